	.target	sm_100a

	.elftype	@"ET_EXEC"


//--------------------- .note.nv.tkinfo           --------------------------
	.section	.note.nv.tkinfo,"",@"SHT_NOTE"
	.sectionflags	@"SHF_NOTE_NV_TKINFO"
	.tkinfo
        /*0018*/ 	.word	0x00000002
        /*0030*/ 	.string	""
        /*0030*/ 	.string	"ptxas"
        /*0030*/ 	.string	"Cuda compilation tools, release 13.0, V13.0.88"
        /*0030*/ 	.string	"Build cuda_13.0.r13.0/compiler.36424714_0"
        /*0030*/ 	.string	"-arch sm_100a -m 64 "



//--------------------- .note.nv.cuinfo           --------------------------
	.section	.note.nv.cuinfo,"",@"SHT_NOTE"
	.sectionflags	@"SHF_NOTE_NV_CUINFO"
        /*0018*/ 	.short	0x0002
        /*001a*/ 	.short	0x0064
        /*001c*/ 	.short	0x0082
	.zero		2


//--------------------- .nv.info                  --------------------------
	.section	.nv.info,"",@"SHT_CUDA_INFO"
	.align	4


	//----- nvinfo : EIATTR_REGCOUNT
	.align		4
        /*0000*/ 	.byte	0x04, 0x2f
        /*0002*/ 	.short	(.L_19 - .L_18)
	.align		4
.L_18:
        /*0004*/ 	.word	index@(_ZN7cutlass13device_kernelINS_4gemm6kernel13GemmUniversalIN4cute5tupleIJiiiiEEENS1_10collective13CollectiveMmaINS1_46MainloopSm100TmaUmmaWarpSpecializedBlockScaledILi8ELi2ELi2ENS5_IJNS4_1CILi2EEESB_NSA_ILi1EEEEEEEENS5_IJNSA_ILi128EEENSA_ILi64EEESF_EEENS5_IJNS_12float_e4m3_tENS_13float_ue8m0_tEEEENS5_IJNS5_IJlSC_lEEENS4_6LayoutINS5_IJNS5_IJNS5_IJNSA_ILi32EEENSA_ILi4EEEEEEiEEESQ_NS5_IJSC_iEEEEEENS5_IJNS5_IJNS5_IJNSA_ILi16EEESO_EEEiEEENS5_IJNS5_IJNSA_ILi0EEESC_EEENSA_ILi512EEEEEENS5_IJSW_iEEEEEEEEEEESK_S13_NS4_8TiledMMAINS4_8MMA_AtomIJNS4_21SM100_MMA_MXF8F6F4_SSISI_SI_fSJ_Li128ELi64ELNS4_4UMMA5MajorE0ELS18_0ELNS17_7ScaleInE0ELS19_0EEEEEENSM_INS5_IJSC_SC_SC_EEENS5_IJSW_SW_SW_EEEEENS5_IJNS4_10UnderscoreES1F_S1F_EEEEENS5_IJNS4_23SM90_TMA_LOAD_MULTICASTES1I_EEENS5_IJNS4_14ComposedLayoutINS4_7SwizzleILi3ELi4ELi3EEENS4_18smem_ptr_flag_bitsILi8EEENSM_INS5_IJNSA_ILi8EEESF_EEENS5_IJSF_SC_EEEEEEENSM_INS5_IJNS5_IJNS5_IJSP_SC_EEENS5_IJSN_SC_EEEEEESC_NS5_IJSO_SC_EEEEEENS5_IJNS5_IJNS5_IJSU_SY_EEESX_EEESW_NS5_IJSC_SY_EEEEEEEEEEEvNS4_8identityES1J_S24_vS25_EENS_8epilogue10collective18CollectiveEpilogueINS27_23Sm100TmaWarpSpecializedILi3ELi2ELi16ELb1ELb0EEEJNS5_IJSG_SG_SF_EEENS5_IJNSM_ISG_SC_EENSM_INS5_IJST_SB_EEENS5_IJSC_SN_EEEEEEEENS_10bfloat16_tESL_S2I_SL_NS27_6fusion15FusionCallbacksIS2B_NS2J_17LinearCombinationIS2I_fS2I_fLNS_15FloatRoundStyleE2EEES2C_S2H_JEEENS4_5SM1004TMEM4LOAD26SM100_TMEM_LOAD_32dp32b16xENS4_13SM90_TMA_LOADENS1K_INS1L_ILi1ELi4ELi3EEENS1N_ILi16EEENSM_INS5_IJS1P_ST_EEENS5_IJST_SC_EEEEEEENS4_39AutoVectorizingCopyWithAssumedAlignmentILi128EEENS4_14SM90_TMA_STOREES2Z_S31_S31_EEEvvEEEEvNT_6ParamsE)
        /*0008*/ 	.word	0x00000074


	//----- nvinfo : EIATTR_FRAME_SIZE
	.align		4
.L_19:
        /*000c*/ 	.byte	0x04, 0x11
        /*000e*/ 	.short	(.L_21 - .L_20)
	.align		4
.L_20:
        /*0010*/ 	.word	index@($__internal_2_$__cuda_sm10x_tcgen05_guardrail_trap_unallocated_columns_being_dealloced)
        /*0014*/ 	.word	0x00000000


	//----- nvinfo : EIATTR_FRAME_SIZE
	.align		4
.L_21:
        /*0018*/ 	.byte	0x04, 0x11
        /*001a*/ 	.short	(.L_23 - .L_22)
	.align		4
.L_22:
        /*001c*/ 	.word	index@($__internal_1_$__cuda_sm10x_tcgen05_guardrail_trap_phase_invalid_during_alloc)
        /*0020*/ 	.word	0x00000000


	//----- nvinfo : EIATTR_FRAME_SIZE
	.align		4
.L_23:
        /*0024*/ 	.byte	0x04, 0x11
        /*0026*/ 	.short	(.L_25 - .L_24)
	.align		4
.L_24:
        /*0028*/ 	.word	index@($__internal_0_$__cuda_sm10x_tcgen05_guardrail_trap_col_being_dealloced_not_returned_by_alloc)
        /*002c*/ 	.word	0x00000000


	//----- nvinfo : EIATTR_FRAME_SIZE
	.align		4
.L_25:
        /*0030*/ 	.byte	0x04, 0x11
        /*0032*/ 	.short	(.L_27 - .L_26)
	.align		4
.L_26:
        /*0034*/ 	.word	index@(_ZN7cutlass13device_kernelINS_4gemm6kernel13GemmUniversalIN4cute5tupleIJiiiiEEENS1_10collective13CollectiveMmaINS1_46MainloopSm100TmaUmmaWarpSpecializedBlockScaledILi8ELi2ELi2ENS5_IJNS4_1CILi2EEESB_NSA_ILi1EEEEEEEENS5_IJNSA_ILi128EEENSA_ILi64EEESF_EEENS5_IJNS_12float_e4m3_tENS_13float_ue8m0_tEEEENS5_IJNS5_IJlSC_lEEENS4_6LayoutINS5_IJNS5_IJNS5_IJNSA_ILi32EEENSA_ILi4EEEEEEiEEESQ_NS5_IJSC_iEEEEEENS5_IJNS5_IJNS5_IJNSA_ILi16EEESO_EEEiEEENS5_IJNS5_IJNSA_ILi0EEESC_EEENSA_ILi512EEEEEENS5_IJSW_iEEEEEEEEEEESK_S13_NS4_8TiledMMAINS4_8MMA_AtomIJNS4_21SM100_MMA_MXF8F6F4_SSISI_SI_fSJ_Li128ELi64ELNS4_4UMMA5MajorE0ELS18_0ELNS17_7ScaleInE0ELS19_0EEEEEENSM_INS5_IJSC_SC_SC_EEENS5_IJSW_SW_SW_EEEEENS5_IJNS4_10UnderscoreES1F_S1F_EEEEENS5_IJNS4_23SM90_TMA_LOAD_MULTICASTES1I_EEENS5_IJNS4_14ComposedLayoutINS4_7SwizzleILi3ELi4ELi3EEENS4_18smem_ptr_flag_bitsILi8EEENSM_INS5_IJNSA_ILi8EEESF_EEENS5_IJSF_SC_EEEEEEENSM_INS5_IJNS5_IJNS5_IJSP_SC_EEENS5_IJSN_SC_EEEEEESC_NS5_IJSO_SC_EEEEEENS5_IJNS5_IJNS5_IJSU_SY_EEESX_EEESW_NS5_IJSC_SY_EEEEEEEEEEEvNS4_8identityES1J_S24_vS25_EENS_8epilogue10collective18CollectiveEpilogueINS27_23Sm100TmaWarpSpecializedILi3ELi2ELi16ELb1ELb0EEEJNS5_IJSG_SG_SF_EEENS5_IJNSM_ISG_SC_EENSM_INS5_IJST_SB_EEENS5_IJSC_SN_EEEEEEEENS_10bfloat16_tESL_S2I_SL_NS27_6fusion15FusionCallbacksIS2B_NS2J_17LinearCombinationIS2I_fS2I_fLNS_15FloatRoundStyleE2EEES2C_S2H_JEEENS4_5SM1004TMEM4LOAD26SM100_TMEM_LOAD_32dp32b16xENS4_13SM90_TMA_LOADENS1K_INS1L_ILi1ELi4ELi3EEENS1N_ILi16EEENSM_INS5_IJS1P_ST_EEENS5_IJST_SC_EEEEEEENS4_39AutoVectorizingCopyWithAssumedAlignmentILi128EEENS4_14SM90_TMA_STOREES2Z_S31_S31_EEEvvEEEEvNT_6ParamsE)
        /*0038*/ 	.word	0x00000000


	//----- nvinfo : EIATTR_MIN_STACK_SIZE
	.align		4
.L_27:
        /*003c*/ 	.byte	0x04, 0x12
        /*003e*/ 	.short	(.L_29 - .L_28)
	.align		4
.L_28:
        /*0040*/ 	.word	index@(_ZN7cutlass13device_kernelINS_4gemm6kernel13GemmUniversalIN4cute5tupleIJiiiiEEENS1_10collective13CollectiveMmaINS1_46MainloopSm100TmaUmmaWarpSpecializedBlockScaledILi8ELi2ELi2ENS5_IJNS4_1CILi2EEESB_NSA_ILi1EEEEEEEENS5_IJNSA_ILi128EEENSA_ILi64EEESF_EEENS5_IJNS_12float_e4m3_tENS_13float_ue8m0_tEEEENS5_IJNS5_IJlSC_lEEENS4_6LayoutINS5_IJNS5_IJNS5_IJNSA_ILi32EEENSA_ILi4EEEEEEiEEESQ_NS5_IJSC_iEEEEEENS5_IJNS5_IJNS5_IJNSA_ILi16EEESO_EEEiEEENS5_IJNS5_IJNSA_ILi0EEESC_EEENSA_ILi512EEEEEENS5_IJSW_iEEEEEEEEEEESK_S13_NS4_8TiledMMAINS4_8MMA_AtomIJNS4_21SM100_MMA_MXF8F6F4_SSISI_SI_fSJ_Li128ELi64ELNS4_4UMMA5MajorE0ELS18_0ELNS17_7ScaleInE0ELS19_0EEEEEENSM_INS5_IJSC_SC_SC_EEENS5_IJSW_SW_SW_EEEEENS5_IJNS4_10UnderscoreES1F_S1F_EEEEENS5_IJNS4_23SM90_TMA_LOAD_MULTICASTES1I_EEENS5_IJNS4_14ComposedLayoutINS4_7SwizzleILi3ELi4ELi3EEENS4_18smem_ptr_flag_bitsILi8EEENSM_INS5_IJNSA_ILi8EEESF_EEENS5_IJSF_SC_EEEEEEENSM_INS5_IJNS5_IJNS5_IJSP_SC_EEENS5_IJSN_SC_EEEEEESC_NS5_IJSO_SC_EEEEEENS5_IJNS5_IJNS5_IJSU_SY_EEESX_EEESW_NS5_IJSC_SY_EEEEEEEEEEEvNS4_8identityES1J_S24_vS25_EENS_8epilogue10collective18CollectiveEpilogueINS27_23Sm100TmaWarpSpecializedILi3ELi2ELi16ELb1ELb0EEEJNS5_IJSG_SG_SF_EEENS5_IJNSM_ISG_SC_EENSM_INS5_IJST_SB_EEENS5_IJSC_SN_EEEEEEEENS_10bfloat16_tESL_S2I_SL_NS27_6fusion15FusionCallbacksIS2B_NS2J_17LinearCombinationIS2I_fS2I_fLNS_15FloatRoundStyleE2EEES2C_S2H_JEEENS4_5SM1004TMEM4LOAD26SM100_TMEM_LOAD_32dp32b16xENS4_13SM90_TMA_LOADENS1K_INS1L_ILi1ELi4ELi3EEENS1N_ILi16EEENSM_INS5_IJS1P_ST_EEENS5_IJST_SC_EEEEEEENS4_39AutoVectorizingCopyWithAssumedAlignmentILi128EEENS4_14SM90_TMA_STOREES2Z_S31_S31_EEEvvEEEEvNT_6ParamsE)
        /*0044*/ 	.word	0x00000000
.L_29:


//--------------------- .nv.compat                --------------------------
	.section	.nv.compat,"",@"SHT_CUDA_COMPAT_INFO"
	.align	4
        /*0000*/ 	.byte	0x02, 0x09, 0x01, 0x00, 0x02, 0x02, 0x02, 0x00, 0x02, 0x05, 0x05, 0x00, 0x03, 0x07, 0x01, 0x01
        /*0010*/ 	.byte	0x02, 0x03, 0x01, 0x00, 0x02, 0x06, 0x01, 0x00, 0x04, 0x0b, 0x08, 0x00, 0x09, 0x00, 0x00, 0x00
        /*0020*/ 	.byte	0x00, 0x00, 0x00, 0x00


//--------------------- .nv.info._ZN7cutlass13device_kernelINS_4gemm6kernel13GemmUniversalIN4cute5tupleIJiiiiEEENS1_10collective13CollectiveMmaINS1_46MainloopSm100TmaUmmaWarpSpecializedBlockScaledILi8ELi2ELi2ENS5_IJNS4_1CILi2EEESB_NSA_ILi1EEEEEEEENS5_IJNSA_ILi128EEENSA_ILi64EEESF_EEENS5_IJNS_12float_e4m3_tENS_13float_ue8m0_tEEEENS5_IJNS5_IJlSC_lEEENS4_6LayoutINS5_IJNS5_IJNS5_IJNSA_ILi32EEENSA_ILi4EEEEEEiEEESQ_NS5_IJSC_iEEEEEENS5_IJNS5_IJNS5_IJNSA_ILi16EEESO_EEEiEEENS5_IJNS5_IJNSA_ILi0EEESC_EEENSA_ILi512EEEEEENS5_IJSW_iEEEEEEEEEEESK_S13_NS4_8TiledMMAINS4_8MMA_AtomIJNS4_21SM100_MMA_MXF8F6F4_SSISI_SI_fSJ_Li128ELi64ELNS4_4UMMA5MajorE0ELS18_0ELNS17_7ScaleInE0ELS19_0EEEEEENSM_INS5_IJSC_SC_SC_EEENS5_IJSW_SW_SW_EEEEENS5_IJNS4_10UnderscoreES1F_S1F_EEEEENS5_IJNS4_23SM90_TMA_LOAD_MULTICASTES1I_EEENS5_IJNS4_14ComposedLayoutINS4_7SwizzleILi3ELi4ELi3EEENS4_18smem_ptr_flag_bitsILi8EEENSM_INS5_IJNSA_ILi8EEESF_EEENS5_IJSF_SC_EEEEEEENSM_INS5_IJNS5_IJNS5_IJSP_SC_EEENS5_IJSN_SC_EEEEEESC_NS5_IJSO_SC_EEEEEENS5_IJNS5_IJNS5_IJSU_SY_EEESX_EEESW_NS5_IJSC_SY_EEEEEEEEEEEvNS4_8identityES1J_S24_vS25_EENS_8epilogue10collective18CollectiveEpilogueINS27_23Sm100TmaWarpSpecializedILi3ELi2ELi16ELb1ELb0EEEJNS5_IJSG_SG_SF_EEENS5_IJNSM_ISG_SC_EENSM_INS5_IJST_SB_EEENS5_IJSC_SN_EEEEEEEENS_10bfloat16_tESL_S2I_SL_NS27_6fusion15FusionCallbacksIS2B_NS2J_17LinearCombinationIS2I_fS2I_fLNS_15FloatRoundStyleE2EEES2C_S2H_JEEENS4_5SM1004TMEM4LOAD26SM100_TMEM_LOAD_32dp32b16xENS4_13SM90_TMA_LOADENS1K_INS1L_ILi1ELi4ELi3EEENS1N_ILi16EEENSM_INS5_IJS1P_ST_EEENS5_IJST_SC_EEEEEEENS4_39AutoVectorizingCopyWithAssumedAlignmentILi128EEENS4_14SM90_TMA_STOREES2Z_S31_S31_EEEvvEEEEvNT_6ParamsE --------------------------
	.section	.nv.info._ZN7cutlass13device_kernelINS_4gemm6kernel13GemmUniversalIN4cute5tupleIJiiiiEEENS1_10collective13CollectiveMmaINS1_46MainloopSm100TmaUmmaWarpSpecializedBlockScaledILi8ELi2ELi2ENS5_IJNS4_1CILi2EEESB_NSA_ILi1EEEEEEEENS5_IJNSA_ILi128EEENSA_ILi64EEESF_EEENS5_IJNS_12float_e4m3_tENS_13float_ue8m0_tEEEENS5_IJNS5_IJlSC_lEEENS4_6LayoutINS5_IJNS5_IJNS5_IJNSA_ILi32EEENSA_ILi4EEEEEEiEEESQ_NS5_IJSC_iEEEEEENS5_IJNS5_IJNS5_IJNSA_ILi16EEESO_EEEiEEENS5_IJNS5_IJNSA_ILi0EEESC_EEENSA_ILi512EEEEEENS5_IJSW_iEEEEEEEEEEESK_S13_NS4_8TiledMMAINS4_8MMA_AtomIJNS4_21SM100_MMA_MXF8F6F4_SSISI_SI_fSJ_Li128ELi64ELNS4_4UMMA5MajorE0ELS18_0ELNS17_7ScaleInE0ELS19_0EEEEEENSM_INS5_IJSC_SC_SC_EEENS5_IJSW_SW_SW_EEEEENS5_IJNS4_10UnderscoreES1F_S1F_EEEEENS5_IJNS4_23SM90_TMA_LOAD_MULTICASTES1I_EEENS5_IJNS4_14ComposedLayoutINS4_7SwizzleILi3ELi4ELi3EEENS4_18smem_ptr_flag_bitsILi8EEENSM_INS5_IJNSA_ILi8EEESF_EEENS5_IJSF_SC_EEEEEEENSM_INS5_IJNS5_IJNS5_IJSP_SC_EEENS5_IJSN_SC_EEEEEESC_NS5_IJSO_SC_EEEEEENS5_IJNS5_IJNS5_IJSU_SY_EEESX_EEESW_NS5_IJSC_SY_EEEEEEEEEEEvNS4_8identityES1J_S24_vS25_EENS_8epilogue10collective18CollectiveEpilogueINS27_23Sm100TmaWarpSpecializedILi3ELi2ELi16ELb1ELb0EEEJNS5_IJSG_SG_SF_EEENS5_IJNSM_ISG_SC_EENSM_INS5_IJST_SB_EEENS5_IJSC_SN_EEEEEEEENS_10bfloat16_tESL_S2I_SL_NS27_6fusion15FusionCallbacksIS2B_NS2J_17LinearCombinationIS2I_fS2I_fLNS_15FloatRoundStyleE2EEES2C_S2H_JEEENS4_5SM1004TMEM4LOAD26SM100_TMEM_LOAD_32dp32b16xENS4_13SM90_TMA_LOADENS1K_INS1L_ILi1ELi4ELi3EEENS1N_ILi16EEENSM_INS5_IJS1P_ST_EEENS5_IJST_SC_EEEEEEENS4_39AutoVectorizingCopyWithAssumedAlignmentILi128EEENS4_14SM90_TMA_STOREES2Z_S31_S31_EEEvvEEEEvNT_6ParamsE,"",@"SHT_CUDA_INFO"
	.sectionflags	@""
	.align	4


	//----- nvinfo : EIATTR_CUDA_API_VERSION
	.align		4
        /*0000*/ 	.byte	0x04, 0x37
        /*0002*/ 	.short	(.L_31 - .L_30)
.L_30:
        /*0004*/ 	.word	0x00000082


	//----- nvinfo : EIATTR_KPARAM_INFO
	.align		4
.L_31:
        /*0008*/ 	.byte	0x04, 0x17
        /*000a*/ 	.short	(.L_33 - .L_32)
.L_32:
        /*000c*/ 	.word	0x00000000
        /*0010*/ 	.short	0x0000
        /*0012*/ 	.short	0x0000
        /*0014*/ 	.byte	0x00, 0xf0, 0x01, 0x30


	//----- nvinfo : EIATTR_AT_ENTRY_FRAGMENTS
	.align		4
.L_33:
        /*0018*/ 	.byte	0x04, 0x4f
        /*001a*/ 	.short	(.L_35 - .L_34)


	//   ....[0]....
.L_34:
        /*001c*/ 	.word	0x00000006


	//----- nvinfo : EIATTR_RESERVED_SMEM_USED
	.align		4
.L_35:
        /*0020*/ 	.byte	0x01, 0x41
	.zero		2


	//----- nvinfo : EIATTR_SPARSE_MMA_MASK
	.align		4
        /*0024*/ 	.byte	0x03, 0x50
        /*0026*/ 	.short	0x0000


	//----- nvinfo : EIATTR_TCGEN05_1CTA_USED
	.align		4
        /*0028*/ 	.byte	0x01, 0x51
	.zero		2


	//----- nvinfo : EIATTR_MAXREG_COUNT
	.align		4
        /*002c*/ 	.byte	0x03, 0x1b
        /*002e*/ 	.short	0x00ff


	//----- nvinfo : EIATTR_NUM_BARRIERS
	.align		4
        /*0030*/ 	.byte	0x02, 0x4c
        /*0032*/ 	.byte	0x07
	.zero		1


	//----- nvinfo : EIATTR_EXTERNS
	.align		4
        /*0034*/ 	.byte	0x04, 0x0f
        /*0036*/ 	.short	(.L_37 - .L_36)


	//   ....[0]....
	.align		4
.L_36:
        /*0038*/ 	.word	index@(__assertfail)


	//----- nvinfo : EIATTR_MERCURY_ISA_VERSION
	.align		4
.L_37:
        /*003c*/ 	.byte	0x03, 0x5f
        /*003e*/ 	.short	0x0101


	//----- nvinfo : EIATTR_INT_WARP_WIDE_INSTR_OFFSETS
	.align		4
        /*0040*/ 	.byte	0x04, 0x31
        /*0042*/ 	.short	(.L_39 - .L_38)


	//   ....[0]....
.L_38:
        /*0044*/ 	.word	0x00004b00


	//   ....[1]....
        /*0048*/ 	.word	0x00004b30


	//   ....[2]....
        /*004c*/ 	.word	0x00004b50


	//   ....[3]....
        /*0050*/ 	.word	0x000056f0


	//   ....[4]....
        /*0054*/ 	.word	0x000057c0


	//   ....[5]....
        /*0058*/ 	.word	0x00005830


	//   ....[6]....
        /*005c*/ 	.word	0x00005980


	//   ....[7]....
        /*0060*/ 	.word	0x00005a50


	//   ....[8]....
        /*0064*/ 	.word	0x00005aa0


	//   ....[9]....
        /*0068*/ 	.word	0x00005be0


	//   ....[10]....
        /*006c*/ 	.word	0x00005c90


	//   ....[11]....
        /*0070*/ 	.word	0x00005cf0


	//   ....[12]....
        /*0074*/ 	.word	0x00005e20


	//   ....[13]....
        /*0078*/ 	.word	0x00005f30


	//   ....[14]....
        /*007c*/ 	.word	0x00005f70


	//----- nvinfo : EIATTR_COOP_GROUP_MASK_REGIDS
	.align		4
.L_39:
        /*0080*/ 	.byte	0x04, 0x29
        /*0082*/ 	.short	(.L_41 - .L_40)


	//   ....[0]....
.L_40:
        /*0084*/ 	.word	0xffffffff


	//   ....[1]....
        /*0088*/ 	.word	0xffffffff


	//   ....[2]....
        /*008c*/ 	.word	0xffffffff


	//   ....[3]....
        /*0090*/ 	.word	0xffffffff


	//   ....[4]....
        /*0094*/ 	.word	0xffffffff


	//   ....[5]....
        /*0098*/ 	.word	0xffffffff


	//   ....[6]....
        /*009c*/ 	.word	0xffffffff


	//   ....[7]....
        /*00a0*/ 	.word	0xffffffff


	//   ....[8]....
        /*00a4*/ 	.word	0xffffffff


	//   ....[9]....
        /*00a8*/ 	.word	0xffffffff


	//   ....[10]....
        /*00ac*/ 	.word	0xffffffff


	//   ....[11]....
        /*00b0*/ 	.word	0xffffffff


	//   ....[12]....
        /*00b4*/ 	.word	0xffffffff


	//   ....[13]....
        /*00b8*/ 	.word	0xffffffff


	//----- nvinfo : EIATTR_COOP_GROUP_INSTR_OFFSETS
	.align		4
.L_41:
        /*00bc*/ 	.byte	0x04, 0x28
        /*00be*/ 	.short	(.L_43 - .L_42)


	//   ....[0]....
.L_42:
        /*00c0*/ 	.word	0x00000080


	//   ....[1]....
        /*00c4*/ 	.word	0x00000550


	//   ....[2]....
        /*00c8*/ 	.word	0x000007b0


	//   ....[3]....
        /*00cc*/ 	.word	0x00000930


	//   ....[4]....
        /*00d0*/ 	.word	0x00000a30


	//   ....[5]....
        /*00d4*/ 	.word	0x00000ba0


	//   ....[6]....
        /*00d8*/ 	.word	0x00000d00


	//   ....[7]....
        /*00dc*/ 	.word	0x00000eb0


	//   ....[8]....
        /*00e0*/ 	.word	0x00002530


	//   ....[9]....
        /*00e4*/ 	.word	0x00003630


	//   ....[10]....
        /*00e8*/ 	.word	0x00003840


	//   ....[11]....
        /*00ec*/ 	.word	0x00003870


	//   ....[12]....
        /*00f0*/ 	.word	0x000049e0


	//   ....[13]....
        /*00f4*/ 	.word	0x00004c10


	//----- nvinfo : EIATTR_VRC_CTA_INIT_COUNT
	.align		4
.L_43:
        /*00f8*/ 	.byte	0x02, 0x4a
        /*00fa*/ 	.byte	0x80
	.zero		1


	//----- nvinfo : EIATTR_SYSCALL_OFFSETS
	.align		4
        /*00fc*/ 	.byte	0x04, 0x46
        /*00fe*/ 	.short	(.L_45 - .L_44)


	//   ....[0]....
.L_44:
        /*0100*/ 	.word	0x00006ca0


	//   ....[1]....
        /*0104*/ 	.word	0x00006d90


	//   ....[2]....
        /*0108*/ 	.word	0x00007770


	//   ....[3]....
        /*010c*/ 	.word	0x000078e0


	//   ....[4]....
        /*0110*/ 	.word	0x000086c0


	//   ....[5]....
        /*0114*/ 	.word	0x00008830


	//   ....[6]....
        /*0118*/ 	.word	0x000096a0


	//   ....[7]....
        /*011c*/ 	.word	0x00009810


	//   ....[8]....
        /*0120*/ 	.word	0x0000a620


	//   ....[9]....
        /*0124*/ 	.word	0x0000a790


	//----- nvinfo : EIATTR_MBARRIER_INSTR_OFFSETS
	.align		4
.L_45:
        /*0128*/ 	.byte	0x04, 0x39
        /*012a*/ 	.short	(.L_47 - .L_46)


	//   ....[0]....
.L_46:
        /*012c*/ 	.word	0x00000690
        /*0130*/ 	.word	0x000000ff
        /*0134*/ 	.word	0x00000000
        /*0138*/ 	.short	0x0100
        /*013a*/ 	.byte	0x04
	.zero		1


	//   ....[1]....
        /*013c*/ 	.word	0x000006a0
        /*0140*/ 	.word	0x000000ff
        /*0144*/ 	.word	0x00000040
        /*0148*/ 	.short	0x0100
        /*014a*/ 	.byte	0x04
	.zero		1


	//   ....[2]....
        /*014c*/ 	.word	0x000006b0
        /*0150*/ 	.word	0x000000ff
        /*0154*/ 	.word	0x00000008
        /*0158*/ 	.short	0x0100
        /*015a*/ 	.byte	0x04
	.zero		1


	//   ....[3]....
        /*015c*/ 	.word	0x000006c0
        /*0160*/ 	.word	0x000000ff
        /*0164*/ 	.word	0x00000048
        /*0168*/ 	.short	0x0100
        /*016a*/ 	.byte	0x04
	.zero		1


	//   ....[4]....
        /*016c*/ 	.word	0x000006d0
        /*0170*/ 	.word	0x000000ff
        /*0174*/ 	.word	0x00000010
        /*0178*/ 	.short	0x0100
        /*017a*/ 	.byte	0x04
	.zero		1


	//   ....[5]....
        /*017c*/ 	.word	0x000006e0
        /*0180*/ 	.word	0x000000ff
        /*0184*/ 	.word	0x00000050
        /*0188*/ 	.short	0x0100
        /*018a*/ 	.byte	0x04
	.zero		1


	//   ....[6]....
        /*018c*/ 	.word	0x000006f0
        /*0190*/ 	.word	0x000000ff
        /*0194*/ 	.word	0x00000018
        /*0198*/ 	.short	0x0100
        /*019a*/ 	.byte	0x04
	.zero		1


	//   ....[7]....
        /*019c*/ 	.word	0x00000700
        /*01a0*/ 	.word	0x000000ff
        /*01a4*/ 	.word	0x00000058
        /*01a8*/ 	.short	0x0100
        /*01aa*/ 	.byte	0x04
	.zero		1


	//   ....[8]....
        /*01ac*/ 	.word	0x00000710
        /*01b0*/ 	.word	0x000000ff
        /*01b4*/ 	.word	0x00000020
        /*01b8*/ 	.short	0x0100
        /*01ba*/ 	.byte	0x04
	.zero		1


	//   ....[9]....
        /*01bc*/ 	.word	0x00000720
        /*01c0*/ 	.word	0x000000ff
        /*01c4*/ 	.word	0x00000060
        /*01c8*/ 	.short	0x0100
        /*01ca*/ 	.byte	0x04
	.zero		1


	//   ....[10]....
        /*01cc*/ 	.word	0x00000730
        /*01d0*/ 	.word	0x000000ff
        /*01d4*/ 	.word	0x00000028
        /*01d8*/ 	.short	0x0100
        /*01da*/ 	.byte	0x04
	.zero		1


	//   ....[11]....
        /*01dc*/ 	.word	0x00000740
        /*01e0*/ 	.word	0x000000ff
        /*01e4*/ 	.word	0x00000068
        /*01e8*/ 	.short	0x0100
        /*01ea*/ 	.byte	0x04
	.zero		1


	//   ....[12]....
        /*01ec*/ 	.word	0x00000750
        /*01f0*/ 	.word	0x000000ff
        /*01f4*/ 	.word	0x00000030
        /*01f8*/ 	.short	0x0100
        /*01fa*/ 	.byte	0x04
	.zero		1


	//   ....[13]....
        /*01fc*/ 	.word	0x00000760
        /*0200*/ 	.word	0x000000ff
        /*0204*/ 	.word	0x00000070
        /*0208*/ 	.short	0x0100
        /*020a*/ 	.byte	0x04
	.zero		1


	//   ....[14]....
        /*020c*/ 	.word	0x00000770
        /*0210*/ 	.word	0x000000ff
        /*0214*/ 	.word	0x00000038
        /*0218*/ 	.short	0x0100
        /*021a*/ 	.byte	0x04
	.zero		1


	//   ....[15]....
        /*021c*/ 	.word	0x00000780
        /*0220*/ 	.word	0x000000ff
        /*0224*/ 	.word	0x00000078
        /*0228*/ 	.short	0x0100
        /*022a*/ 	.byte	0x04
	.zero		1


	//   ....[16]....
        /*022c*/ 	.word	0x000008c0
        /*0230*/ 	.word	0x000000ff
        /*0234*/ 	.word	0x00000080
        /*0238*/ 	.short	0x0100
        /*023a*/ 	.byte	0x04
	.zero		1


	//   ....[17]....
        /*023c*/ 	.word	0x000008d0
        /*0240*/ 	.word	0x000000ff
        /*0244*/ 	.word	0x00000098
        /*0248*/ 	.short	0x0100
        /*024a*/ 	.byte	0x04
	.zero		1


	//   ....[18]....
        /*024c*/ 	.word	0x000008e0
        /*0250*/ 	.word	0x000000ff
        /*0254*/ 	.word	0x00000088
        /*0258*/ 	.short	0x0100
        /*025a*/ 	.byte	0x04
	.zero		1


	//   ....[19]....
        /*025c*/ 	.word	0x000008f0
        /*0260*/ 	.word	0x000000ff
        /*0264*/ 	.word	0x000000a0
        /*0268*/ 	.short	0x0100
        /*026a*/ 	.byte	0x04
	.zero		1


	//   ....[20]....
        /*026c*/ 	.word	0x00000900
        /*0270*/ 	.word	0x000000ff
        /*0274*/ 	.word	0x00000090
        /*0278*/ 	.short	0x0100
        /*027a*/ 	.byte	0x04
	.zero		1


	//   ....[21]....
        /*027c*/ 	.word	0x00000910
        /*0280*/ 	.word	0x000000ff
        /*0284*/ 	.word	0x000000a8
        /*0288*/ 	.short	0x0100
        /*028a*/ 	.byte	0x04
	.zero		1


	//   ....[22]....
        /*028c*/ 	.word	0x00000a00
        /*0290*/ 	.word	0x000000ff
        /*0294*/ 	.word	0x000000b0
        /*0298*/ 	.short	0x0100
        /*029a*/ 	.byte	0x06
	.zero		1


	//   ....[23]....
        /*029c*/ 	.word	0x00000a10
        /*02a0*/ 	.word	0x000000ff
        /*02a4*/ 	.word	0x000000b8
        /*02a8*/ 	.short	0x0100
        /*02aa*/ 	.byte	0x06
	.zero		1


	//   ....[24]....
        /*02ac*/ 	.word	0x00000b50
        /*02b0*/ 	.word	0x000000ff
        /*02b4*/ 	.word	0x000000c0
        /*02b8*/ 	.short	0x0100
        /*02ba*/ 	.byte	0x06
	.zero		1


	//   ....[25]....
        /*02bc*/ 	.word	0x00000b60
        /*02c0*/ 	.word	0x000000ff
        /*02c4*/ 	.word	0x000000d0
        /*02c8*/ 	.short	0x0100
        /*02ca*/ 	.byte	0x06
	.zero		1


	//   ....[26]....
        /*02cc*/ 	.word	0x00000b70
        /*02d0*/ 	.word	0x000000ff
        /*02d4*/ 	.word	0x000000c8
        /*02d8*/ 	.short	0x0100
        /*02da*/ 	.byte	0x06
	.zero		1


	//   ....[27]....
        /*02dc*/ 	.word	0x00000b80
        /*02e0*/ 	.word	0x000000ff
        /*02e4*/ 	.word	0x000000d8
        /*02e8*/ 	.short	0x0100
        /*02ea*/ 	.byte	0x06
	.zero		1


	//   ....[28]....
        /*02ec*/ 	.word	0x00000cb0
        /*02f0*/ 	.word	0x000000ff
        /*02f4*/ 	.word	0x000000e0
        /*02f8*/ 	.short	0x0100
        /*02fa*/ 	.byte	0x04
	.zero		1


	//   ....[29]....
        /*02fc*/ 	.word	0x00000cc0
        /*0300*/ 	.word	0x000000ff
        /*0304*/ 	.word	0x000000f0
        /*0308*/ 	.short	0x0100
        /*030a*/ 	.byte	0x04
	.zero		1


	//   ....[30]....
        /*030c*/ 	.word	0x00000cd0
        /*0310*/ 	.word	0x000000ff
        /*0314*/ 	.word	0x000000e8
        /*0318*/ 	.short	0x0100
        /*031a*/ 	.byte	0x04
	.zero		1


	//   ....[31]....
        /*031c*/ 	.word	0x00000ce0
        /*0320*/ 	.word	0x000000ff
        /*0324*/ 	.word	0x000000f8
        /*0328*/ 	.short	0x0100
        /*032a*/ 	.byte	0x04
	.zero		1


	//   ....[32]....
        /*032c*/ 	.word	0x00000dd0
        /*0330*/ 	.word	0x000000ff
        /*0334*/ 	.word	0x00000100
        /*0338*/ 	.short	0x0100
        /*033a*/ 	.byte	0x04
	.zero		1


	//   ....[33]....
        /*033c*/ 	.word	0x00000de0
        /*0340*/ 	.word	0x000000ff
        /*0344*/ 	.word	0x00000110
        /*0348*/ 	.short	0x0100
        /*034a*/ 	.byte	0x04
	.zero		1


	//   ....[34]....
        /*034c*/ 	.word	0x00000df0
        /*0350*/ 	.word	0x000000ff
        /*0354*/ 	.word	0x00000108
        /*0358*/ 	.short	0x0100
        /*035a*/ 	.byte	0x04
	.zero		1


	//   ....[35]....
        /*035c*/ 	.word	0x00000e00
        /*0360*/ 	.word	0x000000ff
        /*0364*/ 	.word	0x00000118
        /*0368*/ 	.short	0x0100
        /*036a*/ 	.byte	0x04
	.zero		1


	//   ....[36]....
        /*036c*/ 	.word	0x00001b00
        /*0370*/ 	.word	0x00000000
        /*0374*/ 	.word	0x00000110
        /*0378*/ 	.short	0x010a
        /*037a*/ 	.byte	0xff
	.zero		1


	//   ....[37]....
        /*037c*/ 	.word	0x00001b30
        /*0380*/ 	.word	0x00000000
        /*0384*/ 	.word	0x00000100
        /*0388*/ 	.short	0x0101
        /*038a*/ 	.byte	0xff
	.zero		1


	//   ....[38]....
        /*038c*/ 	.word	0x00001be0
        /*0390*/ 	.word	0x000000ff
        /*0394*/ 	.word	0x00000040
        /*0398*/ 	.short	0x010a
        /*039a*/ 	.byte	0x04
	.zero		1


	//   ....[39]....
        /*039c*/ 	.word	0x00001c90
        /*03a0*/ 	.word	0x000000ff
        /*03a4*/ 	.word	0x00000040
        /*03a8*/ 	.short	0x010a
        /*03aa*/ 	.byte	0x29
	.zero		1


	//   ....[40]....
        /*03ac*/ 	.word	0x00001dd0
        /*03b0*/ 	.word	0x000000ff
        /*03b4*/ 	.word	0x00000040
        /*03b8*/ 	.short	0x010a
        /*03ba*/ 	.byte	0x05
	.zero		1


	//   ....[41]....
        /*03bc*/ 	.word	0x000020a0
        /*03c0*/ 	.word	0x000000ff
        /*03c4*/ 	.word	0x000000b8
        /*03c8*/ 	.short	0x0101
        /*03ca*/ 	.byte	0x06
	.zero		1


	//   ....[42]....
        /*03cc*/ 	.word	0x000020c0
        /*03d0*/ 	.word	0x000000ff
        /*03d4*/ 	.word	0x00000040
        /*03d8*/ 	.short	0x010a
        /*03da*/ 	.byte	0x04
	.zero		1


	//   ....[43]....
        /*03dc*/ 	.word	0x00002140
        /*03e0*/ 	.word	0x000000ff
        /*03e4*/ 	.word	0x00000040
        /*03e8*/ 	.short	0x010a
        /*03ea*/ 	.byte	0x29
	.zero		1


	//   ....[44]....
        /*03ec*/ 	.word	0x00002280
        /*03f0*/ 	.word	0x000000ff
        /*03f4*/ 	.word	0x00000040
        /*03f8*/ 	.short	0x010a
        /*03fa*/ 	.byte	0x05
	.zero		1


	//   ....[45]....
        /*03fc*/ 	.word	0x00002560
        /*0400*/ 	.word	0x00000003
        /*0404*/ 	.word	0x000000c0
        /*0408*/ 	.short	0x010a
        /*040a*/ 	.byte	0xff
	.zero		1


	//   ....[46]....
        /*040c*/ 	.word	0x000026b0
        /*0410*/ 	.word	0x00000000
        /*0414*/ 	.word	0x00000000
        /*0418*/ 	.short	0x0101
        /*041a*/ 	.byte	0xff
	.zero		1


	//   ....[47]....
        /*041c*/ 	.word	0x00002c70
        /*0420*/ 	.word	0x000000ff
        /*0424*/ 	.word	0x00000000
        /*0428*/ 	.short	0x010a
        /*042a*/ 	.byte	0x04
	.zero		1


	//   ....[48]....
        /*042c*/ 	.word	0x00002d00
        /*0430*/ 	.word	0x000000ff
        /*0434*/ 	.word	0x00000000
        /*0438*/ 	.short	0x010a
        /*043a*/ 	.byte	0x05
	.zero		1


	//   ....[49]....
        /*043c*/ 	.word	0x00002d90
        /*0440*/ 	.word	0x000000ff
        /*0444*/ 	.word	0x00000000
        /*0448*/ 	.short	0x010a
        /*044a*/ 	.byte	0x05
	.zero		1


	//   ....[50]....
        /*044c*/ 	.word	0x00002e20
        /*0450*/ 	.word	0x000000ff
        /*0454*/ 	.word	0x00000000
        /*0458*/ 	.short	0x010a
        /*045a*/ 	.byte	0x05
	.zero		1


	//   ....[51]....
        /*045c*/ 	.word	0x00002eb0
        /*0460*/ 	.word	0x000000ff
        /*0464*/ 	.word	0x00000000
        /*0468*/ 	.short	0x010a
        /*046a*/ 	.byte	0x05
	.zero		1


	//   ....[52]....
        /*046c*/ 	.word	0x00002f40
        /*0470*/ 	.word	0x000000ff
        /*0474*/ 	.word	0x00000000
        /*0478*/ 	.short	0x010a
        /*047a*/ 	.byte	0x05
	.zero		1


	//   ....[53]....
        /*047c*/ 	.word	0x00002fd0
        /*0480*/ 	.word	0x000000ff
        /*0484*/ 	.word	0x00000000
        /*0488*/ 	.short	0x010a
        /*048a*/ 	.byte	0x05
	.zero		1


	//   ....[54]....
        /*048c*/ 	.word	0x00003070
        /*0490*/ 	.word	0x00000000
        /*0494*/ 	.word	0x00000000
        /*0498*/ 	.short	0x010a
        /*049a*/ 	.byte	0xff
	.zero		1


	//   ....[55]....
        /*049c*/ 	.word	0x00003190
        /*04a0*/ 	.word	0x00000002
        /*04a4*/ 	.word	0x00000100
        /*04a8*/ 	.short	0x010a
        /*04aa*/ 	.byte	0xff
	.zero		1


	//   ....[56]....
        /*04ac*/ 	.word	0x00003200
        /*04b0*/ 	.word	0x00000002
        /*04b4*/ 	.word	0x00000000
        /*04b8*/ 	.short	0x0101
        /*04ba*/ 	.byte	0xff
	.zero		1


	//   ....[57]....
        /*04bc*/ 	.word	0x00003220
        /*04c0*/ 	.word	0x000000ff
        /*04c4*/ 	.word	0x000000d0
        /*04c8*/ 	.short	0x010a
        /*04ca*/ 	.byte	0x04
	.zero		1


	//   ....[58]....
        /*04cc*/ 	.word	0x00003340
        /*04d0*/ 	.word	0x00000002
        /*04d4*/ 	.word	0x000000c0
        /*04d8*/ 	.short	0x010a
        /*04da*/ 	.byte	0xff
	.zero		1


	//   ....[59]....
        /*04dc*/ 	.word	0x00003440
        /*04e0*/ 	.word	0x00000002
        /*04e4*/ 	.word	0x00000000
        /*04e8*/ 	.short	0x0101
        /*04ea*/ 	.byte	0xff
	.zero		1


	//   ....[60]....
        /*04ec*/ 	.word	0x000034d0
        /*04f0*/ 	.word	0x000000ff
        /*04f4*/ 	.word	0x000000d0
        /*04f8*/ 	.short	0x0106
        /*04fa*/ 	.byte	0x04
	.zero		1


	//   ....[61]....
        /*04fc*/ 	.word	0x000034f0
        /*0500*/ 	.word	0x000000ff
        /*0504*/ 	.word	0x000000d0
        /*0508*/ 	.short	0x010a
        /*050a*/ 	.byte	0x04
	.zero		1


	//   ....[62]....
        /*050c*/ 	.word	0x00003580
        /*0510*/ 	.word	0x000000ff
        /*0514*/ 	.word	0x000000d0
        /*0518*/ 	.short	0x0106
        /*051a*/ 	.byte	0x07
	.zero		1


	//   ....[63]....
        /*051c*/ 	.word	0x000035c0
        /*0520*/ 	.word	0x00000000
        /*0524*/ 	.word	0x000000d0
        /*0528*/ 	.short	0x010a
        /*052a*/ 	.byte	0xff
	.zero		1


	//   ....[64]....
        /*052c*/ 	.word	0x00003c30
        /*0530*/ 	.word	0x00000002
        /*0534*/ 	.word	0x000000c0
        /*0538*/ 	.short	0x010a
        /*053a*/ 	.byte	0xff
	.zero		1


	//   ....[65]....
        /*053c*/ 	.word	0x00003d50
        /*0540*/ 	.word	0x00000000
        /*0544*/ 	.word	0x00000000
        /*0548*/ 	.short	0x0101
        /*054a*/ 	.byte	0xff
	.zero		1


	//   ....[66]....
        /*054c*/ 	.word	0x00004280
        /*0550*/ 	.word	0x000000ff
        /*0554*/ 	.word	0x00000000
        /*0558*/ 	.short	0x010a
        /*055a*/ 	.byte	0x04
	.zero		1


	//   ....[67]....
        /*055c*/ 	.word	0x000042d0
        /*0560*/ 	.word	0x000000ff
        /*0564*/ 	.word	0x000000f0
        /*0568*/ 	.short	0x010a
        /*056a*/ 	.byte	0x38
	.zero		1


	//   ....[68]....
        /*056c*/ 	.word	0x000044d0
        /*0570*/ 	.word	0x000000ff
        /*0574*/ 	.word	0x00000000
        /*0578*/ 	.short	0x010a
        /*057a*/ 	.byte	0x07
	.zero		1


	//   ....[69]....
        /*057c*/ 	.word	0x00004600
        /*0580*/ 	.word	0x000000ff
        /*0584*/ 	.word	0x00000000
        /*0588*/ 	.short	0x010a
        /*058a*/ 	.byte	0x04
	.zero		1


	//   ....[70]....
        /*058c*/ 	.word	0x00004930
        /*0590*/ 	.word	0x000000ff
        /*0594*/ 	.word	0x00000000
        /*0598*/ 	.short	0x010a
        /*059a*/ 	.byte	0x04
	.zero		1


	//   ....[71]....
        /*059c*/ 	.word	0x000049c0
        /*05a0*/ 	.word	0x000000ff
        /*05a4*/ 	.word	0x00000000
        /*05a8*/ 	.short	0x010a
        /*05aa*/ 	.byte	0x04
	.zero		1


	//   ....[72]....
        /*05ac*/ 	.word	0x00004e50
        /*05b0*/ 	.word	0x0000000c
        /*05b4*/ 	.word	0x000000c0
        /*05b8*/ 	.short	0x010a
        /*05ba*/ 	.byte	0xff
	.zero		1


	//   ....[73]....
        /*05bc*/ 	.word	0x00004fc0
        /*05c0*/ 	.word	0x00000000
        /*05c4*/ 	.word	0x00000000
        /*05c8*/ 	.short	0x0101
        /*05ca*/ 	.byte	0xff
	.zero		1


	//   ....[74]....
        /*05cc*/ 	.word	0x00005440
        /*05d0*/ 	.word	0x000000ff
        /*05d4*/ 	.word	0x000000b8
        /*05d8*/ 	.short	0x010a
        /*05da*/ 	.byte	0x1d
	.zero		1


	//   ....[75]....
        /*05dc*/ 	.word	0x00005600
        /*05e0*/ 	.word	0x000000ff
        /*05e4*/ 	.word	0x00000098
        /*05e8*/ 	.short	0x010a
        /*05ea*/ 	.byte	0x04
	.zero		1


	//   ....[76]....
        /*05ec*/ 	.word	0x00005850
        /*05f0*/ 	.word	0x000000ff
        /*05f4*/ 	.word	0x00000080
        /*05f8*/ 	.short	0x010b
        /*05fa*/ 	.byte	0x04
	.zero		1


	//   ....[77]....
        /*05fc*/ 	.word	0x00005860
        /*0600*/ 	.word	0x000000ff
        /*0604*/ 	.word	0x00000000
        /*0608*/ 	.short	0x0101
        /*060a*/ 	.byte	0x06
	.zero		1


	//   ....[78]....
        /*060c*/ 	.word	0x00005870
        /*0610*/ 	.word	0x000000ff
        /*0614*/ 	.word	0x00000098
        /*0618*/ 	.short	0x010a
        /*061a*/ 	.byte	0x07
	.zero		1


	//   ....[79]....
        /*061c*/ 	.word	0x00005ac0
        /*0620*/ 	.word	0x000000ff
        /*0624*/ 	.word	0x00000080
        /*0628*/ 	.short	0x010b
        /*062a*/ 	.byte	0x07
	.zero		1


	//   ....[80]....
        /*062c*/ 	.word	0x00005ad0
        /*0630*/ 	.word	0x000000ff
        /*0634*/ 	.word	0x00000000
        /*0638*/ 	.short	0x0101
        /*063a*/ 	.byte	0x04
	.zero		1


	//   ....[81]....
        /*063c*/ 	.word	0x00005ae0
        /*0640*/ 	.word	0x000000ff
        /*0644*/ 	.word	0x00000098
        /*0648*/ 	.short	0x010a
        /*064a*/ 	.byte	0x05
	.zero		1


	//   ....[82]....
        /*064c*/ 	.word	0x00005d20
        /*0650*/ 	.word	0x000000ff
        /*0654*/ 	.word	0x00000080
        /*0658*/ 	.short	0x010b
        /*065a*/ 	.byte	0x05
	.zero		1


	//   ....[83]....
        /*065c*/ 	.word	0x00005d30
        /*0660*/ 	.word	0x000000ff
        /*0664*/ 	.word	0x00000000
        /*0668*/ 	.short	0x0101
        /*066a*/ 	.byte	0x06
	.zero		1


	//   ....[84]....
        /*066c*/ 	.word	0x00005d40
        /*0670*/ 	.word	0x000000ff
        /*0674*/ 	.word	0x00000098
        /*0678*/ 	.short	0x010a
        /*067a*/ 	.byte	0x04
	.zero		1


	//   ....[85]....
        /*067c*/ 	.word	0x00005f90
        /*0680*/ 	.word	0x000000ff
        /*0684*/ 	.word	0x00000080
        /*0688*/ 	.short	0x010b
        /*068a*/ 	.byte	0x04
	.zero		1


	//   ....[86]....
        /*068c*/ 	.word	0x00005fc0
        /*0690*/ 	.word	0x000000ff
        /*0694*/ 	.word	0x00000000
        /*0698*/ 	.short	0x0101
        /*069a*/ 	.byte	0x05
	.zero		1


	//   ....[87]....
        /*069c*/ 	.word	0x00006050
        /*06a0*/ 	.word	0x000000ff
        /*06a4*/ 	.word	0x00000000
        /*06a8*/ 	.short	0x010a
        /*06aa*/ 	.byte	0x04
	.zero		1


	//   ....[88]....
        /*06ac*/ 	.word	0x000060e0
        /*06b0*/ 	.word	0x000000ff
        /*06b4*/ 	.word	0x00000000
        /*06b8*/ 	.short	0x010a
        /*06ba*/ 	.byte	0x05
	.zero		1


	//   ....[89]....
        /*06bc*/ 	.word	0x00006180
        /*06c0*/ 	.word	0x00000000
        /*06c4*/ 	.word	0x00000000
        /*06c8*/ 	.short	0x010a
        /*06ca*/ 	.byte	0xff
	.zero		1


	//   ....[90]....
        /*06cc*/ 	.word	0x000064f0
        /*06d0*/ 	.word	0x00000000
        /*06d4*/ 	.word	0x000000c0
        /*06d8*/ 	.short	0x010a
        /*06da*/ 	.byte	0xff
	.zero		1


	//   ....[91]....
        /*06dc*/ 	.word	0x000065c0
        /*06e0*/ 	.word	0x00000000
        /*06e4*/ 	.word	0x00000000
        /*06e8*/ 	.short	0x0101
        /*06ea*/ 	.byte	0xff
	.zero		1


	//   ....[92]....
        /*06ec*/ 	.word	0x00007280
        /*06f0*/ 	.word	0x00000000
        /*06f4*/ 	.word	0x00000080
        /*06f8*/ 	.short	0x010a
        /*06fa*/ 	.byte	0xff
	.zero		1


	//   ....[93]....
        /*06fc*/ 	.word	0x000072f0
        /*0700*/ 	.word	0x00000068
        /*0704*/ 	.word	0x000000e0
        /*0708*/ 	.short	0x010a
        /*070a*/ 	.byte	0xff
	.zero		1


	//   ....[94]....
        /*070c*/ 	.word	0x000073e0
        /*0710*/ 	.word	0x00000000
        /*0714*/ 	.word	0x00000080
        /*0718*/ 	.short	0x010a
        /*071a*/ 	.byte	0xff
	.zero		1


	//   ....[95]....
        /*071c*/ 	.word	0x00007500
        /*0720*/ 	.word	0x00000068
        /*0724*/ 	.word	0x000000e0
        /*0728*/ 	.short	0x010a
        /*072a*/ 	.byte	0xff
	.zero		1


	//   ....[96]....
        /*072c*/ 	.word	0x00008380
        /*0730*/ 	.word	0x00000000
        /*0734*/ 	.word	0x00000000
        /*0738*/ 	.short	0x0101
        /*073a*/ 	.byte	0xff
	.zero		1


	//   ....[97]....
        /*073c*/ 	.word	0x00008390
        /*0740*/ 	.word	0x00000014
        /*0744*/ 	.word	0x00000080
        /*0748*/ 	.short	0x010a
        /*074a*/ 	.byte	0xff
	.zero		1


	//   ....[98]....
        /*074c*/ 	.word	0x00008450
        /*0750*/ 	.word	0x00000014
        /*0754*/ 	.word	0x00000080
        /*0758*/ 	.short	0x010a
        /*075a*/ 	.byte	0xff
	.zero		1


	//   ....[99]....
        /*075c*/ 	.word	0x00009330
        /*0760*/ 	.word	0x0000002e
        /*0764*/ 	.word	0x00000000
        /*0768*/ 	.short	0x0101
        /*076a*/ 	.byte	0xff
	.zero		1


	//   ....[100]....
        /*076c*/ 	.word	0x00009370
        /*0770*/ 	.word	0x00000015
        /*0774*/ 	.word	0x00000080
        /*0778*/ 	.short	0x010a
        /*077a*/ 	.byte	0xff
	.zero		1


	//   ....[101]....
        /*077c*/ 	.word	0x00009440
        /*0780*/ 	.word	0x00000015
        /*0784*/ 	.word	0x00000080
        /*0788*/ 	.short	0x010a
        /*078a*/ 	.byte	0xff
	.zero		1


	//   ....[102]....
        /*078c*/ 	.word	0x0000a330
        /*0790*/ 	.word	0x0000002e
        /*0794*/ 	.word	0x00000000
        /*0798*/ 	.short	0x0101
        /*079a*/ 	.byte	0xff
	.zero		1


	//   ....[103]....
        /*079c*/ 	.word	0x0000a350
        /*07a0*/ 	.word	0x00000002
        /*07a4*/ 	.word	0x00000080
        /*07a8*/ 	.short	0x010a
        /*07aa*/ 	.byte	0xff
	.zero		1


	//   ....[104]....
        /*07ac*/ 	.word	0x0000a400
        /*07b0*/ 	.word	0x00000002
        /*07b4*/ 	.word	0x00000080
        /*07b8*/ 	.short	0x010a
        /*07ba*/ 	.byte	0xff
	.zero		1


	//   ....[105]....
        /*07bc*/ 	.word	0x0000aca0
        /*07c0*/ 	.word	0x000000ff
        /*07c4*/ 	.word	0x00000000
        /*07c8*/ 	.short	0x0101
        /*07ca*/ 	.byte	0x04
	.zero		1


	//   ....[106]....
        /*07cc*/ 	.word	0x0000b300
        /*07d0*/ 	.word	0x00000000
        /*07d4*/ 	.word	0x00000000
        /*07d8*/ 	.short	0x0101
        /*07da*/ 	.byte	0xff
	.zero		1


	//   ....[107]....
        /*07dc*/ 	.word	0x0000b5b0
        /*07e0*/ 	.word	0x000000ff
        /*07e4*/ 	.word	0x00000000
        /*07e8*/ 	.short	0x0101
        /*07ea*/ 	.byte	0x04
	.zero		1


	//   ....[108]....
        /*07ec*/ 	.word	0x0000b5d0
        /*07f0*/ 	.word	0x00000000
        /*07f4*/ 	.word	0x00000110
        /*07f8*/ 	.short	0x010a
        /*07fa*/ 	.byte	0xff
	.zero		1


	//   ....[109]....
        /*07fc*/ 	.word	0x0000b630
        /*0800*/ 	.word	0x00000000
        /*0804*/ 	.word	0x00000040
        /*0808*/ 	.short	0x010a
        /*080a*/ 	.byte	0xff
	.zero		1


	//   ....[110]....
        /*080c*/ 	.word	0x0000b690
        /*0810*/ 	.word	0x00000000
        /*0814*/ 	.word	0x00000040
        /*0818*/ 	.short	0x010a
        /*081a*/ 	.byte	0xff
	.zero		1


	//   ....[111]....
        /*081c*/ 	.word	0x0000b6e0
        /*0820*/ 	.word	0x00000003
        /*0824*/ 	.word	0x000000c0
        /*0828*/ 	.short	0x010a
        /*082a*/ 	.byte	0xff
	.zero		1


	//   ....[112]....
        /*082c*/ 	.word	0x0000b740
        /*0830*/ 	.word	0x00000000
        /*0834*/ 	.word	0x00000000
        /*0838*/ 	.short	0x010a
        /*083a*/ 	.byte	0xff
	.zero		1


	//   ....[113]....
        /*083c*/ 	.word	0x0000b7a0
        /*0840*/ 	.word	0x00000000
        /*0844*/ 	.word	0x00000000
        /*0848*/ 	.short	0x010a
        /*084a*/ 	.byte	0xff
	.zero		1


	//   ....[114]....
        /*084c*/ 	.word	0x0000b800
        /*0850*/ 	.word	0x00000000
        /*0854*/ 	.word	0x00000000
        /*0858*/ 	.short	0x010a
        /*085a*/ 	.byte	0xff
	.zero		1


	//   ....[115]....
        /*085c*/ 	.word	0x0000b860
        /*0860*/ 	.word	0x00000000
        /*0864*/ 	.word	0x00000000
        /*0868*/ 	.short	0x010a
        /*086a*/ 	.byte	0xff
	.zero		1


	//   ....[116]....
        /*086c*/ 	.word	0x0000b8c0
        /*0870*/ 	.word	0x00000000
        /*0874*/ 	.word	0x00000000
        /*0878*/ 	.short	0x010a
        /*087a*/ 	.byte	0xff
	.zero		1


	//   ....[117]....
        /*087c*/ 	.word	0x0000b920
        /*0880*/ 	.word	0x00000000
        /*0884*/ 	.word	0x00000000
        /*0888*/ 	.short	0x010a
        /*088a*/ 	.byte	0xff
	.zero		1


	//   ....[118]....
        /*088c*/ 	.word	0x0000b980
        /*0890*/ 	.word	0x00000000
        /*0894*/ 	.word	0x00000000
        /*0898*/ 	.short	0x010a
        /*089a*/ 	.byte	0xff
	.zero		1


	//   ....[119]....
        /*089c*/ 	.word	0x0000b9d0
        /*08a0*/ 	.word	0x00000002
        /*08a4*/ 	.word	0x00000100
        /*08a8*/ 	.short	0x010a
        /*08aa*/ 	.byte	0xff
	.zero		1


	//   ....[120]....
        /*08ac*/ 	.word	0x0000ba30
        /*08b0*/ 	.word	0x00000002
        /*08b4*/ 	.word	0x000000d0
        /*08b8*/ 	.short	0x010a
        /*08ba*/ 	.byte	0xff
	.zero		1


	//   ....[121]....
        /*08bc*/ 	.word	0x0000ba80
        /*08c0*/ 	.word	0x00000002
        /*08c4*/ 	.word	0x000000c0
        /*08c8*/ 	.short	0x010a
        /*08ca*/ 	.byte	0xff
	.zero		1


	//   ....[122]....
        /*08cc*/ 	.word	0x0000bae0
        /*08d0*/ 	.word	0x00000000
        /*08d4*/ 	.word	0x000000d0
        /*08d8*/ 	.short	0x010a
        /*08da*/ 	.byte	0xff
	.zero		1


	//   ....[123]....
        /*08dc*/ 	.word	0x0000bb30
        /*08e0*/ 	.word	0x00000002
        /*08e4*/ 	.word	0x000000c0
        /*08e8*/ 	.short	0x010a
        /*08ea*/ 	.byte	0xff
	.zero		1


	//   ....[124]....
        /*08ec*/ 	.word	0x0000bb90
        /*08f0*/ 	.word	0x00000000
        /*08f4*/ 	.word	0x000000f0
        /*08f8*/ 	.short	0x010a
        /*08fa*/ 	.byte	0xff
	.zero		1


	//   ....[125]....
        /*08fc*/ 	.word	0x0000bbf0
        /*0900*/ 	.word	0x00000000
        /*0904*/ 	.word	0x00000000
        /*0908*/ 	.short	0x010a
        /*090a*/ 	.byte	0xff
	.zero		1


	//   ....[126]....
        /*090c*/ 	.word	0x0000bc50
        /*0910*/ 	.word	0x00000000
        /*0914*/ 	.word	0x00000000
        /*0918*/ 	.short	0x010a
        /*091a*/ 	.byte	0xff
	.zero		1


	//   ....[127]....
        /*091c*/ 	.word	0x0000bcb0
        /*0920*/ 	.word	0x00000000
        /*0924*/ 	.word	0x00000000
        /*0928*/ 	.short	0x010a
        /*092a*/ 	.byte	0xff
	.zero		1


	//   ....[128]....
        /*092c*/ 	.word	0x0000bd00
        /*0930*/ 	.word	0x0000000c
        /*0934*/ 	.word	0x000000c0
        /*0938*/ 	.short	0x010a
        /*093a*/ 	.byte	0xff
	.zero		1


	//   ....[129]....
        /*093c*/ 	.word	0x0000bd60
        /*0940*/ 	.word	0x00000000
        /*0944*/ 	.word	0x000000b8
        /*0948*/ 	.short	0x010a
        /*094a*/ 	.byte	0xff
	.zero		1


	//   ....[130]....
        /*094c*/ 	.word	0x0000bdc0
        /*0950*/ 	.word	0x00000000
        /*0954*/ 	.word	0x00000098
        /*0958*/ 	.short	0x010a
        /*095a*/ 	.byte	0xff
	.zero		1


	//   ....[131]....
        /*095c*/ 	.word	0x0000be20
        /*0960*/ 	.word	0x00000000
        /*0964*/ 	.word	0x00000098
        /*0968*/ 	.short	0x010a
        /*096a*/ 	.byte	0xff
	.zero		1


	//   ....[132]....
        /*096c*/ 	.word	0x0000be80
        /*0970*/ 	.word	0x00000000
        /*0974*/ 	.word	0x00000098
        /*0978*/ 	.short	0x010a
        /*097a*/ 	.byte	0xff
	.zero		1


	//   ....[133]....
        /*097c*/ 	.word	0x0000bee0
        /*0980*/ 	.word	0x00000000
        /*0984*/ 	.word	0x00000098
        /*0988*/ 	.short	0x010a
        /*098a*/ 	.byte	0xff
	.zero		1


	//   ....[134]....
        /*098c*/ 	.word	0x0000bf40
        /*0990*/ 	.word	0x00000000
        /*0994*/ 	.word	0x00000000
        /*0998*/ 	.short	0x010a
        /*099a*/ 	.byte	0xff
	.zero		1


	//   ....[135]....
        /*099c*/ 	.word	0x0000bfa0
        /*09a0*/ 	.word	0x00000000
        /*09a4*/ 	.word	0x00000000
        /*09a8*/ 	.short	0x010a
        /*09aa*/ 	.byte	0xff
	.zero		1


	//   ....[136]....
        /*09ac*/ 	.word	0x0000bff0
        /*09b0*/ 	.word	0x00000000
        /*09b4*/ 	.word	0x000000c0
        /*09b8*/ 	.short	0x010a
        /*09ba*/ 	.byte	0xff
	.zero		1


	//   ....[137]....
        /*09bc*/ 	.word	0x0000c040
        /*09c0*/ 	.word	0x00000000
        /*09c4*/ 	.word	0x00000080
        /*09c8*/ 	.short	0x010a
        /*09ca*/ 	.byte	0xff
	.zero		1


	//   ....[138]....
        /*09cc*/ 	.word	0x0000c090
        /*09d0*/ 	.word	0x00000068
        /*09d4*/ 	.word	0x000000e0
        /*09d8*/ 	.short	0x010a
        /*09da*/ 	.byte	0xff
	.zero		1


	//   ....[139]....
        /*09dc*/ 	.word	0x0000c0e0
        /*09e0*/ 	.word	0x00000014
        /*09e4*/ 	.word	0x00000080
        /*09e8*/ 	.short	0x010a
        /*09ea*/ 	.byte	0xff
	.zero		1


	//   ....[140]....
        /*09ec*/ 	.word	0x0000c130
        /*09f0*/ 	.word	0x00000015
        /*09f4*/ 	.word	0x00000080
        /*09f8*/ 	.short	0x010a
        /*09fa*/ 	.byte	0xff
	.zero		1


	//   ....[141]....
        /*09fc*/ 	.word	0x0000c180
        /*0a00*/ 	.word	0x00000002
        /*0a04*/ 	.word	0x00000080
        /*0a08*/ 	.short	0x010a
        /*0a0a*/ 	.byte	0xff
	.zero		1


	//----- nvinfo : EIATTR_NUM_MBARRIERS
	.align		4
.L_47:
        /*0a0c*/ 	.byte	0x03, 0x38
        /*0a0e*/ 	.short	0x0024


	//----- nvinfo : EIATTR_EXIT_INSTR_OFFSETS
	.align		4
        /*0a10*/ 	.byte	0x04, 0x1c
        /*0a12*/ 	.short	(.L_49 - .L_48)


	//   ....[0]....
.L_48:
        /*0a14*/ 	.word	0x000030a0


	//   ....[1]....
        /*0a18*/ 	.word	0x00003590


	//   ....[2]....
        /*0a1c*/ 	.word	0x000035f0


	//   ....[3]....
        /*0a20*/ 	.word	0x00004c20


	//   ....[4]....
        /*0a24*/ 	.word	0x000061b0


	//   ....[5]....
        /*0a28*/ 	.word	0x000061f0


	//   ....[6]....
        /*0a2c*/ 	.word	0x0000b4a0


	//   ....[7]....
        /*0a30*/ 	.word	0x0000b520


	//   ....[8]....
        /*0a34*/ 	.word	0x0000b550


	//   ....[9]....
        /*0a38*/ 	.word	0x0000b5c0


	//----- nvinfo : EIATTR_MAX_THREADS
	.align		4
.L_49:
        /*0a3c*/ 	.byte	0x04, 0x05
        /*0a3e*/ 	.short	(.L_51 - .L_50)
.L_50:
        /*0a40*/ 	.word	0x00000100
        /*0a44*/ 	.word	0x00000001
        /*0a48*/ 	.word	0x00000001


	//----- nvinfo : EIATTR_CRS_STACK_SIZE
	.align		4
.L_51:
        /*0a4c*/ 	.byte	0x04, 0x1e
        /*0a4e*/ 	.short	(.L_53 - .L_52)
.L_52:
        /*0a50*/ 	.word	0x00000000


	//----- nvinfo : EIATTR_CBANK_PARAM_SIZE
	.align		4
.L_53:
        /*0a54*/ 	.byte	0x03, 0x19
        /*0a56*/ 	.short	0x0c00


	//----- nvinfo : EIATTR_PARAM_CBANK
	.align		4
        /*0a58*/ 	.byte	0x04, 0x0a
        /*0a5a*/ 	.short	(.L_55 - .L_54)
	.align		4
.L_54:
        /*0a5c*/ 	.word	index@(.nv.constant0._ZN7cutlass13device_kernelINS_4gemm6kernel13GemmUniversalIN4cute5tupleIJiiiiEEENS1_10collective13CollectiveMmaINS1_46MainloopSm100TmaUmmaWarpSpecializedBlockScaledILi8ELi2ELi2ENS5_IJNS4_1CILi2EEESB_NSA_ILi1EEEEEEEENS5_IJNSA_ILi128EEENSA_ILi64EEESF_EEENS5_IJNS_12float_e4m3_tENS_13float_ue8m0_tEEEENS5_IJNS5_IJlSC_lEEENS4_6LayoutINS5_IJNS5_IJNS5_IJNSA_ILi32EEENSA_ILi4EEEEEEiEEESQ_NS5_IJSC_iEEEEEENS5_IJNS5_IJNS5_IJNSA_ILi16EEESO_EEEiEEENS5_IJNS5_IJNSA_ILi0EEESC_EEENSA_ILi512EEEEEENS5_IJSW_iEEEEEEEEEEESK_S13_NS4_8TiledMMAINS4_8MMA_AtomIJNS4_21SM100_MMA_MXF8F6F4_SSISI_SI_fSJ_Li128ELi64ELNS4_4UMMA5MajorE0ELS18_0ELNS17_7ScaleInE0ELS19_0EEEEEENSM_INS5_IJSC_SC_SC_EEENS5_IJSW_SW_SW_EEEEENS5_IJNS4_10UnderscoreES1F_S1F_EEEEENS5_IJNS4_23SM90_TMA_LOAD_MULTICASTES1I_EEENS5_IJNS4_14ComposedLayoutINS4_7SwizzleILi3ELi4ELi3EEENS4_18smem_ptr_flag_bitsILi8EEENSM_INS5_IJNSA_ILi8EEESF_EEENS5_IJSF_SC_EEEEEEENSM_INS5_IJNS5_IJNS5_IJSP_SC_EEENS5_IJSN_SC_EEEEEESC_NS5_IJSO_SC_EEEEEENS5_IJNS5_IJNS5_IJSU_SY_EEESX_EEESW_NS5_IJSC_SY_EEEEEEEEEEEvNS4_8identityES1J_S24_vS25_EENS_8epilogue10collective18CollectiveEpilogueINS27_23Sm100TmaWarpSpecializedILi3ELi2ELi16ELb1ELb0EEEJNS5_IJSG_SG_SF_EEENS5_IJNSM_ISG_SC_EENSM_INS5_IJST_SB_EEENS5_IJSC_SN_EEEEEEEENS_10bfloat16_tESL_S2I_SL_NS27_6fusion15FusionCallbacksIS2B_NS2J_17LinearCombinationIS2I_fS2I_fLNS_15FloatRoundStyleE2EEES2C_S2H_JEEENS4_5SM1004TMEM4LOAD26SM100_TMEM_LOAD_32dp32b16xENS4_13SM90_TMA_LOADENS1K_INS1L_ILi1ELi4ELi3EEENS1N_ILi16EEENSM_INS5_IJS1P_ST_EEENS5_IJST_SC_EEEEEEENS4_39AutoVectorizingCopyWithAssumedAlignmentILi128EEENS4_14SM90_TMA_STOREES2Z_S31_S31_EEEvvEEEEvNT_6ParamsE)
        /*0a60*/ 	.short	0x0380
        /*0a62*/ 	.short	0x0c00


	//----- nvinfo : EIATTR_SW_WAR
	.align		4
.L_55:
        /*0a64*/ 	.byte	0x04, 0x36
        /*0a66*/ 	.short	(.L_57 - .L_56)
.L_56:
        /*0a68*/ 	.word	0x00000008
.L_57:


//--------------------- .nv.callgraph             --------------------------
	.section	.nv.callgraph,"",@"SHT_CUDA_CALLGRAPH"
	.align	4
	.sectionentsize	8
	.align		4
        /*0000*/ 	.word	0x00000000
	.align		4
        /*0004*/ 	.word	0xffffffff
	.align		4
        /*0008*/ 	.word	index@(_ZN7cutlass13device_kernelINS_4gemm6kernel13GemmUniversalIN4cute5tupleIJiiiiEEENS1_10collective13CollectiveMmaINS1_46MainloopSm100TmaUmmaWarpSpecializedBlockScaledILi8ELi2ELi2ENS5_IJNS4_1CILi2EEESB_NSA_ILi1EEEEEEEENS5_IJNSA_ILi128EEENSA_ILi64EEESF_EEENS5_IJNS_12float_e4m3_tENS_13float_ue8m0_tEEEENS5_IJNS5_IJlSC_lEEENS4_6LayoutINS5_IJNS5_IJNS5_IJNSA_ILi32EEENSA_ILi4EEEEEEiEEESQ_NS5_IJSC_iEEEEEENS5_IJNS5_IJNS5_IJNSA_ILi16EEESO_EEEiEEENS5_IJNS5_IJNSA_ILi0EEESC_EEENSA_ILi512EEEEEENS5_IJSW_iEEEEEEEEEEESK_S13_NS4_8TiledMMAINS4_8MMA_AtomIJNS4_21SM100_MMA_MXF8F6F4_SSISI_SI_fSJ_Li128ELi64ELNS4_4UMMA5MajorE0ELS18_0ELNS17_7ScaleInE0ELS19_0EEEEEENSM_INS5_IJSC_SC_SC_EEENS5_IJSW_SW_SW_EEEEENS5_IJNS4_10UnderscoreES1F_S1F_EEEEENS5_IJNS4_23SM90_TMA_LOAD_MULTICASTES1I_EEENS5_IJNS4_14ComposedLayoutINS4_7SwizzleILi3ELi4ELi3EEENS4_18smem_ptr_flag_bitsILi8EEENSM_INS5_IJNSA_ILi8EEESF_EEENS5_IJSF_SC_EEEEEEENSM_INS5_IJNS5_IJNS5_IJSP_SC_EEENS5_IJSN_SC_EEEEEESC_NS5_IJSO_SC_EEEEEENS5_IJNS5_IJNS5_IJSU_SY_EEESX_EEESW_NS5_IJSC_SY_EEEEEEEEEEEvNS4_8identityES1J_S24_vS25_EENS_8epilogue10collective18CollectiveEpilogueINS27_23Sm100TmaWarpSpecializedILi3ELi2ELi16ELb1ELb0EEEJNS5_IJSG_SG_SF_EEENS5_IJNSM_ISG_SC_EENSM_INS5_IJST_SB_EEENS5_IJSC_SN_EEEEEEEENS_10bfloat16_tESL_S2I_SL_NS27_6fusion15FusionCallbacksIS2B_NS2J_17LinearCombinationIS2I_fS2I_fLNS_15FloatRoundStyleE2EEES2C_S2H_JEEENS4_5SM1004TMEM4LOAD26SM100_TMEM_LOAD_32dp32b16xENS4_13SM90_TMA_LOADENS1K_INS1L_ILi1ELi4ELi3EEENS1N_ILi16EEENSM_INS5_IJS1P_ST_EEENS5_IJST_SC_EEEEEEENS4_39AutoVectorizingCopyWithAssumedAlignmentILi128EEENS4_14SM90_TMA_STOREES2Z_S31_S31_EEEvvEEEEvNT_6ParamsE)
	.align		4
        /*000c*/ 	.word	index@(__assertfail)
	.align		4
        /*0010*/ 	.word	0x00000000
	.align		4
        /*0014*/ 	.word	0xfffffffe
	.align		4
        /*0018*/ 	.word	0x00000000
	.align		4
        /*001c*/ 	.word	0xfffffffd
	.align		4
        /*0020*/ 	.word	0x00000000
	.align		4
        /*0024*/ 	.word	0xfffffffc


//--------------------- .nv.constant4             --------------------------
	.section	.nv.constant4,"a",@progbits
	.align	8
	.align		8
.nv.constant4:
        /*0000*/ 	.dword	__assertfail
	.align		8
        /*0008*/ 	.dword	__unnamed_1
	.align		8
        /*0010*/ 	.dword	__unnamed_2
	.align		8
        /*0018*/ 	.dword	_ZN40_INTERNAL_4477fbd4_4_k_cu_e6578e12_289794cuda3std3__45__cpo5beginE
	.align		8
        /*0020*/ 	.dword	_ZN40_INTERNAL_4477fbd4_4_k_cu_e6578e12_289794cuda3std3__45__cpo3endE
	.align		8
        /*0028*/ 	.dword	_ZN40_INTERNAL_4477fbd4_4_k_cu_e6578e12_289794cuda3std3__45__cpo6cbeginE
	.align		8
        /*0030*/ 	.dword	_ZN40_INTERNAL_4477fbd4_4_k_cu_e6578e12_289794cuda3std3__45__cpo4cendE
	.align		8
        /*0038*/ 	.dword	_ZN40_INTERNAL_4477fbd4_4_k_cu_e6578e12_289794cuda3std3__442_GLOBAL__N__4477fbd4_4_k_cu_e6578e12_289796ignoreE
	.align		8
        /*0040*/ 	.dword	_ZN40_INTERNAL_4477fbd4_4_k_cu_e6578e12_289794cuda3std3__419piecewise_constructE
	.align		8
        /*0048*/ 	.dword	_ZN40_INTERNAL_4477fbd4_4_k_cu_e6578e12_289794cuda3std3__48in_placeE
	.align		8
        /*0050*/ 	.dword	_ZN40_INTERNAL_4477fbd4_4_k_cu_e6578e12_289794cuda3std6ranges3__45__cpo4swapE
	.align		8
        /*0058*/ 	.dword	_ZN40_INTERNAL_4477fbd4_4_k_cu_e6578e12_289794cuda3std6ranges3__45__cpo9iter_moveE
	.align		8
        /*0060*/ 	.dword	_ZN40_INTERNAL_4477fbd4_4_k_cu_e6578e12_289794cute7productE
	.align		8
        /*0068*/ 	.dword	_ZN40_INTERNAL_4477fbd4_4_k_cu_e6578e12_289794cute1_E
	.align		8
        /*0070*/ 	.dword	$str$25
	.align		8
        /*0078*/ 	.dword	$str$26
	.align		8
        /*0080*/ 	.dword	$str$27
	.align		8
        /*0088*/ 	.dword	$str$28


//--------------------- .text._ZN7cutlass13device_kernelINS_4gemm6kernel13GemmUniversalIN4cute5tupleIJiiiiEEENS1_10collective13CollectiveMmaINS1_46MainloopSm100TmaUmmaWarpSpecializedBlockScaledILi8ELi2ELi2ENS5_IJNS4_1CILi2EEESB_NSA_ILi1EEEEEEEENS5_IJNSA_ILi128EEENSA_ILi64EEESF_EEENS5_IJNS_12float_e4m3_tENS_13float_ue8m0_tEEEENS5_IJNS5_IJlSC_lEEENS4_6LayoutINS5_IJNS5_IJNS5_IJNSA_ILi32EEENSA_ILi4EEEEEEiEEESQ_NS5_IJSC_iEEEEEENS5_IJNS5_IJNS5_IJNSA_ILi16EEESO_EEEiEEENS5_IJNS5_IJNSA_ILi0EEESC_EEENSA_ILi512EEEEEENS5_IJSW_iEEEEEEEEEEESK_S13_NS4_8TiledMMAINS4_8MMA_AtomIJNS4_21SM100_MMA_MXF8F6F4_SSISI_SI_fSJ_Li128ELi64ELNS4_4UMMA5MajorE0ELS18_0ELNS17_7ScaleInE0ELS19_0EEEEEENSM_INS5_IJSC_SC_SC_EEENS5_IJSW_SW_SW_EEEEENS5_IJNS4_10UnderscoreES1F_S1F_EEEEENS5_IJNS4_23SM90_TMA_LOAD_MULTICASTES1I_EEENS5_IJNS4_14ComposedLayoutINS4_7SwizzleILi3ELi4ELi3EEENS4_18smem_ptr_flag_bitsILi8EEENSM_INS5_IJNSA_ILi8EEESF_EEENS5_IJSF_SC_EEEEEEENSM_INS5_IJNS5_IJNS5_IJSP_SC_EEENS5_IJSN_SC_EEEEEESC_NS5_IJSO_SC_EEEEEENS5_IJNS5_IJNS5_IJSU_SY_EEESX_EEESW_NS5_IJSC_SY_EEEEEEEEEEEvNS4_8identityES1J_S24_vS25_EENS_8epilogue10collective18CollectiveEpilogueINS27_23Sm100TmaWarpSpecializedILi3ELi2ELi16ELb1ELb0EEEJNS5_IJSG_SG_SF_EEENS5_IJNSM_ISG_SC_EENSM_INS5_IJST_SB_EEENS5_IJSC_SN_EEEEEEEENS_10bfloat16_tESL_S2I_SL_NS27_6fusion15FusionCallbacksIS2B_NS2J_17LinearCombinationIS2I_fS2I_fLNS_15FloatRoundStyleE2EEES2C_S2H_JEEENS4_5SM1004TMEM4LOAD26SM100_TMEM_LOAD_32dp32b16xENS4_13SM90_TMA_LOADENS1K_INS1L_ILi1ELi4ELi3EEENS1N_ILi16EEENSM_INS5_IJS1P_ST_EEENS5_IJST_SC_EEEEEEENS4_39AutoVectorizingCopyWithAssumedAlignmentILi128EEENS4_14SM90_TMA_STOREES2Z_S31_S31_EEEvvEEEEvNT_6ParamsE --------------------------
	.section	.text._ZN7cutlass13device_kernelINS_4gemm6kernel13GemmUniversalIN4cute5tupleIJiiiiEEENS1_10collective13CollectiveMmaINS1_46MainloopSm100TmaUmmaWarpSpecializedBlockScaledILi8ELi2ELi2ENS5_IJNS4_1CILi2EEESB_NSA_ILi1EEEEEEEENS5_IJNSA_ILi128EEENSA_ILi64EEESF_EEENS5_IJNS_12float_e4m3_tENS_13float_ue8m0_tEEEENS5_IJNS5_IJlSC_lEEENS4_6LayoutINS5_IJNS5_IJNS5_IJNSA_ILi32EEENSA_ILi4EEEEEEiEEESQ_NS5_IJSC_iEEEEEENS5_IJNS5_IJNS5_IJNSA_ILi16EEESO_EEEiEEENS5_IJNS5_IJNSA_ILi0EEESC_EEENSA_ILi512EEEEEENS5_IJSW_iEEEEEEEEEEESK_S13_NS4_8TiledMMAINS4_8MMA_AtomIJNS4_21SM100_MMA_MXF8F6F4_SSISI_SI_fSJ_Li128ELi64ELNS4_4UMMA5MajorE0ELS18_0ELNS17_7ScaleInE0ELS19_0EEEEEENSM_INS5_IJSC_SC_SC_EEENS5_IJSW_SW_SW_EEEEENS5_IJNS4_10UnderscoreES1F_S1F_EEEEENS5_IJNS4_23SM90_TMA_LOAD_MULTICASTES1I_EEENS5_IJNS4_14ComposedLayoutINS4_7SwizzleILi3ELi4ELi3EEENS4_18smem_ptr_flag_bitsILi8EEENSM_INS5_IJNSA_ILi8EEESF_EEENS5_IJSF_SC_EEEEEEENSM_INS5_IJNS5_IJNS5_IJSP_SC_EEENS5_IJSN_SC_EEEEEESC_NS5_IJSO_SC_EEEEEENS5_IJNS5_IJNS5_IJSU_SY_EEESX_EEESW_NS5_IJSC_SY_EEEEEEEEEEEvNS4_8identityES1J_S24_vS25_EENS_8epilogue10collective18CollectiveEpilogueINS27_23Sm100TmaWarpSpecializedILi3ELi2ELi16ELb1ELb0EEEJNS5_IJSG_SG_SF_EEENS5_IJNSM_ISG_SC_EENSM_INS5_IJST_SB_EEENS5_IJSC_SN_EEEEEEEENS_10bfloat16_tESL_S2I_SL_NS27_6fusion15FusionCallbacksIS2B_NS2J_17LinearCombinationIS2I_fS2I_fLNS_15FloatRoundStyleE2EEES2C_S2H_JEEENS4_5SM1004TMEM4LOAD26SM100_TMEM_LOAD_32dp32b16xENS4_13SM90_TMA_LOADENS1K_INS1L_ILi1ELi4ELi3EEENS1N_ILi16EEENSM_INS5_IJS1P_ST_EEENS5_IJST_SC_EEEEEEENS4_39AutoVectorizingCopyWithAssumedAlignmentILi128EEENS4_14SM90_TMA_STOREES2Z_S31_S31_EEEvvEEEEvNT_6ParamsE,"ax",@progbits
	.align	128
.text._ZN7cutlass13device_kernelINS_4gemm6kernel13GemmUniversalIN4cute5tupleIJiiiiEEENS1_10collective13CollectiveMmaINS1_46MainloopSm100TmaUmmaWarpSpecializedBlockScaledILi8ELi2ELi2ENS5_IJNS4_1CILi2EEESB_NSA_ILi1EEEEEEEENS5_IJNSA_ILi128EEENSA_ILi64EEESF_EEENS5_IJNS_12float_e4m3_tENS_13float_ue8m0_tEEEENS5_IJNS5_IJlSC_lEEENS4_6LayoutINS5_IJNS5_IJNS5_IJNSA_ILi32EEENSA_ILi4EEEEEEiEEESQ_NS5_IJSC_iEEEEEENS5_IJNS5_IJNS5_IJNSA_ILi16EEESO_EEEiEEENS5_IJNS5_IJNSA_ILi0EEESC_EEENSA_ILi512EEEEEENS5_IJSW_iEEEEEEEEEEESK_S13_NS4_8TiledMMAINS4_8MMA_AtomIJNS4_21SM100_MMA_MXF8F6F4_SSISI_SI_fSJ_Li128ELi64ELNS4_4UMMA5MajorE0ELS18_0ELNS17_7ScaleInE0ELS19_0EEEEEENSM_INS5_IJSC_SC_SC_EEENS5_IJSW_SW_SW_EEEEENS5_IJNS4_10UnderscoreES1F_S1F_EEEEENS5_IJNS4_23SM90_TMA_LOAD_MULTICASTES1I_EEENS5_IJNS4_14ComposedLayoutINS4_7SwizzleILi3ELi4ELi3EEENS4_18smem_ptr_flag_bitsILi8EEENSM_INS5_IJNSA_ILi8EEESF_EEENS5_IJSF_SC_EEEEEEENSM_INS5_IJNS5_IJNS5_IJSP_SC_EEENS5_IJSN_SC_EEEEEESC_NS5_IJSO_SC_EEEEEENS5_IJNS5_IJNS5_IJSU_SY_EEESX_EEESW_NS5_IJSC_SY_EEEEEEEEEEEvNS4_8identityES1J_S24_vS25_EENS_8epilogue10collective18CollectiveEpilogueINS27_23Sm100TmaWarpSpecializedILi3ELi2ELi16ELb1ELb0EEEJNS5_IJSG_SG_SF_EEENS5_IJNSM_ISG_SC_EENSM_INS5_IJST_SB_EEENS5_IJSC_SN_EEEEEEEENS_10bfloat16_tESL_S2I_SL_NS27_6fusion15FusionCallbacksIS2B_NS2J_17LinearCombinationIS2I_fS2I_fLNS_15FloatRoundStyleE2EEES2C_S2H_JEEENS4_5SM1004TMEM4LOAD26SM100_TMEM_LOAD_32dp32b16xENS4_13SM90_TMA_LOADENS1K_INS1L_ILi1ELi4ELi3EEENS1N_ILi16EEENSM_INS5_IJS1P_ST_EEENS5_IJST_SC_EEEEEEENS4_39AutoVectorizingCopyWithAssumedAlignmentILi128EEENS4_14SM90_TMA_STOREES2Z_S31_S31_EEEvvEEEEvNT_6ParamsE:
        .type           _ZN7cutlass13device_kernelINS_4gemm6kernel13GemmUniversalIN4cute5tupleIJiiiiEEENS1_10collective13CollectiveMmaINS1_46MainloopSm100TmaUmmaWarpSpecializedBlockScaledILi8ELi2ELi2ENS5_IJNS4_1CILi2EEESB_NSA_ILi1EEEEEEEENS5_IJNSA_ILi128EEENSA_ILi64EEESF_EEENS5_IJNS_12float_e4m3_tENS_13float_ue8m0_tEEEENS5_IJNS5_IJlSC_lEEENS4_6LayoutINS5_IJNS5_IJNS5_IJNSA_ILi32EEENSA_ILi4EEEEEEiEEESQ_NS5_IJSC_iEEEEEENS5_IJNS5_IJNS5_IJNSA_ILi16EEESO_EEEiEEENS5_IJNS5_IJNSA_ILi0EEESC_EEENSA_ILi512EEEEEENS5_IJSW_iEEEEEEEEEEESK_S13_NS4_8TiledMMAINS4_8MMA_AtomIJNS4_21SM100_MMA_MXF8F6F4_SSISI_SI_fSJ_Li128ELi64ELNS4_4UMMA5MajorE0ELS18_0ELNS17_7ScaleInE0ELS19_0EEEEEENSM_INS5_IJSC_SC_SC_EEENS5_IJSW_SW_SW_EEEEENS5_IJNS4_10UnderscoreES1F_S1F_EEEEENS5_IJNS4_23SM90_TMA_LOAD_MULTICASTES1I_EEENS5_IJNS4_14ComposedLayoutINS4_7SwizzleILi3ELi4ELi3EEENS4_18smem_ptr_flag_bitsILi8EEENSM_INS5_IJNSA_ILi8EEESF_EEENS5_IJSF_SC_EEEEEEENSM_INS5_IJNS5_IJNS5_IJSP_SC_EEENS5_IJSN_SC_EEEEEESC_NS5_IJSO_SC_EEEEEENS5_IJNS5_IJNS5_IJSU_SY_EEESX_EEESW_NS5_IJSC_SY_EEEEEEEEEEEvNS4_8identityES1J_S24_vS25_EENS_8epilogue10collective18CollectiveEpilogueINS27_23Sm100TmaWarpSpecializedILi3ELi2ELi16ELb1ELb0EEEJNS5_IJSG_SG_SF_EEENS5_IJNSM_ISG_SC_EENSM_INS5_IJST_SB_EEENS5_IJSC_SN_EEEEEEEENS_10bfloat16_tESL_S2I_SL_NS27_6fusion15FusionCallbacksIS2B_NS2J_17LinearCombinationIS2I_fS2I_fLNS_15FloatRoundStyleE2EEES2C_S2H_JEEENS4_5SM1004TMEM4LOAD26SM100_TMEM_LOAD_32dp32b16xENS4_13SM90_TMA_LOADENS1K_INS1L_ILi1ELi4ELi3EEENS1N_ILi16EEENSM_INS5_IJS1P_ST_EEENS5_IJST_SC_EEEEEEENS4_39AutoVectorizingCopyWithAssumedAlignmentILi128EEENS4_14SM90_TMA_STOREES2Z_S31_S31_EEEvvEEEEvNT_6ParamsE,@function
        .size           _ZN7cutlass13device_kernelINS_4gemm6kernel13GemmUniversalIN4cute5tupleIJiiiiEEENS1_10collective13CollectiveMmaINS1_46MainloopSm100TmaUmmaWarpSpecializedBlockScaledILi8ELi2ELi2ENS5_IJNS4_1CILi2EEESB_NSA_ILi1EEEEEEEENS5_IJNSA_ILi128EEENSA_ILi64EEESF_EEENS5_IJNS_12float_e4m3_tENS_13float_ue8m0_tEEEENS5_IJNS5_IJlSC_lEEENS4_6LayoutINS5_IJNS5_IJNS5_IJNSA_ILi32EEENSA_ILi4EEEEEEiEEESQ_NS5_IJSC_iEEEEEENS5_IJNS5_IJNS5_IJNSA_ILi16EEESO_EEEiEEENS5_IJNS5_IJNSA_ILi0EEESC_EEENSA_ILi512EEEEEENS5_IJSW_iEEEEEEEEEEESK_S13_NS4_8TiledMMAINS4_8MMA_AtomIJNS4_21SM100_MMA_MXF8F6F4_SSISI_SI_fSJ_Li128ELi64ELNS4_4UMMA5MajorE0ELS18_0ELNS17_7ScaleInE0ELS19_0EEEEEENSM_INS5_IJSC_SC_SC_EEENS5_IJSW_SW_SW_EEEEENS5_IJNS4_10UnderscoreES1F_S1F_EEEEENS5_IJNS4_23SM90_TMA_LOAD_MULTICASTES1I_EEENS5_IJNS4_14ComposedLayoutINS4_7SwizzleILi3ELi4ELi3EEENS4_18smem_ptr_flag_bitsILi8EEENSM_INS5_IJNSA_ILi8EEESF_EEENS5_IJSF_SC_EEEEEEENSM_INS5_IJNS5_IJNS5_IJSP_SC_EEENS5_IJSN_SC_EEEEEESC_NS5_IJSO_SC_EEEEEENS5_IJNS5_IJNS5_IJSU_SY_EEESX_EEESW_NS5_IJSC_SY_EEEEEEEEEEEvNS4_8identityES1J_S24_vS25_EENS_8epilogue10collective18CollectiveEpilogueINS27_23Sm100TmaWarpSpecializedILi3ELi2ELi16ELb1ELb0EEEJNS5_IJSG_SG_SF_EEENS5_IJNSM_ISG_SC_EENSM_INS5_IJST_SB_EEENS5_IJSC_SN_EEEEEEEENS_10bfloat16_tESL_S2I_SL_NS27_6fusion15FusionCallbacksIS2B_NS2J_17LinearCombinationIS2I_fS2I_fLNS_15FloatRoundStyleE2EEES2C_S2H_JEEENS4_5SM1004TMEM4LOAD26SM100_TMEM_LOAD_32dp32b16xENS4_13SM90_TMA_LOADENS1K_INS1L_ILi1ELi4ELi3EEENS1N_ILi16EEENSM_INS5_IJS1P_ST_EEENS5_IJST_SC_EEEEEEENS4_39AutoVectorizingCopyWithAssumedAlignmentILi128EEENS4_14SM90_TMA_STOREES2Z_S31_S31_EEEvvEEEEvNT_6ParamsE,(.L_x_208 - _ZN7cutlass13device_kernelINS_4gemm6kernel13GemmUniversalIN4cute5tupleIJiiiiEEENS1_10collective13CollectiveMmaINS1_46MainloopSm100TmaUmmaWarpSpecializedBlockScaledILi8ELi2ELi2ENS5_IJNS4_1CILi2EEESB_NSA_ILi1EEEEEEEENS5_IJNSA_ILi128EEENSA_ILi64EEESF_EEENS5_IJNS_12float_e4m3_tENS_13float_ue8m0_tEEEENS5_IJNS5_IJlSC_lEEENS4_6LayoutINS5_IJNS5_IJNS5_IJNSA_ILi32EEENSA_ILi4EEEEEEiEEESQ_NS5_IJSC_iEEEEEENS5_IJNS5_IJNS5_IJNSA_ILi16EEESO_EEEiEEENS5_IJNS5_IJNSA_ILi0EEESC_EEENSA_ILi512EEEEEENS5_IJSW_iEEEEEEEEEEESK_S13_NS4_8TiledMMAINS4_8MMA_AtomIJNS4_21SM100_MMA_MXF8F6F4_SSISI_SI_fSJ_Li128ELi64ELNS4_4UMMA5MajorE0ELS18_0ELNS17_7ScaleInE0ELS19_0EEEEEENSM_INS5_IJSC_SC_SC_EEENS5_IJSW_SW_SW_EEEEENS5_IJNS4_10UnderscoreES1F_S1F_EEEEENS5_IJNS4_23SM90_TMA_LOAD_MULTICASTES1I_EEENS5_IJNS4_14ComposedLayoutINS4_7SwizzleILi3ELi4ELi3EEENS4_18smem_ptr_flag_bitsILi8EEENSM_INS5_IJNSA_ILi8EEESF_EEENS5_IJSF_SC_EEEEEEENSM_INS5_IJNS5_IJNS5_IJSP_SC_EEENS5_IJSN_SC_EEEEEESC_NS5_IJSO_SC_EEEEEENS5_IJNS5_IJNS5_IJSU_SY_EEESX_EEESW_NS5_IJSC_SY_EEEEEEEEEEEvNS4_8identityES1J_S24_vS25_EENS_8epilogue10collective18CollectiveEpilogueINS27_23Sm100TmaWarpSpecializedILi3ELi2ELi16ELb1ELb0EEEJNS5_IJSG_SG_SF_EEENS5_IJNSM_ISG_SC_EENSM_INS5_IJST_SB_EEENS5_IJSC_SN_EEEEEEEENS_10bfloat16_tESL_S2I_SL_NS27_6fusion15FusionCallbacksIS2B_NS2J_17LinearCombinationIS2I_fS2I_fLNS_15FloatRoundStyleE2EEES2C_S2H_JEEENS4_5SM1004TMEM4LOAD26SM100_TMEM_LOAD_32dp32b16xENS4_13SM90_TMA_LOADENS1K_INS1L_ILi1ELi4ELi3EEENS1N_ILi16EEENSM_INS5_IJS1P_ST_EEENS5_IJST_SC_EEEEEEENS4_39AutoVectorizingCopyWithAssumedAlignmentILi128EEENS4_14SM90_TMA_STOREES2Z_S31_S31_EEEvvEEEEvNT_6ParamsE)
        .other          _ZN7cutlass13device_kernelINS_4gemm6kernel13GemmUniversalIN4cute5tupleIJiiiiEEENS1_10collective13CollectiveMmaINS1_46MainloopSm100TmaUmmaWarpSpecializedBlockScaledILi8ELi2ELi2ENS5_IJNS4_1CILi2EEESB_NSA_ILi1EEEEEEEENS5_IJNSA_ILi128EEENSA_ILi64EEESF_EEENS5_IJNS_12float_e4m3_tENS_13float_ue8m0_tEEEENS5_IJNS5_IJlSC_lEEENS4_6LayoutINS5_IJNS5_IJNS5_IJNSA_ILi32EEENSA_ILi4EEEEEEiEEESQ_NS5_IJSC_iEEEEEENS5_IJNS5_IJNS5_IJNSA_ILi16EEESO_EEEiEEENS5_IJNS5_IJNSA_ILi0EEESC_EEENSA_ILi512EEEEEENS5_IJSW_iEEEEEEEEEEESK_S13_NS4_8TiledMMAINS4_8MMA_AtomIJNS4_21SM100_MMA_MXF8F6F4_SSISI_SI_fSJ_Li128ELi64ELNS4_4UMMA5MajorE0ELS18_0ELNS17_7ScaleInE0ELS19_0EEEEEENSM_INS5_IJSC_SC_SC_EEENS5_IJSW_SW_SW_EEEEENS5_IJNS4_10UnderscoreES1F_S1F_EEEEENS5_IJNS4_23SM90_TMA_LOAD_MULTICASTES1I_EEENS5_IJNS4_14ComposedLayoutINS4_7SwizzleILi3ELi4ELi3EEENS4_18smem_ptr_flag_bitsILi8EEENSM_INS5_IJNSA_ILi8EEESF_EEENS5_IJSF_SC_EEEEEEENSM_INS5_IJNS5_IJNS5_IJSP_SC_EEENS5_IJSN_SC_EEEEEESC_NS5_IJSO_SC_EEEEEENS5_IJNS5_IJNS5_IJSU_SY_EEESX_EEESW_NS5_IJSC_SY_EEEEEEEEEEEvNS4_8identityES1J_S24_vS25_EENS_8epilogue10collective18CollectiveEpilogueINS27_23Sm100TmaWarpSpecializedILi3ELi2ELi16ELb1ELb0EEEJNS5_IJSG_SG_SF_EEENS5_IJNSM_ISG_SC_EENSM_INS5_IJST_SB_EEENS5_IJSC_SN_EEEEEEEENS_10bfloat16_tESL_S2I_SL_NS27_6fusion15FusionCallbacksIS2B_NS2J_17LinearCombinationIS2I_fS2I_fLNS_15FloatRoundStyleE2EEES2C_S2H_JEEENS4_5SM1004TMEM4LOAD26SM100_TMEM_LOAD_32dp32b16xENS4_13SM90_TMA_LOADENS1K_INS1L_ILi1ELi4ELi3EEENS1N_ILi16EEENSM_INS5_IJS1P_ST_EEENS5_IJST_SC_EEEEEEENS4_39AutoVectorizingCopyWithAssumedAlignmentILi128EEENS4_14SM90_TMA_STOREES2Z_S31_S31_EEEvvEEEEvNT_6ParamsE,@"STO_CUDA_ENTRY STV_DEFAULT"
_ZN7cutlass13device_kernelINS_4gemm6kernel13GemmUniversalIN4cute5tupleIJiiiiEEENS1_10collective13CollectiveMmaINS1_46MainloopSm100TmaUmmaWarpSpecializedBlockScaledILi8ELi2ELi2ENS5_IJNS4_1CILi2EEESB_NSA_ILi1EEEEEEEENS5_IJNSA_ILi128EEENSA_ILi64EEESF_EEENS5_IJNS_12float_e4m3_tENS_13float_ue8m0_tEEEENS5_IJNS5_IJlSC_lEEENS4_6LayoutINS5_IJNS5_IJNS5_IJNSA_ILi32EEENSA_ILi4EEEEEEiEEESQ_NS5_IJSC_iEEEEEENS5_IJNS5_IJNS5_IJNSA_ILi16EEESO_EEEiEEENS5_IJNS5_IJNSA_ILi0EEESC_EEENSA_ILi512EEEEEENS5_IJSW_iEEEEEEEEEEESK_S13_NS4_8TiledMMAINS4_8MMA_AtomIJNS4_21SM100_MMA_MXF8F6F4_SSISI_SI_fSJ_Li128ELi64ELNS4_4UMMA5MajorE0ELS18_0ELNS17_7ScaleInE0ELS19_0EEEEEENSM_INS5_IJSC_SC_SC_EEENS5_IJSW_SW_SW_EEEEENS5_IJNS4_10UnderscoreES1F_S1F_EEEEENS5_IJNS4_23SM90_TMA_LOAD_MULTICASTES1I_EEENS5_IJNS4_14ComposedLayoutINS4_7SwizzleILi3ELi4ELi3EEENS4_18smem_ptr_flag_bitsILi8EEENSM_INS5_IJNSA_ILi8EEESF_EEENS5_IJSF_SC_EEEEEEENSM_INS5_IJNS5_IJNS5_IJSP_SC_EEENS5_IJSN_SC_EEEEEESC_NS5_IJSO_SC_EEEEEENS5_IJNS5_IJNS5_IJSU_SY_EEESX_EEESW_NS5_IJSC_SY_EEEEEEEEEEEvNS4_8identityES1J_S24_vS25_EENS_8epilogue10collective18CollectiveEpilogueINS27_23Sm100TmaWarpSpecializedILi3ELi2ELi16ELb1ELb0EEEJNS5_IJSG_SG_SF_EEENS5_IJNSM_ISG_SC_EENSM_INS5_IJST_SB_EEENS5_IJSC_SN_EEEEEEEENS_10bfloat16_tESL_S2I_SL_NS27_6fusion15FusionCallbacksIS2B_NS2J_17LinearCombinationIS2I_fS2I_fLNS_15FloatRoundStyleE2EEES2C_S2H_JEEENS4_5SM1004TMEM4LOAD26SM100_TMEM_LOAD_32dp32b16xENS4_13SM90_TMA_LOADENS1K_INS1L_ILi1ELi4ELi3EEENS1N_ILi16EEENSM_INS5_IJS1P_ST_EEENS5_IJST_SC_EEEEEEENS4_39AutoVectorizingCopyWithAssumedAlignmentILi128EEENS4_14SM90_TMA_STOREES2Z_S31_S31_EEEvvEEEEvNT_6ParamsE:
[----:B------:R-:W1:Y:S01]  /*0000*/  LDC R1, c[0x0][0x37c] ;  /* 0x0000df00ff017b82 */ /* 0x000e620000000800 */
[----:B------:R-:W2:Y:S01]  /*0010*/  S2R R81, SR_TID.X ;  /* 0x0000000000517919 */ /* 0x000ea20000002100 */
[----:B------:R-:W3:Y:S01]  /*0020*/  LDCU.64 UR12, c[0x0][0xc90] ;  /* 0x00019200ff0c77ac */ /* 0x000ee20008000a00 */
[----:B------:R-:W-:Y:S02]  /*0030*/  PRMT R85, RZ, 0x7610, R85 ;  /* 0x00007610ff557816 */ /* 0x000fe40000000055 */
[----:B------:R-:W-:Y:S01]  /*0040*/  ELECT P4, URZ, PT ;  /* 0x0000000000ff782f */ /* 0x000fe20003880000 */
[----:B---3--:R-:W-:-:S04]  /*0050*/  UISETP.NE.U32.AND UP0, UPT, UR12, URZ, UPT ;  /* 0x000000ff0c00728c */ /* 0x008fc8000bf05070 */
[----:B------:R-:W-:Y:S01]  /*0060*/  UISETP.NE.AND.EX UP0, UPT, UR13, URZ, UPT, UP0 ;  /* 0x000000ff0d00728c */ /* 0x000fe2000bf05300 */
[----:B--2---:R-:W-:-:S05]  /*0070*/  SHF.R.U32.HI R86, RZ, 0x5, R81 ;  /* 0x00000005ff567819 */ /* 0x004fca0000011651 */
[----:B------:R-:W2:Y:S02]  /*0080*/  SHFL.IDX PT, R0, R86, RZ, 0x1f ;  /* 0x00001fff56007589 */ /* 0x000ea400000e0000 */
[----:B--2---:R-:W-:Y:S01]  /*0090*/  R2UR UR21, R0 ;  /* 0x00000000001572ca */ /* 0x004fe200000e0000 */
[----:B-1----:R-:W-:-:S14]  /*00a0*/  BRA.U UP0, `(.L_x_0) ;  /* 0x0000000100307547 */ /* 0x002fdc000b800000 */
[----:B------:R-:W1:Y:S02]  /*00b0*/  LDCU.64 UR4, c[0x0][0xc88] ;  /* 0x00019100ff0477ac */ /* 0x000e640008000a00 */
[----:B-1----:R-:W-:-:S04]  /*00c0*/  UISETP.NE.U32.AND UP0, UPT, UR4, URZ, UPT ;  /* 0x000000ff0400728c */ /* 0x002fc8000bf05070 */
[----:B------:R-:W-:-:S09]  /*00d0*/  UISETP.NE.AND.EX UP0, UPT, UR5, URZ, UPT, UP0 ;  /* 0x000000ff0500728c */ /* 0x000fd2000bf05300 */
[----:B------:R-:W-:Y:S05]  /*00e0*/  BRA.U !UP0, `(.L_x_1) ;  /* 0x0000000108147547 */ /* 0x000fea000b800000 */
[----:B------:R-:W1:Y:S01]  /*00f0*/  LDC.64 R2, c[0x0][0xc88] ;  /* 0x00032200ff027b82 */ /* 0x000e620000000a00 */
[----:B------:R-:W1:Y:S02]  /*0100*/  LDCU.64 UR4, c[0x0][0x358] ;  /* 0x00006b00ff0477ac */ /* 0x000e640008000a00 */
[----:B-1----:R1:W5:Y:S01]  /*0110*/  LDG.E R45, desc[UR4][R2.64] ;  /* 0x00000004022d7981 */ /* 0x002362000c1e1900 */
[----:B------:R-:W-:Y:S01]  /*0120*/  HFMA2 R85, -RZ, RZ, 0, 5.9604644775390625e-08 ;  /* 0x00000001ff557431 */ /* 0x000fe200000001ff */
[----:B------:R-:W-:Y:S05]  /*0130*/  BRA `(.L_x_0) ;  /* 0x00000000000c7947 */ /* 0x000fea0003800000 */
.L_x_1:
[----:B------:R-:W1:Y:S01]  /*0140*/  LDCU UR4, c[0x0][0xc80] ;  /* 0x00019000ff0477ac */ /* 0x000e620008000800 */
[----:B------:R-:W-:Y:S01]  /*0150*/  HFMA2 R85, -RZ, RZ, 0, 5.9604644775390625e-08 ;  /* 0x00000001ff557431 */ /* 0x000fe200000001ff */
[----:B-1----:R-:W-:-:S07]  /*0160*/  MOV R45, UR4 ;  /* 0x00000004002d7c02 */ /* 0x002fce0008000f00 */
.L_x_0:
[----:B------:R-:W2:Y:S02]  /*0170*/  LDCU.64 UR4, c[0x0][0xcb0] ;  /* 0x00019600ff0477ac */ /* 0x000ea40008000a00 */
[----:B--2---:R-:W-:-:S04]  /*0180*/  UISETP.NE.U32.AND UP0, UPT, UR4, URZ, UPT ;  /* 0x000000ff0400728c */ /* 0x004fc8000bf05070 */
[----:B------:R-:W-:-:S09]  /*0190*/  UISETP.NE.AND.EX UP0, UPT, UR5, URZ, UPT, UP0 ;  /* 0x000000ff0500728c */ /* 0x000fd2000bf05300 */
[----:B------:R-:W-:Y:S05]  /*01a0*/  BRA.U UP0, `(.L_x_2) ;  /* 0x0000000100287547 */ /* 0x000fea000b800000 */
[----:B------:R-:W2:Y:S02]  /*01b0*/  LDCU.64 UR4, c[0x0][0xca8] ;  /* 0x00019500ff0477ac */ /* 0x000ea40008000a00 */
[----:B--2---:R-:W-:-:S04]  /*01c0*/  UISETP.NE.U32.AND UP0, UPT, UR4, URZ, UPT ;  /* 0x000000ff0400728c */ /* 0x004fc8000bf05070 */
[----:B------:R-:W-:-:S09]  /*01d0*/  UISETP.NE.AND.EX UP0, UPT, UR5, URZ, UPT, UP0 ;  /* 0x000000ff0500728c */ /* 0x000fd2000bf05300 */
[----:B------:R-:W-:Y:S05]  /*01e0*/  BRA.U !UP0, `(.L_x_3) ;  /* 0x0000000108107547 */ /* 0x000fea000b800000 */
[----:B-1----:R-:W1:Y:S01]  /*01f0*/  LDC.64 R2, c[0x0][0xca8] ;  /* 0x00032a00ff027b82 */ /* 0x002e620000000a00 */
[----:B------:R-:W1:Y:S02]  /*0200*/  LDCU.64 UR4, c[0x0][0x358] ;  /* 0x00006b00ff0477ac */ /* 0x000e640008000a00 */
[----:B-1----:R2:W5:Y:S01]  /*0210*/  LDG.E R43, desc[UR4][R2.64] ;  /* 0x00000004022b7981 */ /* 0x002562000c1e1900 */
[----:B------:R-:W-:Y:S05]  /*0220*/  BRA `(.L_x_2) ;  /* 0x0000000000087947 */ /* 0x000fea0003800000 */
.L_x_3:
[----:B------:R-:W2:Y:S02]  /*0230*/  LDCU UR4, c[0x0][0xca0] ;  /* 0x00019400ff0477ac */ /* 0x000ea40008000800 */
[----:B--2---:R-:W-:Y:S02]  /*0240*/  MOV R43, UR4 ;  /* 0x00000004002b7c02 */ /* 0x004fe40008000f00 */
.L_x_2:
[----:B------:R-:W-:Y:S01]  /*0250*/  IMAD.U32 R0, RZ, RZ, UR21 ;  /* 0x00000015ff007e24 */ /* 0x000fe2000f8e00ff */
[----:B------:R-:W-:Y:S04]  /*0260*/  BSSY.RECONVERGENT B0, `(.L_x_4) ;  /* 0x0000012000007945 */ /* 0x000fe80003800200 */
[C---:B------:R-:W-:Y:S02]  /*0270*/  ISETP.NE.OR P1, PT, R0.reuse, 0x1, !P4 ;  /* 0x000000010000780c */ /* 0x040fe40006725670 */
[----:B------:R-:W-:-:S11]  /*0280*/  ISETP.NE.OR P0, PT, R0, 0x3, !P4 ;  /* 0x000000030000780c */ /* 0x000fd60006705670 */
[----:B------:R-:W-:Y:S05]  /*0290*/  @P1 BRA `(.L_x_5) ;  /* 0x0000000000381947 */ /* 0x000fea0003800000 */
[----:B------:R-:W3:Y:S02]  /*02a0*/  LDCU.64 UR4, c[0x0][0x348] ;  /* 0x00006900ff0477ac */ /* 0x000ee40008000a00 */
[----:B---3--:R-:W-:Y:S02]  /*02b0*/  UIADD3 UR10, UP3, UPT, UR4, 0x80, URZ ;  /* 0x00000080040a7890 */ /* 0x008fe4000ff7e0ff */
[----:B------:R-:W-:Y:S02]  /*02c0*/  UIADD3 UR8, UP2, UPT, UR4, 0x180, URZ ;  /* 0x0000018004087890 */ /* 0x000fe4000ff5e0ff */
[----:B------:R-:W-:Y:S02]  /*02d0*/  UIADD3 UR6, UP1, UPT, UR4, 0x280, URZ ;  /* 0x0000028004067890 */ /* 0x000fe4000ff3e0ff */
[----:B------:R-:W-:Y:S02]  /*02e0*/  UIADD3 UR4, UP0, UPT, UR4, 0x380, URZ ;  /* 0x0000038004047890 */ /* 0x000fe4000ff1e0ff */
[----:B------:R-:W-:-:S02]  /*02f0*/  UIADD3.X UR11, UPT, UPT, URZ, UR5, URZ, UP3, !UPT ;  /* 0x00000005ff0b7290 */ /* 0x000fc40009ffe4ff */
[----:B------:R-:W-:Y:S02]  /*0300*/  UIADD3.X UR9, UPT, UPT, URZ, UR5, URZ, UP2, !UPT ;  /* 0x00000005ff097290 */ /* 0x000fe400097fe4ff */
[----:B------:R-:W-:Y:S02]  /*0310*/  UIADD3.X UR7, UPT, UPT, URZ, UR5, URZ, UP1, !UPT ;  /* 0x00000005ff077290 */ /* 0x000fe40008ffe4ff */
[----:B------:R-:W-:-:S03]  /*0320*/  UIADD3.X UR5, UPT, UPT, URZ, UR5, URZ, UP0, !UPT ;  /* 0x00000005ff057290 */ /* 0x000fc600087fe4ff */
[----:B------:R3:W-:Y:S02]  /*0330*/  UTMACCTL.PF [UR10] ;  /* 0x000000000a0079b9 */ /* 0x0007e40008040000 */
[----:B------:R3:W-:Y:S02]  /*0340*/  UTMACCTL.PF [UR8] ;  /* 0x00000000080079b9 */ /* 0x0007e40008040000 */
[----:B------:R3:W-:Y:S02]  /*0350*/  UTMACCTL.PF [UR6] ;  /* 0x00000000060079b9 */ /* 0x0007e40008040000 */
[----:B------:R3:W-:Y:S02]  /*0360*/  UTMACCTL.PF [UR4] ;  /* 0x00000000040079b9 */ /* 0x0007e40008040000 */
[----:B---3--:R-:W-:Y:S01]  /*0370*/  NOP ;  /* 0x0000000000007918 */ /* 0x008fe20000000000 */
.L_x_5:
[----:B------:R-:W-:Y:S05]  /*0380*/  BSYNC.RECONVERGENT B0 ;  /* 0x0000000000007941 */ /* 0x000fea0003800200 */
.L_x_4:
[----:B------:R-:W-:Y:S04]  /*0390*/  BSSY.RECONVERGENT B0, `(.L_x_6) ;  /* 0x000000a000007945 */ /* 0x000fe80003800200 */
[----:B------:R-:W-:Y:S05]  /*03a0*/  @P0 BRA `(.L_x_7) ;  /* 0x0000000000200947 */ /* 0x000fea0003800000 */
[----:B------:R-:W3:Y:S02]  /*03b0*/  LDCU.64 UR4, c[0x0][0x348] ;  /* 0x00006900ff0477ac */ /* 0x000ee40008000a00 */
[----:B---3--:R-:W-:Y:S02]  /*03c0*/  UIADD3 UR6, UP1, UPT, UR4, 0x980, URZ ;  /* 0x0000098004067890 */ /* 0x008fe4000ff3e0ff */
[----:B------:R-:W-:Y:S02]  /*03d0*/  UIADD3 UR4, UP0, UPT, UR4, 0xa80, URZ ;  /* 0x00000a8004047890 */ /* 0x000fe4000ff1e0ff */
[----:B------:R-:W-:Y:S02]  /*03e0*/  UIADD3.X UR7, UPT, UPT, URZ, UR5, URZ, UP1, !UPT ;  /* 0x00000005ff077290 */ /* 0x000fe40008ffe4ff */
[----:B------:R-:W-:-:S07]  /*03f0*/  UIADD3.X UR5, UPT, UPT, URZ, UR5, URZ, UP0, !UPT ;  /* 0x00000005ff057290 */ /* 0x000fce00087fe4ff */
[----:B------:R3:W-:Y:S02]  /*0400*/  UTMACCTL.PF [UR6] ;  /* 0x00000000060079b9 */ /* 0x0007e40008040000 */
[----:B------:R3:W-:Y:S02]  /*0410*/  UTMACCTL.PF [UR4] ;  /* 0x00000000040079b9 */ /* 0x0007e40008040000 */
[----:B---3--:R-:W-:Y:S01]  /*0420*/  NOP ;  /* 0x0000000000007918 */ /* 0x008fe20000000000 */
.L_x_7:
[----:B------:R-:W-:Y:S05]  /*0430*/  BSYNC.RECONVERGENT B0 ;  /* 0x0000000000007941 */ /* 0x000fea0003800200 */
.L_x_6:
[----:B------:R-:W3:Y:S01]  /*0440*/  LDCU.64 UR4, c[0x0][0xc88] ;  /* 0x00019100ff0477ac */ /* 0x000ee20008000a00 */
[----:B------:R-:W-:Y:S02]  /*0450*/  UISETP.EQ.U32.AND UP1, UPT, UR12, URZ, UPT ;  /* 0x000000ff0c00728c */ /* 0x000fe4000bf22070 */
[----:B------:R-:W-:Y:S02]  /*0460*/  UPLOP3.LUT UP3, UPT, UPT, UPT, UPT, 0x80, 0x8 ;  /* 0x000000000008789c */ /* 0x000fe40003f6f070 */
[----:B---3--:R-:W-:-:S04]  /*0470*/  UISETP.NE.U32.AND UP0, UPT, UR4, URZ, UPT ;  /* 0x000000ff0400728c */ /* 0x008fc8000bf05070 */
[----:B------:R-:W-:-:S04]  /*0480*/  UISETP.NE.AND.EX UP0, UPT, UR5, URZ, UPT, UP0 ;  /* 0x000000ff0500728c */ /* 0x000fc8000bf05300 */
[----:B------:R-:W-:-:S04]  /*0490*/  UISETP.EQ.OR.EX UP2, UPT, UR13, URZ, !UP0, UP1 ;  /* 0x000000ff0d00728c */ /* 0x000fc8000c742710 */
[----:B------:R-:W-:-:S06]  /*04a0*/  UP2UR UR4, UPR, URZ, 0x4 ;  /* 0x00000004ff047883 */ /* 0x000fcc0008000000 */
[----:B------:R-:W-:Y:S01]  /*04b0*/  MOV R96, UR4 ;  /* 0x0000000400607c02 */ /* 0x000fe20008000f00 */
[----:B------:R-:W-:Y:S06]  /*04c0*/  BRA.U !UP2, `(.L_x_8) ;  /* 0x000000010a207547 */ /* 0x000fec000b800000 */
[----:B------:R-:W-:Y:S01]  /*04d0*/  UISETP.NE.U32.AND UP1, UPT, UR12, URZ, UPT ;  /* 0x000000ff0c00728c */ /* 0x000fe2000bf25070 */
[----:B-----5:R-:W-:Y:S01]  /*04e0*/  FSETP.NEU.AND P0, PT, R45, RZ, PT ;  /* 0x000000ff2d00720b */ /* 0x020fe20003f0d000 */
[----:B------:R-:W-:Y:S02]  /*04f0*/  USEL UR4, URZ, 0xffffffff, UP0 ;  /* 0xffffffffff047887 */ /* 0x000fe40008000000 */
[----:B------:R-:W-:-:S10]  /*0500*/  UISETP.NE.AND.EX UP1, UPT, UR13, URZ, UPT, UP1 ;  /* 0x000000ff0d00728c */ /* 0x000fd4000bf25310 */
[----:B------:R-:W-:Y:S01]  /*0510*/  VOTEU.ANY UP0, P0 ;  /* 0x0000000000ff7886 */ /* 0x000fe20000000100 */
[----:B------:R-:W-:-:S04]  /*0520*/  @!UP1 USEL UR4, URZ, 0xffffffff, UP0 ;  /* 0xffffffffff049887 */ /* 0x000fc80008000000 */
[----:B------:R-:W-:-:S04]  /*0530*/  ULOP3.LUT UR4, UR4, 0x1, URZ, 0xc0, !UPT ;  /* 0x0000000104047892 */ /* 0x000fc8000f8ec0ff */
[----:B------:R-:W-:-:S11]  /*0540*/  UISETP.NE.U32.AND UP3, UPT, UR4, 0x1, UPT ;  /* 0x000000010400788c */ /* 0x000fd6000bf65070 */
.L_x_8:
[----:B-12---:R-:W1:Y:S01]  /*0550*/  SHFL.IDX PT, R2, R86, RZ, 0x1f ;  /* 0x00001fff56027589 */ /* 0x006e6200000e0000 */
[----:B------:R-:W-:-:S04]  /*0560*/  UISETP.NE.AND UP0, UPT, UR21, 0x2, UPT ;  /* 0x000000021500788c */ /* 0x000fc8000bf05270 */
[----:B------:R-:W-:Y:S01]  /*0570*/  USEL UR45, URZ, 0x1, UP0 ;  /* 0x00000001ff2d7887 */ /* 0x000fe20008000000 */
[----:B-1----:R-:W-:-:S13]  /*0580*/  ISETP.NE.AND P0, PT, R2, RZ, PT ;  /* 0x000000ff0200720c */ /* 0x002fda0003f05270 */
[----:B------:R-:W-:Y:S05]  /*0590*/  @P0 BRA `(.L_x_9) ;  /* 0x0000000000840947 */ /* 0x000fea0003800000 */
[----:B------:R-:W-:Y:S01]  /*05a0*/  ELECT P0, URZ, PT ;  /* 0x0000000000ff782f */ /* 0x000fe20003800000 */
[----:B------:R-:W-:-:S12]  /*05b0*/  BSSY.RECONVERGENT B0, `(.L_x_9) ;  /* 0x000001f000007945 */ /* 0x000fd80003800200 */
[----:B------:R-:W-:Y:S05]  /*05c0*/  @!P0 BRA `(.L_x_10) ;  /* 0x0000000000748947 */ /* 0x000fea0003800000 */
[----:B------:R-:W1:Y:S01]  /*05d0*/  S2UR UR4, SR_CgaCtaId ;  /* 0x00000000000479c3 */ /* 0x000e620000008800 */
[----:B------:R-:W-:Y:S01]  /*05e0*/  UMOV UR5, 0x400 ;  /* 0x0000040000057882 */ /* 0x000fe20000000000 */
[----:B------:R-:W-:Y:S01]  /*05f0*/  UMOV UR8, 0x1 ;  /* 0x0000000100087882 */ /* 0x000fe20000000000 */
[----:B------:R-:W-:Y:S01]  /*0600*/  UMOV UR6, 0x3 ;  /* 0x0000000300067882 */ /* 0x000fe20000000000 */
[----:B------:R-:W-:-:S04]  /*0610*/  UIADD3 UR8, UPT, UPT, -UR8, 0x100000, URZ ;  /* 0x0010000008087890 */ /* 0x000fc8000fffe1ff */
[----:B------:R-:W-:Y:S02]  /*0620*/  USHF.L.U32 UR9, UR8, 0xb, URZ ;  /* 0x0000000b08097899 */ /* 0x000fe400080006ff */
[----:B------:R-:W-:Y:S02]  /*0630*/  USHF.L.U32 UR8, UR8, 0x1, URZ ;  /* 0x0000000108087899 */ /* 0x000fe400080006ff */
[----:B------:R-:W-:-:S04]  /*0640*/  UIADD3 UR6, UPT, UPT, -UR6, 0x100000, URZ ;  /* 0x0010000006067890 */ /* 0x000fc8000fffe1ff */
[----:B------:R-:W-:Y:S02]  /*0650*/  USHF.L.U32 UR7, UR6, 0xb, URZ ;  /* 0x0000000b06077899 */ /* 0x000fe400080006ff */
[----:B------:R-:W-:Y:S02]  /*0660*/  USHF.L.U32 UR6, UR6, 0x1, URZ ;  /* 0x0000000106067899 */ /* 0x000fe400080006ff */
[----:B-1----:R-:W-:Y:S01]  /*0670*/  ULEA UR4, UR4, UR5, 0x18 ;  /* 0x0000000504047291 */ /* 0x002fe2000f8ec0ff */
[----:B------:R-:W1:Y:S11]  /*0680*/  FENCE.VIEW.ASYNC.S ;  /* 0x00000000000073c6 */ /* 0x000e760000000000 */
[----:B-1----:R1:W2:Y:S01]  /*0690*/  SYNCS.EXCH.64 URZ, [UR4], UR8 ;  /* 0x0000000804ff75b2 */ /* 0x0022a20008000100 */
[----:B------:R1:W3:Y:S01]  /*06a0*/  SYNCS.EXCH.64 URZ, [UR4+0x40], UR6 ;  /* 0x0000400604ff75b2 */ /* 0x0002e20008000100 */
[----:B------:R1:W4:Y:S01]  /*06b0*/  SYNCS.EXCH.64 URZ, [UR4+0x8], UR8 ;  /* 0x0000080804ff75b2 */ /* 0x0003220008000100 */
[----:B------:R1:W1:Y:S01]  /*06c0*/  SYNCS.EXCH.64 URZ, [UR4+0x48], UR6 ;  /* 0x0000480604ff75b2 */ /* 0x0002620008000100 */
        /* <DEDUP_REMOVED lines=12> */
[----:B------:R-:W-:Y:S01]  /*0790*/  NOP ;  /* 0x0000000000007918 */ /* 0x000fe20000000000 */
.L_x_10:
[----:B-1----:R-:W-:Y:S05]  /*07a0*/  BSYNC.RECONVERGENT B0 ;  /* 0x0000000000007941 */ /* 0x002fea0003800200 */
.L_x_9:
[----:B------:R-:W1:Y:S01]  /*07b0*/  SHFL.IDX PT, R2, R86, RZ, 0x1f ;  /* 0x00001fff56027589 */ /* 0x000e6200000e0000 */
[----:B------:R-:W-:Y:S01]  /*07c0*/  NOP ;  /* 0x0000000000007918 */ /* 0x000fe20000000000 */
[----:B-1----:R-:W-:-:S13]  /*07d0*/  ISETP.NE.AND P0, PT, R2, 0x1, PT ;  /* 0x000000010200780c */ /* 0x002fda0003f05270 */
[----:B------:R-:W-:Y:S05]  /*07e0*/  @P0 BRA `(.L_x_11) ;  /* 0x0000000000500947 */ /* 0x000fea0003800000 */
        /* <DEDUP_REMOVED lines=9> */
[----:B------:R-:W-:Y:S01]  /*0880*/  USHF.L.U32 UR6, UR6, 0x1, URZ ;  /* 0x0000000106067899 */ /* 0x000fe200080006ff */
[----:B------:R-:W-:Y:S01]  /*0890*/  ELECT P0, URZ, PT ;  /* 0x0000000000ff782f */ /* 0x000fe20003800000 */
[----:B-1----:R-:W-:Y:S01]  /*08a0*/  ULEA UR4, UR4, UR5, 0x18 ;  /* 0x0000000504047291 */ /* 0x002fe2000f8ec0ff */
[----:B------:R-:W1:Y:S11]  /*08b0*/  FENCE.VIEW.ASYNC.S ;  /* 0x00000000000073c6 */ /* 0x000e760000000000 */
[----:B-1----:R1:W1:Y:S01]  /*08c0*/  SYNCS.EXCH.64 URZ, [UR4+0x80], UR8 ;  /* 0x0000800804ff75b2 */ /* 0x0022620008000100 */
[----:B------:R1:W1:Y:S01]  /*08d0*/  SYNCS.EXCH.64 URZ, [UR4+0x98], UR6 ;  /* 0x0000980604ff75b2 */ /* 0x0002620008000100 */
[----:B------:R1:W1:Y:S01]  /*08e0*/  SYNCS.EXCH.64 URZ, [UR4+0x88], UR8 ;  /* 0x0000880804ff75b2 */ /* 0x0002620008000100 */
[----:B------:R1:W1:Y:S01]  /*08f0*/  SYNCS.EXCH.64 URZ, [UR4+0xa0], UR6 ;  /* 0x0000a00604ff75b2 */ /* 0x0002620008000100 */
[----:B------:R1:W1:Y:S01]  /*0900*/  SYNCS.EXCH.64 URZ, [UR4+0x90], UR8 ;  /* 0x0000900804ff75b2 */ /* 0x0002620008000100 */
[----:B------:R1:W1:Y:S01]  /*0910*/  SYNCS.EXCH.64 URZ, [UR4+0xa8], UR6 ;  /* 0x0000a80604ff75b2 */ /* 0x0002620008000100 */
[----:B------:R-:W-:Y:S01]  /*0920*/  NOP ;  /* 0x0000000000007918 */ /* 0x000fe20000000000 */
.L_x_11:
[----:B------:R-:W2:Y:S01]  /*0930*/  SHFL.IDX PT, R2, R86, RZ, 0x1f ;  /* 0x00001fff56027589 */ /* 0x000ea200000e0000 */
[----:B------:R-:W-:Y:S01]  /*0940*/  NOP ;  /* 0x0000000000007918 */ /* 0x000fe20000000000 */
[----:B--2---:R-:W-:-:S13]  /*0950*/  ISETP.NE.AND P0, PT, R2, 0x3, PT ;  /* 0x000000030200780c */ /* 0x004fda0003f05270 */
[----:B------:R-:W-:Y:S05]  /*0960*/  @P0 BRA `(.L_x_12) ;  /* 0x0000000000300947 */ /* 0x000fea0003800000 */
[----:B-1----:R-:W1:Y:S01]  /*0970*/  S2UR UR4, SR_CgaCtaId ;  /* 0x00000000000479c3 */ /* 0x002e620000008800 */
[----:B------:R-:W-:Y:S01]  /*0980*/  UMOV UR6, 0x400 ;  /* 0x0000040000067882 */ /* 0x000fe20000000000 */
[----:B------:R-:W-:Y:S01]  /*0990*/  UMOV UR5, 0x20 ;  /* 0x0000002000057882 */ /* 0x000fe20000000000 */
[----:B------:R-:W-:Y:S01]  /*09a0*/  ELECT P0, URZ, PT ;  /* 0x0000000000ff782f */ /* 0x000fe20003800000 */
[----:B-1----:R-:W-:Y:S02]  /*09b0*/  ULEA UR6, UR4, UR6, 0x18 ;  /* 0x0000000604067291 */ /* 0x002fe4000f8ec0ff */
[----:B------:R-:W-:-:S04]  /*09c0*/  UIADD3 UR4, UPT, UPT, -UR5, 0x100000, URZ ;  /* 0x0010000005047890 */ /* 0x000fc8000fffe1ff */
[----:B------:R-:W-:Y:S02]  /*09d0*/  USHF.L.U32 UR5, UR4, 0xb, URZ ;  /* 0x0000000b04057899 */ /* 0x000fe400080006ff */
[----:B------:R-:W-:Y:S01]  /*09e0*/  USHF.L.U32 UR4, UR4, 0x1, URZ ;  /* 0x0000000104047899 */ /* 0x000fe200080006ff */
[----:B------:R-:W1:Y:S11]  /*09f0*/  FENCE.VIEW.ASYNC.S ;  /* 0x00000000000073c6 */ /* 0x000e760000000000 */
[----:B-1----:R2:W1:Y:S01]  /*0a00*/  SYNCS.EXCH.64 URZ, [UR6+0xb0], UR4 ;  /* 0x0000b00406ff75b2 */ /* 0x0024620008000100 */
[----:B------:R2:W1:Y:S02]  /*0a10*/  SYNCS.EXCH.64 URZ, [UR6+0xb8], UR4 ;  /* 0x0000b80406ff75b2 */ /* 0x0004640008000100 */
[----:B--2---:R-:W-:Y:S01]  /*0a20*/  NOP ;  /* 0x0000000000007918 */ /* 0x004fe20000000000 */
.L_x_12:
[----:B------:R-:W2:Y:S01]  /*0a30*/  SHFL.IDX PT, R2, R86, RZ, 0x1f ;  /* 0x00001fff56027589 */ /* 0x000ea200000e0000 */
[----:B------:R-:W-:Y:S01]  /*0a40*/  NOP ;  /* 0x0000000000007918 */ /* 0x000fe20000000000 */
[----:B--2---:R-:W-:-:S13]  /*0a50*/  ISETP.NE.AND P0, PT, R2, 0x4, PT ;  /* 0x000000040200780c */ /* 0x004fda0003f05270 */
[----:B------:R-:W-:Y:S05]  /*0a60*/  @P0 BRA `(.L_x_13) ;  /* 0x00000000004c0947 */ /* 0x000fea0003800000 */
[----:B-1----:R-:W1:Y:S01]  /*0a70*/  S2UR UR6, SR_CgaCtaId ;  /* 0x00000000000679c3 */ /* 0x002e620000008800 */
[----:B------:R-:W-:Y:S01]  /*0a80*/  UMOV UR4, 0x3a0 ;  /* 0x000003a000047882 */ /* 0x000fe20000000000 */
[----:B------:R-:W-:Y:S01]  /*0a90*/  UMOV UR5, 0x400 ;  /* 0x0000040000057882 */ /* 0x000fe20000000000 */
[----:B------:R-:W-:Y:S01]  /*0aa0*/  USEL UR4, UR4, 0x320, UP3 ;  /* 0x0000032004047887 */ /* 0x000fe20009800000 */
[----:B------:R-:W-:Y:S01]  /*0ab0*/  UMOV UR8, 0x1 ;  /* 0x0000000100087882 */ /* 0x000fe20000000000 */
[----:B------:R-:W-:Y:S01]  /*0ac0*/  ELECT P0, URZ, PT ;  /* 0x0000000000ff782f */ /* 0x000fe20003800000 */
[----:B------:R-:W-:-:S04]  /*0ad0*/  UIADD3 UR8, UPT, UPT, -UR8, 0x100000, URZ ;  /* 0x0010000008087890 */ /* 0x000fc8000fffe1ff */
[----:B------:R-:W-:Y:S02]  /*0ae0*/  USHF.L.U32 UR9, UR8, 0xb, URZ ;  /* 0x0000000b08097899 */ /* 0x000fe400080006ff */
[----:B------:R-:W-:Y:S02]  /*0af0*/  USHF.L.U32 UR8, UR8, 0x1, URZ ;  /* 0x0000000108087899 */ /* 0x000fe400080006ff */
[----:B-1----:R-:W-:Y:S02]  /*0b00*/  ULEA UR6, UR6, UR5, 0x18 ;  /* 0x0000000506067291 */ /* 0x002fe4000f8ec0ff */
[----:B------:R-:W-:-:S04]  /*0b10*/  UIADD3 UR4, UPT, UPT, -UR4, 0x100000, URZ ;  /* 0x0010000004047890 */ /* 0x000fc8000fffe1ff */
[----:B------:R-:W-:Y:S02]  /*0b20*/  USHF.L.U32 UR5, UR4, 0xb, URZ ;  /* 0x0000000b04057899 */ /* 0x000fe400080006ff */
[----:B------:R-:W-:Y:S01]  /*0b30*/  USHF.L.U32 UR4, UR4, 0x1, URZ ;  /* 0x0000000104047899 */ /* 0x000fe200080006ff */
[----:B------:R-:W1:Y:S03]  /*0b40*/  FENCE.VIEW.ASYNC.S ;  /* 0x00000000000073c6 */ /* 0x000e660000000000 */
[----:B-1----:R2:W1:Y:S08]  /*0b50*/  SYNCS.EXCH.64 URZ, [UR6+0xc0], UR8 ;  /* 0x0000c00806ff75b2 */ /* 0x0024700008000100 */
[----:B------:R2:W1:Y:S01]  /*0b60*/  SYNCS.EXCH.64 URZ, [UR6+0xd0], UR4 ;  /* 0x0000d00406ff75b2 */ /* 0x0004620008000100 */
[----:B------:R2:W1:Y:S01]  /*0b70*/  SYNCS.EXCH.64 URZ, [UR6+0xc8], UR8 ;  /* 0x0000c80806ff75b2 */ /* 0x0004620008000100 */
[----:B------:R2:W1:Y:S02]  /*0b80*/  SYNCS.EXCH.64 URZ, [UR6+0xd8], UR4 ;  /* 0x0000d80406ff75b2 */ /* 0x0004640008000100 */
[----:B--2---:R-:W-:Y:S01]  /*0b90*/  NOP ;  /* 0x0000000000007918 */ /* 0x004fe20000000000 */
.L_x_13:
[----:B------:R-:W2:Y:S01]  /*0ba0*/  SHFL.IDX PT, R2, R86, RZ, 0x1f ;  /* 0x00001fff56027589 */ /* 0x000ea200000e0000 */
[----:B------:R-:W-:Y:S01]  /*0bb0*/  NOP ;  /* 0x0000000000007918 */ /* 0x000fe20000000000 */
[----:B--2---:R-:W-:-:S13]  /*0bc0*/  ISETP.NE.AND P0, PT, R2, 0x5, PT ;  /* 0x000000050200780c */ /* 0x004fda0003f05270 */
[----:B------:R-:W-:Y:S05]  /*0bd0*/  @P0 BRA `(.L_x_14) ;  /* 0x0000000000480947 */ /* 0x000fea0003800000 */
[----:B-1----:R-:W1:Y:S01]  /*0be0*/  S2UR UR4, SR_CgaCtaId ;  /* 0x00000000000479c3 */ /* 0x002e620000008800 */
        /* <DEDUP_REMOVED lines=15> */
[----:B------:R2:W1:Y:S02]  /*0ce0*/  SYNCS.EXCH.64 URZ, [UR4+0xf8], UR6 ;  /* 0x0000f80604ff75b2 */ /* 0x0004640008000100 */
[----:B--2---:R-:W-:Y:S01]  /*0cf0*/  NOP ;  /* 0x0000000000007918 */ /* 0x004fe20000000000 */
.L_x_14:
[----:B------:R-:W2:Y:S01]  /*0d00*/  SHFL.IDX PT, R2, R86, RZ, 0x1f ;  /* 0x00001fff56027589 */ /* 0x000ea200000e0000 */
[----:B------:R-:W1:Y:S01]  /*0d10*/  S2UR UR64, SR_CgaCtaId ;  /* 0x00000000004079c3 */ /* 0x000e620000008800 */
[----:B------:R-:W-:Y:S01]  /*0d20*/  NOP ;  /* 0x0000000000007918 */ /* 0x000fe20000000000 */
[----:B--2---:R-:W-:-:S13]  /*0d30*/  ISETP.NE.AND P0, PT, R2, 0x3, PT ;  /* 0x000000030200780c */ /* 0x004fda0003f05270 */
[----:B-1----:R-:W-:Y:S05]  /*0d40*/  @P0 BRA `(.L_x_15) ;  /* 0x0000000000340947 */ /* 0x002fea0003800000 */
[----:B------:R-:W-:Y:S01]  /*0d50*/  UMOV UR4, 0x400 ;  /* 0x0000040000047882 */ /* 0x000fe20000000000 */
[----:B------:R-:W-:Y:S01]  /*0d60*/  UMOV UR6, 0x20 ;  /* 0x0000002000067882 */ /* 0x000fe20000000000 */
[----:B------:R-:W-:Y:S02]  /*0d70*/  ULEA UR4, UR64, UR4, 0x18 ;  /* 0x0000000440047291 */ /* 0x000fe4000f8ec0ff */
[----:B------:R-:W-:-:S04]  /*0d80*/  UIADD3 UR6, UPT, UPT, -UR6, 0x100000, URZ ;  /* 0x0010000006067890 */ /* 0x000fc8000fffe1ff */
[----:B------:R-:W-:Y:S02]  /*0d90*/  USHF.L.U32 UR7, UR6, 0xb, URZ ;  /* 0x0000000b06077899 */ /* 0x000fe400080006ff */
[----:B------:R-:W-:Y:S01]  /*0da0*/  USHF.L.U32 UR6, UR6, 0x1, URZ ;  /* 0x0000000106067899 */ /* 0x000fe200080006ff */
[----:B------:R-:W-:Y:S01]  /*0db0*/  ELECT P0, URZ, PT ;  /* 0x0000000000ff782f */ /* 0x000fe20003800000 */
[----:B------:R-:W1:Y:S10]  /*0dc0*/  FENCE.VIEW.ASYNC.S ;  /* 0x00000000000073c6 */ /* 0x000e740000000000 */
[----:B-1----:R1:W2:Y:S01]  /*0dd0*/  SYNCS.EXCH.64 URZ, [UR4+0x100], UR6 ;  /* 0x0001000604ff75b2 */ /* 0x0022a20008000100 */
[----:B------:R1:W1:Y:S01]  /*0de0*/  SYNCS.EXCH.64 URZ, [UR4+0x110], UR6 ;  /* 0x0001100604ff75b2 */ /* 0x0002620008000100 */
[----:B------:R1:W1:Y:S01]  /*0df0*/  SYNCS.EXCH.64 URZ, [UR4+0x108], UR6 ;  /* 0x0001080604ff75b2 */ /* 0x0002620008000100 */
[----:B------:R1:W1:Y:S01]  /*0e00*/  SYNCS.EXCH.64 URZ, [UR4+0x118], UR6 ;  /* 0x0001180604ff75b2 */ /* 0x0002620008000100 */
[----:B------:R-:W-:Y:S01]  /*0e10*/  NOP ;  /* 0x0000000000007918 */ /* 0x000fe20000000000 */
.L_x_15:
[----:B-1----:R-:W1:Y:S01]  /*0e20*/  LDCU UR4, c[0x0][0x36c] ;  /* 0x00006d80ff0477ac */ /* 0x002e620008000800 */
[----:B------:R-:W-:Y:S01]  /*0e30*/  ISETP.NE.OR P4, PT, R0, 0x2, !P4 ;  /* 0x000000020000780c */ /* 0x000fe20006785670 */
[----:B------:R-:W-:Y:S01]  /*0e40*/  NOP ;  /* 0x0000000000007918 */ /* 0x000fe20000000000 */
[----:B------:R-:W-:Y:S01]  /*0e50*/  LOP3.LUT R0, R81, 0x1f, RZ, 0xc0, !PT ;  /* 0x0000001f51007812 */ /* 0x000fe200078ec0ff */
[----:B------:R-:W-:Y:S02]  /*0e60*/  UISETP.NE.AND UP4, UPT, UR21, URZ, UPT ;  /* 0x000000ff1500728c */ /* 0x000fe4000bf85270 */
[----:B-1----:R-:W-:-:S09]  /*0e70*/  UISETP.EQ.U32.AND UP5, UPT, UR4, 0x1, UPT ;  /* 0x000000010400788c */ /* 0x002fd2000bfa2070 */
[----:B------:R-:W-:Y:S05]  /*0e80*/  BRA.U !UP5, `(.L_x_16) ;  /* 0x000000010d087547 */ /* 0x000fea000b800000 */
[----:B--234-:R-:W-:Y:S01]  /*0e90*/  UCGABAR_ARV ;  /* 0x00000000000079c7 */ /* 0x01cfe20008000000 */
[----:B------:R-:W-:Y:S05]  /*0ea0*/  BRA `(.L_x_17) ;  /* 0x0000000000047947 */ /* 0x000fea0003800000 */
.L_x_16:
[----:B--234-:R-:W-:Y:S01]  /*0eb0*/  NOP ;  /* 0x0000000000007918 */ /* 0x01cfe20000000000 */
.L_x_17:
[----:B------:R-:W1:Y:S01]  /*0ec0*/  S2UR UR27, SR_CTAID.X ;  /* 0x00000000001b79c3 */ /* 0x000e620000002500 */
[----:B------:R-:W-:-:S05]  /*0ed0*/  CS2R.32 R92, SR_CgaSize ;  /* 0x00000000005c7805 */ /* 0x000fca0000008a00 */
[----:B------:R-:W-:-:S05]  /*0ee0*/  IMAD R92, R92, -0xa0, RZ ;  /* 0xffffff605c5c7824 */ /* 0x000fca00078e02ff */
[----:B------:R-:W-:-:S14]  /*0ef0*/  R2UR UR5, R92 ;  /* 0x000000005c0572ca */ /* 0x000fdc00000e0000 */
[----:B------:R-:W2:Y:S01]  /*0f00*/  LDCU UR5, c[0x0][UR5+0x2b0] ;  /* 0x00005600050577ac */ /* 0x000ea20008000800 */
[----:B------:R-:W-:-:S05]  /*0f10*/  CS2R.32 R92, SR_CgaSize ;  /* 0x00000000005c7805 */ /* 0x000fca0000008a00 */
[----:B------:R-:W-:-:S05]  /*0f20*/  IMAD R92, R92, -0xa0, RZ ;  /* 0xffffff605c5c7824 */ /* 0x000fca00078e02ff */
[----:B------:R-:W-:-:S14]  /*0f30*/  R2UR UR4, R92 ;  /* 0x000000005c0472ca */ /* 0x000fdc00000e0000 */
[----:B------:R-:W3:Y:S01]  /*0f40*/  LDCU UR4, c[0x0][UR4+0x2b4] ;  /* 0x00005680040477ac */ /* 0x000ee20008000800 */
[----:B------:R-:W4:Y:S01]  /*0f50*/  S2UR UR20, SR_CTAID.Y ;  /* 0x00000000001479c3 */ /* 0x000f220000002600 */
[----:B------:R-:W-:-:S05]  /*0f60*/  CS2R.32 R92, SR_CgaSize ;  /* 0x00000000005c7805 */ /* 0x000fca0000008a00 */
[----:B------:R-:W-:-:S05]  /*0f70*/  IMAD R92, R92, -0xa0, RZ ;  /* 0xffffff605c5c7824 */ /* 0x000fca00078e02ff */
[----:B------:R-:W-:-:S14]  /*0f80*/  R2UR UR7, R92 ;  /* 0x000000005c0772ca */ /* 0x000fdc00000e0000 */
[----:B------:R-:W3:Y:S01]  /*0f90*/  LDCU UR7, c[0x0][UR7+0x2a0] ;  /* 0x00005400070777ac */ /* 0x000ee20008000800 */
[----:B------:R-:W-:-:S05]  /*0fa0*/  CS2R.32 R92, SR_CgaSize ;  /* 0x00000000005c7805 */ /* 0x000fca0000008a00 */
[----:B------:R-:W-:-:S05]  /*0fb0*/  IMAD R92, R92, -0xa0, RZ ;  /* 0xffffff605c5c7824 */ /* 0x000fca00078e02ff */
[----:B------:R-:W-:-:S14]  /*0fc0*/  R2UR UR8, R92 ;  /* 0x000000005c0872ca */ /* 0x000fdc00000e0000 */
[----:B------:R-:W3:Y:S01]  /*0fd0*/  LDCU UR8, c[0x0][UR8+0x2a4] ;  /* 0x00005480080877ac */ /* 0x000ee20008000800 */
[----:B------:R-:W-:Y:S02]  /*0fe0*/  ULOP3.LUT UR66, UR64, 0x1, URZ, 0xc0, !UPT ;  /* 0x0000000140427892 */ /* 0x000fe4000f8ec0ff */
[----:B------:R-:W-:Y:S02]  /*0ff0*/  USHF.R.U32.HI UR28, URZ, 0x1, UR64 ;  /* 0x00000001ff1c7899 */ /* 0x000fe40008011640 */
[----:B------:R-:W-:Y:S02]  /*1000*/  UISETP.GT.U32.AND UP1, UPT, UR66, 0xffff, UPT ;  /* 0x0000ffff4200788c */ /* 0x000fe4000bf24070 */
[----:B------:R-:W-:Y:S01]  /*1010*/  USHF.L.U32 UR52, UR64, 0xc, URZ ;  /* 0x0000000c40347899 */ /* 0x000fe200080006ff */
[----:B-1----:R-:W-:Y:S01]  /*1020*/  I2FP.F32.U32 R3, UR27 ;  /* 0x0000001b00037c45 */ /* 0x002fe20008201000 */
[----:B------:R-:W-:Y:S02]  /*1030*/  USHF.L.U32 UR48, UR64, 0x7, URZ ;  /* 0x0000000740307899 */ /* 0x000fe400080006ff */
[----:B------:R-:W-:-:S02]  /*1040*/  USHF.L.U32 UR26, UR64, 0x6, URZ ;  /* 0x00000006401a7899 */ /* 0x000fc400080006ff */
[----:B--2---:R-:W-:Y:S01]  /*1050*/  FMUL R3, R3, UR5 ;  /* 0x0000000503037c20 */ /* 0x004fe20008400000 */
[----:B------:R-:W-:Y:S01]  /*1060*/  ULOP3.LUT UR5, UR64, 0x2, URZ, 0xc0, !UPT ;  /* 0x0000000240057892 */ /* 0x000fe2000f8ec0ff */
[----:B----4-:R-:W-:Y:S01]  /*1070*/  I2FP.F32.U32 R2, UR20 ;  /* 0x0000001400027c45 */ /* 0x010fe20008201000 */
[----:B------:R-:W1:Y:S03]  /*1080*/  LDCU UR24, c[0x0][0xf24] ;  /* 0x0001e480ff1877ac */ /* 0x000e660008000800 */
[----:B------:R-:W2:Y:S01]  /*1090*/  F2I.U32.TRUNC.NTZ R3, R3 ;  /* 0x0000000300037305 */ /* 0x000ea2000020f000 */
[----:B---3--:R-:W-:Y:S01]  /*10a0*/  FMUL R2, R2, UR4 ;  /* 0x0000000402027c20 */ /* 0x008fe20008400000 */
[----:B------:R-:W-:Y:S01]  /*10b0*/  UISETP.GT.U32.AND UP0, UPT, UR5, 0xffff, UPT ;  /* 0x0000ffff0500788c */ /* 0x000fe2000bf04070 */
[----:B------:R-:W3:Y:S05]  /*10c0*/  LDCU UR39, c[0x0][0xf24] ;  /* 0x0001e480ff2777ac */ /* 0x000eea0008000800 */
[----:B------:R-:W4:Y:S01]  /*10d0*/  F2I.U32.TRUNC.NTZ R2, R2 ;  /* 0x0000000200027305 */ /* 0x000f22000020f000 */
[----:B------:R-:W-:Y:S01]  /*10e0*/  USEL UR46, UR5, 0xffff, !UP0 ;  /* 0x0000ffff052e7887 */ /* 0x000fe2000c000000 */
[----:B------:R-:W1:Y:S01]  /*10f0*/  LDCU UR29, c[0x0][0xf30] ;  /* 0x0001e600ff1d77ac */ /* 0x000e620008000800 */
[----:B--2---:R-:W-:Y:S01]  /*1100*/  R2UR UR4, R3 ;  /* 0x00000000030472ca */ /* 0x004fe200000e0000 */
[----:B------:R-:W-:Y:S01]  /*1110*/  USHF.L.U32 UR38, UR64, 0x8, URZ ;  /* 0x0000000840267899 */ /* 0x000fe200080006ff */
[----:B------:R-:W-:Y:S01]  /*1120*/  UMOV UR31, 0x5 ;  /* 0x00000005001f7882 */ /* 0x000fe20000000000 */
[----:B------:R-:W-:Y:S01]  /*1130*/  USEL UR47, UR66, 0xffff, !UP1 ;  /* 0x0000ffff422f7887 */ /* 0x000fe2000c800000 */
[----:B----4-:R-:W-:-:S02]  /*1140*/  R2UR UR6, R2 ;  /* 0x00000000020672ca */ /* 0x010fc400000e0000 */
[----:B------:R-:W-:-:S07]  /*1150*/  PRMT R2, RZ, 0x7610, R2 ;  /* 0x00007610ff027816 */ /* 0x000fce0000000002 */
[----:B------:R-:W-:-:S04]  /*1160*/  UIADD3 UR5, UPT, UPT, -UR4, URZ, URZ ;  /* 0x000000ff04057290 */ /* 0x000fc8000fffe1ff */
[----:B------:R-:W-:Y:S02]  /*1170*/  UIMAD UR5, UR7, UR5, UR27 ;  /* 0x00000005070572a4 */ /* 0x000fe4000f8e021b */
[----:B------:R-:W-:-:S04]  /*1180*/  UIADD3 UR4, UPT, UPT, -UR6, URZ, URZ ;  /* 0x000000ff06047290 */ /* 0x000fc8000fffe1ff */
[----:B------:R-:W-:Y:S01]  /*1190*/  IMAD.U32 R92, RZ, RZ, UR5 ;  /* 0x00000005ff5c7e24 */ /* 0x000fe2000f8e00ff */
[----:B------:R-:W-:-:S06]  /*11a0*/  UIMAD UR4, UR8, UR4, UR20 ;  /* 0x00000004080472a4 */ /* 0x000fcc000f8e0214 */
[----:B------:R-:W-:Y:S01]  /*11b0*/  IMAD.U32 R91, RZ, RZ, UR4 ;  /* 0x00000004ff5b7e24 */ /* 0x000fe2000f8e00ff */
[----:B-1-3--:R-:W-:Y:S06]  /*11c0*/  BRA.U UP4, `(.L_x_18) ;  /* 0x0000000104447547 */ /* 0x00afec000b800000 */
[----:B------:R-:W-:Y:S02]  /*11d0*/  R2UR UR4, R91 ;  /* 0x000000005b0472ca */ /* 0x000fe400000e0000 */
[----:B------:R-:W-:-:S11]  /*11e0*/  R2UR UR6, R92 ;  /* 0x000000005c0672ca */ /* 0x000fd600000e0000 */
[----:B------:R-:W-:Y:S02]  /*11f0*/  UISETP.NE.AND UP0, UPT, UR4, URZ, UPT ;  /* 0x000000ff0400728c */ /* 0x000fe4000bf05270 */
[----:B------:R-:W-:Y:S02]  /*1200*/  UISETP.NE.AND UP1, UPT, UR4, 0x1, UPT ;  /* 0x000000010400788c */ /* 0x000fe4000bf25270 */
[----:B------:R-:W-:Y:S02]  /*1210*/  UISETP.NE.AND UP2, UPT, UR6, URZ, UP0 ;  /* 0x000000ff0600728c */ /* 0x000fe40008745270 */
[----:B------:R-:W-:Y:S02]  /*1220*/  USEL UR4, URZ, 0x2, UP0 ;  /* 0x00000002ff047887 */ /* 0x000fe40008000000 */
[----:B------:R-:W-:Y:S02]  /*1230*/  USEL UR8, URZ, 0x1, UP2 ;  /* 0x00000001ff087887 */ /* 0x000fe40009000000 */
[----:B------:R-:W-:-:S02]  /*1240*/  UISETP.NE.AND UP2, UPT, UR6, URZ, UPT ;  /* 0x000000ff0600728c */ /* 0x000fc4000bf45270 */
[----:B------:R-:W-:Y:S02]  /*1250*/  USEL UR5, URZ, 0x4, UP1 ;  /* 0x00000004ff057887 */ /* 0x000fe40008800000 */
[----:B------:R-:W-:Y:S02]  /*1260*/  UISETP.NE.AND UP0, UPT, UR6, 0x1, UPT ;  /* 0x000000010600788c */ /* 0x000fe4000bf05270 */
[----:B------:R-:W-:Y:S02]  /*1270*/  USEL UR6, URZ, 0x8, UP1 ;  /* 0x00000008ff067887 */ /* 0x000fe40008800000 */
[----:B------:R-:W-:Y:S02]  /*1280*/  USEL UR7, UR5, 0x4, UP2 ;  /* 0x0000000405077887 */ /* 0x000fe40009000000 */
[----:B------:R-:W-:Y:S02]  /*1290*/  USEL UR4, UR4, 0x2, UP0 ;  /* 0x0000000204047887 */ /* 0x000fe40008000000 */
[----:B------:R-:W-:-:S02]  /*12a0*/  USEL UR5, UR6, 0x8, UP0 ;  /* 0x0000000806057887 */ /* 0x000fc40008000000 */
[----:B------:R-:W-:-:S04]  /*12b0*/  UIADD3 UR4, UPT, UPT, UR4, UR7, UR8 ;  /* 0x0000000704047290 */ /* 0x000fc8000fffe008 */
[----:B------:R-:W-:-:S06]  /*12c0*/  UIADD3 UR4, UPT, UPT, UR4, UR5, URZ ;  /* 0x0000000504047290 */ /* 0x000fcc000fffe0ff */
[----:B------:R-:W-:-:S07]  /*12d0*/  IMAD.U32 R2, RZ, RZ, UR4 ;  /* 0x00000004ff027e24 */ /* 0x000fce000f8e00ff */
.L_x_18:
[----:B------:R-:W1:Y:S01]  /*12e0*/  S2UR UR44, SR_CTAID.Z ;  /* 0x00000000002c79c3 */ /* 0x000e620000002700 */
[----:B------:R-:W-:Y:S01]  /*12f0*/  UISETP.GE.AND UP0, UPT, UR24, 0x1, UPT ;  /* 0x000000011800788c */ /* 0x000fe2000bf06270 */
[----:B------:R-:W-:-:S08]  /*1300*/  UMOV UR30, 0x3 ;  /* 0x00000003001e7882 */ /* 0x000fd00000000000 */
[----:B------:R-:W-:Y:S05]  /*1310*/  BRA.U !UP0, `(.L_x_19) ;  /* 0x0000000108d47547 */ /* 0x000fea000b800000 */
[----:B------:R-:W2:Y:S01]  /*1320*/  LDCU.128 UR12, c[0x0][0xf10] ;  /* 0x0001e200ff0c77ac */ /* 0x000ea20008000c00 */
[----:B------:R-:W3:Y:S01]  /*1330*/  LDCU UR6, c[0x0][0x370] ;  /* 0x00006e00ff0677ac */ /* 0x000ee20008000800 */
[----:B------:R-:W4:Y:S01]  /*1340*/  LDCU UR5, c[0x0][0x374] ;  /* 0x00006e80ff0577ac */ /* 0x000f220008000800 */
[----:B------:R-:W1:Y:S01]  /*1350*/  LDCU UR25, c[0x0][0xf0c] ;  /* 0x0001e180ff1977ac */ /* 0x000e620008000800 */
[----:B------:R-:W1:Y:S01]  /*1360*/  LDCU UR4, c[0x0][0xf20] ;  /* 0x0001e400ff0477ac */ /* 0x000e620008000800 */
[----:B------:R-:W1:Y:S01]  /*1370*/  LDCU.64 UR8, c[0x0][0xf28] ;  /* 0x0001e500ff0877ac */ /* 0x000e620008000a00 */
[----:B--2---:R-:W-:Y:S02]  /*1380*/  UISETP.NE.AND UP0, UPT, UR14, 0x1, UPT ;  /* 0x000000010e00788c */ /* 0x004fe4000bf05270 */
[----:B----4-:R-:W-:Y:S02]  /*1390*/  UIMAD.WIDE.U32 UR10, UR5, UR15, URZ ;  /* 0x0000000f050a72a5 */ /* 0x010fe4000f8e00ff */
[----:B---3--:R-:W-:-:S02]  /*13a0*/  UIMAD.WIDE.U32 UR18, UR6, UR12, URZ ;  /* 0x0000000c061272a5 */ /* 0x008fc4000f8e00ff */
[----:B-1----:R-:W-:Y:S02]  /*13b0*/  UISETP.NE.AND UP1, UPT, UR25, 0x1, UPT ;  /* 0x000000011900788c */ /* 0x002fe4000bf25270 */
[----:B------:R-:W-:Y:S01]  /*13c0*/  UISETP.NE.AND UP2, UPT, UR24, 0x1, UPT ;  /* 0x000000011800788c */ /* 0x000fe2000bf45270 */
[----:B------:R-:W-:Y:S02]  /*13d0*/  UMOV UR10, UR11 ;  /* 0x0000000b000a7c82 */ /* 0x000fe40008000000 */
[----:B------:R-:W-:Y:S01]  /*13e0*/  UMOV UR18, UR19 ;  /* 0x0000001300127c82 */ /* 0x000fe20008000000 */
[----:B------:R-:W-:Y:S02]  /*13f0*/  @UP0 USHF.R.U32.HI UR5, URZ, UR4, UR10 ;  /* 0x00000004ff050299 */ /* 0x000fe4000801160a */
[----:B------:R-:W-:Y:S02]  /*1400*/  UIMAD.WIDE.U32 UR22, UR20, UR15, URZ ;  /* 0x0000000f141672a5 */ /* 0x000fe4000f8e00ff */
[----:B------:R-:W-:-:S02]  /*1410*/  UIMAD.WIDE.U32 UR10, UR5, UR8, URZ ;  /* 0x00000008050a72a5 */ /* 0x000fc4000f8e00ff */
[----:B------:R-:W-:Y:S02]  /*1420*/  @UP1 USHF.R.U32.HI UR6, URZ, UR13, UR18 ;  /* 0x0000000dff061299 */ /* 0x000fe40008011612 */
[----:B------:R-:W-:Y:S02]  /*1430*/  UIMAD.WIDE.U32 UR16, UR27, UR12, URZ ;  /* 0x0000000c1b1072a5 */ /* 0x000fe4000f8e00ff */
[----:B------:R-:W-:Y:S01]  /*1440*/  UIMAD.WIDE.U32 UR18, UR6, UR8, URZ ;  /* 0x00000008061272a5 */ /* 0x000fe2000f8e00ff */
[----:B------:R-:W-:Y:S01]  /*1450*/  UMOV UR22, UR23 ;  /* 0x0000001700167c82 */ /* 0x000fe20008000000 */
[----:B------:R-:W-:Y:S01]  /*1460*/  UMOV UR10, UR11 ;  /* 0x0000000b000a7c82 */ /* 0x000fe20008000000 */
[----:B------:R-:W-:Y:S02]  /*1470*/  USHF.R.U32.HI UR22, URZ, UR4, UR22 ;  /* 0x00000004ff167299 */ /* 0x000fe40008011616 */
[----:B------:R-:W-:Y:S02]  /*1480*/  @UP2 USHF.R.U32.HI UR5, URZ, UR9, UR10 ;  /* 0x00000009ff052299 */ /* 0x000fe4000801160a */
[----:B------:R-:W-:Y:S01]  /*1490*/  UMOV UR7, UR19 ;  /* 0x0000001300077c82 */ /* 0x000fe20008000000 */
[----:B------:R-:W-:Y:S01]  /*14a0*/  UMOV UR16, UR17 ;  /* 0x0000001100107c82 */ /* 0x000fe20008000000 */
[----:B------:R-:W-:-:S02]  /*14b0*/  @UP2 USHF.R.U32.HI UR6, URZ, UR9, UR7 ;  /* 0x00000009ff062299 */ /* 0x000fc40008011607 */
[----:B------:R-:W-:Y:S02]  /*14c0*/  USHF.R.U32.HI UR16, URZ, UR13, UR16 ;  /* 0x0000000dff107299 */ /* 0x000fe40008011610 */
[----:B------:R-:W-:Y:S02]  /*14d0*/  USEL UR4, UR20, UR22, !UP0 ;  /* 0x0000001614047287 */ /* 0x000fe4000c000000 */
[----:B------:R-:W-:Y:S02]  /*14e0*/  UIMAD UR7, UR5, UR24, URZ ;  /* 0x00000018050772a4 */ /* 0x000fe4000f8e02ff */
[----:B------:R-:W-:Y:S02]  /*14f0*/  USEL UR5, UR27, UR16, !UP1 ;  /* 0x000000101b057287 */ /* 0x000fe4000c800000 */
[----:B------:R-:W-:Y:S02]  /*1500*/  UIMAD UR12, UR6, UR24, URZ ;  /* 0x00000018060c72a4 */ /* 0x000fe4000f8e02ff */
[----:B------:R-:W-:-:S02]  /*1510*/  UISETP.GE.AND UP0, UPT, UR4, UR7, UPT ;  /* 0x000000070400728c */ /* 0x000fc4000bf06270 */
[----:B------:R-:W-:Y:S02]  /*1520*/  UIMAD.WIDE.U32 UR10, UR4, UR8, URZ ;  /* 0x00000008040a72a5 */ /* 0x000fe4000f8e00ff */
[----:B------:R-:W-:Y:S02]  /*1530*/  UISETP.GE.OR UP0, UPT, UR5, UR12, UP0 ;  /* 0x0000000c0500728c */ /* 0x000fe40008706670 */
[----:B------:R-:W-:Y:S02]  /*1540*/  UIMAD.WIDE.U32 UR12, UR5, UR8, URZ ;  /* 0x00000008050c72a5 */ /* 0x000fe4000f8e00ff */
[----:B------:R-:W-:Y:S01]  /*1550*/  UIADD3 UR10, UPT, UPT, -UR4, URZ, URZ ;  /* 0x000000ff040a7290 */ /* 0x000fe2000fffe1ff */
[----:B------:R-:W-:Y:S01]  /*1560*/  UMOV UR8, UR11 ;  /* 0x0000000b00087c82 */ /* 0x000fe20008000000 */
[----:B------:R-:W-:Y:S02]  /*1570*/  UIADD3 UR11, UPT, UPT, -UR5, URZ, URZ ;  /* 0x000000ff050b7290 */ /* 0x000fe4000fffe1ff */
[----:B------:R-:W-:-:S03]  /*1580*/  USHF.R.U32.HI UR8, URZ, UR9, UR8 ;  /* 0x00000009ff087299 */ /* 0x000fc60008011608 */
[----:B------:R-:W-:Y:S01]  /*1590*/  @!UP0 UMOV UR7, UR13 ;  /* 0x0000000d00078c82 */ /* 0x000fe20008000000 */
[----:B------:R-:W-:Y:S02]  /*15a0*/  UIMAD UR20, UR14, UR10, UR20 ;  /* 0x0000000a0e1472a4 */ /* 0x000fe4000f8e0214 */
[----:B------:R-:W-:Y:S02]  /*15b0*/  USEL UR8, UR4, UR8, !UP2 ;  /* 0x0000000804087287 */ /* 0x000fe4000d000000 */
[----:B------:R-:W-:Y:S02]  /*15c0*/  @!UP0 USHF.R.U32.HI UR7, URZ, UR9, UR7 ;  /* 0x00000009ff078299 */ /* 0x000fe40008011607 */
[----:B------:R-:W-:Y:S02]  /*15d0*/  UIADD3 UR9, UPT, UPT, -UR8, URZ, URZ ;  /* 0x000000ff08097290 */ /* 0x000fe4000fffe1ff */
[----:B------:R-:W-:Y:S02]  /*15e0*/  @!UP0 USEL UR7, UR5, UR7, !UP2 ;  /* 0x0000000705078287 */ /* 0x000fe4000d000000 */
[----:B------:R-:W-:-:S02]  /*15f0*/  UIMAD UR9, UR24, UR9, UR4 ;  /* 0x00000009180972a4 */ /* 0x000fc4000f8e0204 */
[----:B------:R-:W-:Y:S02]  /*1600*/  @!UP0 UIADD3 UR8, UPT, UPT, UR8, -UR7, URZ ;  /* 0x8000000708088290 */ /* 0x000fe4000fffe0ff */
[----:B------:R-:W-:Y:S02]  /*1610*/  @!UP0 UIMAD UR6, UR9, UR6, UR7 ;  /* 0x00000006090682a4 */ /* 0x000fe4000f8e0207 */
[----:B------:R-:W-:Y:S02]  /*1620*/  @!UP0 UIMAD UR4, UR8, UR24, UR5 ;  /* 0x00000018080482a4 */ /* 0x000fe4000f8e0205 */
[----:B------:R-:W-:Y:S02]  /*1630*/  UIMAD UR27, UR25, UR11, UR27 ;  /* 0x0000000b191b72a4 */ /* 0x000fe4000f8e021b */
[----:B------:R-:W-:Y:S01]  /*1640*/  UIMAD UR20, UR4, UR14, UR20 ;  /* 0x0000000e041472a4 */ /* 0x000fe2000f8e0214 */
[----:B------:R-:W-:Y:S02]  /*1650*/  @!UP0 UMOV UR5, UR6 ;  /* 0x0000000600058c82 */ /* 0x000fe40008000000 */
[----:B------:R-:W-:-:S12]  /*1660*/  UIMAD UR27, UR5, UR25, UR27 ;  /* 0x00000019051b72a4 */ /* 0x000fd8000f8e021b */
.L_x_19:
[----:B------:R-:W-:Y:S02]  /*1670*/  UISETP.NE.AND UP0, UPT, UR29, 0x1, UPT ;  /* 0x000000011d00788c */ /* 0x000fe4000bf05270 */
[----:B------:R-:W-:Y:S02]  /*1680*/  ULOP3.LUT UR38, UR38, 0x100, URZ, 0xc0, !UPT ;  /* 0x0000010026267892 */ /* 0x000fe4000f8ec0ff */
[----:B------:R-:W-:Y:S02]  /*1690*/  ULOP3.LUT UR47, UR47, 0xffff, URZ, 0xc0, !UPT ;  /* 0x0000ffff2f2f7892 */ /* 0x000fe4000f8ec0ff */
[----:B------:R-:W-:Y:S02]  /*16a0*/  ULOP3.LUT UR46, UR46, 0xffff, URZ, 0xc0, !UPT ;  /* 0x0000ffff2e2e7892 */ /* 0x000fe4000f8ec0ff */
[----:B------:R-:W-:Y:S02]  /*16b0*/  ULOP3.LUT UR53, UR52, 0x2000, URZ, 0xc0, !UPT ;  /* 0x0000200034357892 */ /* 0x000fe4000f8ec0ff */
[----:B------:R-:W-:-:S02]  /*16c0*/  UISETP.NE.AND UP1, UPT, UR21, 0x2, UPT ;  /* 0x000000021500788c */ /* 0x000fc4000bf25270 */
[----:B------:R-:W-:Y:S02]  /*16d0*/  ULOP3.LUT UR52, UR52, 0x1000, URZ, 0xc0, !UPT ;  /* 0x0000100034347892 */ /* 0x000fe4000f8ec0ff */
[----:B------:R-:W-:Y:S02]  /*16e0*/  ULOP3.LUT UR48, UR48, 0x100, URZ, 0xc0, !UPT ;  /* 0x0000010030307892 */ /* 0x000fe4000f8ec0ff */
[----:B------:R-:W-:Y:S02]  /*16f0*/  ULOP3.LUT UR26, UR26, 0x80, URZ, 0xc0, !UPT ;  /* 0x000000801a1a7892 */ /* 0x000fe4000f8ec0ff */
[----:B------:R-:W-:Y:S02]  /*1700*/  USHF.R.U32.HI UR10, URZ, 0x1, UR38 ;  /* 0x00000001ff0a7899 */ /* 0x000fe40008011626 */
[----:B------:R-:W-:Y:S02]  /*1710*/  USHF.L.U32 UR47, UR31, UR47, URZ ;  /* 0x0000002f1f2f7299 */ /* 0x000fe400080006ff */
[----:B------:R-:W-:Y:S01]  /*1720*/  USHF.L.U32 UR46, UR30, UR46, URZ ;  /* 0x0000002e1e2e7299 */ /* 0x000fe200080006ff */
[----:B------:R-:W-:Y:S11]  /*1730*/  BRA.U UP0, `(.L_x_20) ;  /* 0x0000000100447547 */ /* 0x000ff6000b800000 */
[----:B------:R-:W2:Y:S01]  /*1740*/  LDCU.128 UR12, c[0x0][0xf10] ;  /* 0x0001e200ff0c77ac */ /* 0x000ea20008000c00 */
[----:B------:R-:W3:Y:S01]  /*1750*/  LDCU UR8, c[0x0][0xf0c] ;  /* 0x0001e180ff0877ac */ /* 0x000ee20008000800 */
[----:B------:R-:W4:Y:S01]  /*1760*/  LDCU UR9, c[0x0][0xf20] ;  /* 0x0001e400ff0977ac */ /* 0x000f220008000800 */
[----:B--2---:R-:W-:Y:S02]  /*1770*/  UIMAD.WIDE.U32 UR6, UR27, UR12, URZ ;  /* 0x0000000c1b0672a5 */ /* 0x004fe4000f8e00ff */
[----:B------:R-:W-:Y:S02]  /*1780*/  UIMAD.WIDE.U32 UR4, UR20, UR15, URZ ;  /* 0x0000000f140472a5 */ /* 0x000fe4000f8e00ff */
[----:B---3--:R-:W-:Y:S02]  /*1790*/  UISETP.NE.AND UP2, UPT, UR8, 0x1, UPT ;  /* 0x000000010800788c */ /* 0x008fe4000bf45270 */
[----:B------:R-:W-:Y:S01]  /*17a0*/  UISETP.NE.AND UP0, UPT, UR14, 0x1, UPT ;  /* 0x000000010e00788c */ /* 0x000fe2000bf05270 */
[----:B------:R-:W-:-:S02]  /*17b0*/  UMOV UR6, UR7 ;  /* 0x0000000700067c82 */ /* 0x000fc40008000000 */
[----:B------:R-:W-:Y:S01]  /*17c0*/  UMOV UR4, UR5 ;  /* 0x0000000500047c82 */ /* 0x000fe20008000000 */
[----:B------:R-:W-:Y:S02]  /*17d0*/  USHF.R.U32.HI UR13, URZ, UR13, UR6 ;  /* 0x0000000dff0d7299 */ /* 0x000fe40008011606 */
[----:B----4-:R-:W-:Y:S02]  /*17e0*/  USHF.R.U32.HI UR4, URZ, UR9, UR4 ;  /* 0x00000009ff047299 */ /* 0x010fe40008011604 */
[----:B------:R-:W-:Y:S02]  /*17f0*/  USEL UR5, UR27, UR13, !UP2 ;  /* 0x0000000d1b057287 */ /* 0x000fe4000d000000 */
[----:B------:R-:W-:-:S04]  /*1800*/  USEL UR4, UR20, UR4, !UP0 ;  /* 0x0000000414047287 */ /* 0x000fc8000c000000 */
[----:B------:R-:W-:Y:S02]  /*1810*/  UIADD3 UR6, UPT, UPT, UR5, -UR4, URZ ;  /* 0x8000000405067290 */ /* 0x000fe4000fffe0ff */
[----:B------:R-:W-:Y:S02]  /*1820*/  UIADD3 UR4, UPT, UPT, -UR5, UR4, URZ ;  /* 0x0000000405047290 */ /* 0x000fe4000fffe1ff */
[----:B------:R-:W-:Y:S02]  /*1830*/  UIMAD UR20, UR6, UR14, UR20 ;  /* 0x0000000e061472a4 */ /* 0x000fe4000f8e0214 */
[----:B------:R-:W-:-:S12]  /*1840*/  UIMAD UR27, UR4, UR8, UR27 ;  /* 0x00000008041b72a4 */ /* 0x000fd8000f8e021b */
.L_x_20:
[----:B------:R-:W-:Y:S05]  /*1850*/  BRA.U !UP5, `(.L_x_21) ;  /* 0x000000010d0c7547 */ /* 0x000fea000b800000 */
[----:B------:R-:W-:Y:S01]  /*1860*/  UCGABAR_WAIT ;  /* 0x0000000000007dc7 */ /* 0x000fe20008000000 */
[----:B------:R-:W-:Y:S01]  /*1870*/  CCTL.IVALL ;  /* 0x00000000ff00798f */ /* 0x000fe20002000000 */
[----:B------:R-:W-:Y:S05]  /*1880*/  BRA `(.L_x_22) ;  /* 0x0000000000047947 */ /* 0x000fea0003800000 */
.L_x_21:
[----:B------:R-:W-:Y:S06]  /*1890*/  BAR.SYNC.DEFER_BLOCKING 0x0 ;  /* 0x0000000000007b1d */ /* 0x000fec0000010000 */
.L_x_22:
[----:B------:R-:W-:Y:S05]  /*18a0*/  BRA.U UP1, `(.L_x_23) ;  /* 0x0000001901047547 */ /* 0x000fea000b800000 */
[----:B------:R-:W2:Y:S01]  /*18b0*/  LDCU UR7, c[0x0][0x38c] ;  /* 0x00007180ff0777ac */ /* 0x000ea20008000800 */
[----:B------:R-:W-:Y:S01]  /*18c0*/  PLOP3.LUT P2, PT, PT, PT, UP3, 0x80, 0x8 ;  /* 0x000000000008781c */ /* 0x000fe20003f4f038 */
[----:B------:R-:W-:Y:S01]  /*18d0*/  IMAD.MOV.U32 R12, RZ, RZ, 0x1 ;  /* 0x00000001ff0c7424 */ /* 0x000fe200078e00ff */
[----:B------:R-:W-:Y:S01]  /*18e0*/  ISETP.EQ.OR P3, PT, R0, RZ, P4 ;  /* 0x000000ff0000720c */ /* 0x000fe20002762670 */
[----:B------:R-:W-:Y:S01]  /*18f0*/  UMOV UR8, 0x400 ;  /* 0x0000040000087882 */ /* 0x000fe20000000000 */
[----:B------:R-:W-:Y:S01]  /*1900*/  USHF.L.U32 UR5, UR28, 0x6, URZ ;  /* 0x000000061c057899 */ /* 0x000fe200080006ff */
[----:B------:R-:W-:Y:S01]  /*1910*/  PLOP3.LUT P2, PT, P2, PT, PT, 0x8, 0x80 ;  /* 0x000000000080781c */ /* 0x000fe2000174e170 */
[----:B------:R-:W-:Y:S01]  /*1920*/  UISETP.NE.AND UP1, UPT, UR21, URZ, UPT ;  /* 0x000000ff1500728c */ /* 0x000fe2000bf25270 */
[----:B------:R-:W-:Y:S01]  /*1930*/  CS2R R10, SRZ ;  /* 0x00000000000a7805 */ /* 0x000fe2000001ff00 */
[----:B------:R-:W-:Y:S01]  /*1940*/  IMAD.MOV.U32 R9, RZ, RZ, RZ ;  /* 0x000000ffff097224 */ /* 0x000fe200078e00ff */
[----:B------:R-:W3:Y:S01]  /*1950*/  LDCU UR59, c[0x0][0x370] ;  /* 0x00006e00ff3b77ac */ /* 0x000ee20008000800 */
[----:B------:R-:W-:Y:S01]  /*1960*/  IMAD.MOV.U32 R8, RZ, RZ, 0x1 ;  /* 0x00000001ff087424 */ /* 0x000fe200078e00ff */
[----:B------:R-:W4:Y:S01]  /*1970*/  LDCU.64 UR30, c[0x0][0x348] ;  /* 0x00006900ff1e77ac */ /* 0x000f220008000a00 */
[----:B--2---:R-:W-:-:S02]  /*1980*/  UIADD3 UR6, UPT, UPT, UR7, 0x7f, URZ ;  /* 0x0000007f07067890 */ /* 0x004fc4000fffe0ff */
[----:B------:R-:W-:Y:S02]  /*1990*/  UIADD3 UR65, UPT, UPT, UR7, 0xfe, URZ ;  /* 0x000000fe07417890 */ /* 0x000fe4000fffe0ff */
[----:B------:R-:W-:Y:S02]  /*19a0*/  USHF.R.S32.HI UR4, URZ, 0x1f, UR6 ;  /* 0x0000001fff047899 */ /* 0x000fe40008011406 */
[----:B------:R-:W-:Y:S02]  /*19b0*/  UIADD3 UR7, UPT, UPT, UR7, -0x1, URZ ;  /* 0xffffffff07077890 */ /* 0x000fe4000fffe0ff */
[----:B------:R-:W-:Y:S02]  /*19c0*/  ULEA.HI UR4, UR4, UR6, URZ, 0x7 ;  /* 0x0000000604047291 */ /* 0x000fe4000f8f38ff */
[----:B------:R-:W-:Y:S02]  /*19d0*/  UISETP.GE.U32.AND UP2, UPT, UR7, -0xff, UPT ;  /* 0xffffff010700788c */ /* 0x000fe4000bf46070 */
[----:B------:R-:W-:-:S02]  /*19e0*/  USHF.R.S32.HI UR61, URZ, 0x7, UR4 ;  /* 0x00000007ff3d7899 */ /* 0x000fc40008011404 */
[----:B------:R-:W-:Y:S02]  /*19f0*/  ULEA UR6, UR64, UR8, 0x18 ;  /* 0x0000000840067291 */ /* 0x000fe4000f8ec0ff */
[----:B------:R-:W-:Y:S01]  /*1a00*/  UISETP.LT.U32.AND UP0, UPT, UR61, 0x8, UPT ;  /* 0x000000083d00788c */ /* 0x000fe2000bf01070 */
[----:B------:R-:W2:Y:S03]  /*1a10*/  LDCU UR58, c[0x0][0x374] ;  /* 0x00006e80ff3a77ac */ /* 0x000ea60008000800 */
[----:B------:R-:W-:Y:S02]  /*1a20*/  USEL UR60, UR61, 0x8, UP0 ;  /* 0x000000083d3c7887 */ /* 0x000fe40008000000 */
[----:B------:R-:W-:Y:S02]  /*1a30*/  ULOP3.LUT UR62, UR5, 0x40, URZ, 0xe2, !UPT ;  /* 0x00000040053e7892 */ /* 0x000fe4000f8ee2ff */
[----:B------:R-:W-:-:S02]  /*1a40*/  UIADD3 UR37, UPT, UPT, UR60, -0x1, URZ ;  /* 0xffffffff3c257890 */ /* 0x000fc4000fffe0ff */
[----:B------:R-:W-:Y:S02]  /*1a50*/  @UP2 UIADD3 UR37, UPT, UPT, UR60, URZ, URZ ;  /* 0x000000ff3c252290 */ /* 0x000fe4000fffe0ff */
[----:B------:R-:W-:Y:S02]  /*1a60*/  USEL UR45, UR45, 0x2, UP1 ;  /* 0x000000022d2d7887 */ /* 0x000fe40008800000 */
[----:B------:R-:W-:Y:S02]  /*1a70*/  UIADD3 UR55, UPT, UPT, UR6, 0x3300, UR53 ;  /* 0x0000330006377890 */ /* 0x000fe4000fffe035 */
[----:B------:R-:W-:Y:S02]  /*1a80*/  UIADD3 UR54, UPT, UPT, UR6, 0x23300, UR52 ;  /* 0x0002330006367890 */ /* 0x000fe4000fffe034 */
[----:B------:R-:W-:Y:S02]  /*1a90*/  UIADD3 UR63, UPT, UPT, UR61, -UR60, URZ ;  /* 0x8000003c3d3f7290 */ /* 0x000fe4000fffe0ff */
[----:B------:R-:W-:Y:S01]  /*1aa0*/  UIADD3 UR37, UPT, UPT, UR37, 0x1, URZ ;  /* 0x0000000125257890 */ /* 0x000fe2000fffe0ff */
[----:B--234-:R-:W-:-:S11]  /*1ab0*/  UMOV UR14, URZ ;  /* 0x000000ff000e7c82 */ /* 0x01cfd60008000000 */
.L_x_47:
[----:B------:R-:W-:-:S09]  /*1ac0*/  UISETP.NE.AND UP0, UPT, UR64, URZ, UPT ;  /* 0x000000ff4000728c */ /* 0x000fd2000bf05270 */
[----:B---3--:R-:W-:Y:S05]  /*1ad0*/  BRA.U UP0, `(.L_x_24) ;  /* 0x0000000100287547 */ /* 0x008fea000b800000 */
[----:B------:R-:W-:Y:S02]  /*1ae0*/  LEA R0, R9, UR6, 0x3 ;  /* 0x0000000609007c11 */ /* 0x000fe4000f8e18ff */
[----:B------:R-:W-:-:S04]  /*1af0*/  SHF.L.U32 R2, R8, 0x1f, RZ ;  /* 0x0000001f08027819 */ /* 0x000fc800000006ff */
[----:B------:R-:W2:Y:S02]  /*1b00*/  SYNCS.PHASECHK.TRANS64.TRYWAIT P0, [R0+URZ+0x110], R2 ;  /* 0x00011002000075a7 */ /* 0x000ea400080011ff */
[----:B--2---:R-:W-:Y:S05]  /*1b10*/  @!P0 BRA `(.L_x_25) ;  /* 0x0000009800ac8947 */ /* 0x004fea0003800000 */
.L_x_161:
[----:B------:R-:W-:Y:S01]  /*1b20*/  VIADD R9, R9, 0x1 ;  /* 0x0000000109097836 */ /* 0x000fe20000000000 */
[----:B------:R2:W-:Y:S04]  /*1b30*/  SYNCS.ARRIVE.TRANS64.A1T0 RZ, [R0+URZ+0x100], RZ ;  /* 0x000100ff00ff79a7 */ /* 0x0005e800081000ff */
[----:B------:R-:W-:-:S04]  /*1b40*/  ISETP.NE.AND P0, PT, R9, 0x2, PT ;  /* 0x000000020900780c */ /* 0x000fc80003f05270 */
[----:B------:R-:W-:Y:S02]  /*1b50*/  SEL R9, R9, RZ, P0 ;  /* 0x000000ff09097207 */ /* 0x000fe40000000000 */
[----:B--2---:R-:W-:-:S04]  /*1b60*/  SEL R0, RZ, 0x1, P0 ;  /* 0x00000001ff007807 */ /* 0x004fc80000000000 */
[----:B------:R-:W-:-:S07]  /*1b70*/  LOP3.LUT R8, R8, R0, RZ, 0x3c, !PT ;  /* 0x0000000008087212 */ /* 0x000fce00078e3cff */
.L_x_24:
[----:B------:R-:W-:Y:S01]  /*1b80*/  ULEA UR4, UR14, UR6, 0x3 ;  /* 0x000000060e047291 */ /* 0x000fe2000f8e18ff */
[----:B------:R-:W-:Y:S01]  /*1b90*/  SHF.L.U32 R0, R12, 0x1f, RZ ;  /* 0x0000001f0c007819 */ /* 0x000fe200000006ff */
[----:B------:R-:W-:Y:S02]  /*1ba0*/  UISETP.GE.U32.AND UP0, UPT, UR65, 0xff, UPT ;  /* 0x000000ff4100788c */ /* 0x000fe4000bf06070 */
[----:B------:R-:W-:Y:S02]  /*1bb0*/  ULEA UR35, UR20, UR66, 0x1 ;  /* 0x0000004214237291 */ /* 0x000fe4000f8e08ff */
[----:B------:R-:W-:Y:S02]  /*1bc0*/  ULEA.HI UR11, UR20, UR20, URZ, 0x1 ;  /* 0x00000014140b7291 */ /* 0x000fe4000f8f08ff */
[----:B------:R-:W-:Y:S01]  /*1bd0*/  ULEA UR43, UR27, UR62, 0x7 ;  /* 0x0000003e1b2b7291 */ /* 0x000fe2000f8e38ff */
[----:B------:R2:W3:Y:S01]  /*1be0*/  SYNCS.PHASECHK.TRANS64.TRYWAIT P1, [UR4+0x40], R0 ;  /* 0x00004000ff0075a7 */ /* 0x0004e20008021104 */
[----:B------:R-:W-:-:S02]  /*1bf0*/  USHF.L.U32 UR35, UR35, 0x5, URZ ;  /* 0x0000000523237899 */ /* 0x000fc400080006ff */
[----:B------:R-:W-:Y:S01]  /*1c00*/  USHF.R.S32.HI UR11, URZ, 0x1, UR11 ;  /* 0x00000001ff0b7899 */ /* 0x000fe2000801140b */
[----:B------:R-:W-:Y:S01]  /*1c10*/  UMOV UR20, URZ ;  /* 0x000000ff00147c82 */ /* 0x000fe20008000000 */
[----:B------:R-:W-:Y:S10]  /*1c20*/  BRA.U !UP0, `(.L_x_26) ;  /* 0x0000000508147547 */ /* 0x000ff4000b800000 */
[----:B------:R-:W-:Y:S01]  /*1c30*/  UMOV UR4, UR14 ;  /* 0x0000000e00047c82 */ /* 0x000fe20008000000 */
[----:B------:R-:W-:-:S05]  /*1c40*/  UMOV UR28, URZ ;  /* 0x000000ff001c7c82 */ /* 0x000fca0008000000 */
.L_x_34:
[----:B------:R-:W-:Y:S01]  /*1c50*/  ULEA UR41, UR4, UR6, 0x3 ;  /* 0x0000000604297291 */ /* 0x000fe2000f8e18ff */
[----:B---3--:R-:W-:Y:S01]  /*1c60*/  @!P4 MOV R2, 0x6400 ;  /* 0x000064000002c802 */ /* 0x008fe20000000f00 */
[----:B-123--:R-:W-:Y:S10]  /*1c70*/  @P1 BRA `(.L_x_27) ;  /* 0x00000000000c1947 */ /* 0x00eff40003800000 */
[----:B------:R-:W-:-:S04]  /*1c80*/  SHF.L.U32 R3, R12, 0x1f, RZ ;  /* 0x0000001f0c037819 */ /* 0x000fc800000006ff */
[----:B------:R-:W3:Y:S02]  /*1c90*/  SYNCS.PHASECHK.TRANS64.TRYWAIT P0, [UR41+0x40], R3 ;  /* 0x00004003ff0075a7 */ /* 0x000ee40008001129 */
[----:B---3--:R-:W-:Y:S05]  /*1ca0*/  @!P0 BRA `(.L_x_28) ;  /* 0x00000098005c8947 */ /* 0x008fea0003800000 */
.L_x_27:
[----:B------:R3:W-:Y:S01]  /*1cb0*/  @!P4 SYNCS.ARRIVE.TRANS64 RZ, [UR41], R2 ;  /* 0x00000002ffffc9a7 */ /* 0x0007e20008000029 */
[----:B------:R-:W-:-:S04]  /*1cc0*/  ULOP3.LUT UR5, UR45, 0x2, URZ, 0xfc, !UPT ;  /* 0x000000022d057892 */ /* 0x000fc8000f8efcff */
[----:B------:R-:W-:-:S09]  /*1cd0*/  UISETP.NE.AND UP0, UPT, UR5, 0x2, UPT ;  /* 0x000000020500788c */ /* 0x000fd2000bf05270 */
[----:B------:R-:W-:Y:S05]  /*1ce0*/  BRA.U UP0, `(.L_x_29) ;  /* 0x0000000100047547 */ /* 0x000fea000b800000 */
[----:B-1----:R-:W-:Y:S05]  /*1cf0*/  BPT.TRAP 0x1 ;  /* 0x000000040000795c */ /* 0x002fea0000300000 */
.L_x_29:
[----:B------:R-:W-:Y:S04]  /*1d00*/  BSSY.RECONVERGENT B0, `(.L_x_30) ;  /* 0x0000003000007945 */ /* 0x000fe80003800200 */
[----:B------:R-:W-:Y:S05]  /*1d10*/  @P3 BRA `(.L_x_31) ;  /* 0x0000000000043947 */ /* 0x000fea0003800000 */
[----:B-1----:R-:W-:Y:S05]  /*1d20*/  BPT.TRAP 0x1 ;  /* 0x000000040000795c */ /* 0x002fea0000300000 */
.L_x_31:
[----:B-1----:R-:W-:Y:S05]  /*1d30*/  BSYNC.RECONVERGENT B0 ;  /* 0x0000000000007941 */ /* 0x002fea0003800200 */
.L_x_30:
[----:B------:R-:W-:Y:S01]  /*1d40*/  UIADD3 UR5, UPT, UPT, UR4, 0x1, URZ ;  /* 0x0000000104057890 */ /* 0x000fe2000fffe0ff */
[----:B------:R-:W-:Y:S01]  /*1d50*/  BSSY.RECONVERGENT B0, `(.L_x_32) ;  /* 0x000002d000007945 */ /* 0x000fe20003800200 */
[----:B------:R-:W-:Y:S02]  /*1d60*/  ELECT P0, URZ, PT ;  /* 0x0000000000ff782f */ /* 0x000fe40003800000 */
[----:B------:R-:W-:-:S04]  /*1d70*/  UISETP.NE.AND UP0, UPT, UR5, 0x8, UPT ;  /* 0x000000080500788c */ /* 0x000fc8000bf05270 */
[----:B------:R-:W-:Y:S02]  /*1d80*/  USEL UR7, URZ, 0x1, UP0 ;  /* 0x00000001ff077887 */ /* 0x000fe40008000000 */
[----:B------:R-:W-:-:S04]  /*1d90*/  USEL UR14, UR5, URZ, UP0 ;  /* 0x000000ff050e7287 */ /* 0x000fc80008000000 */
[----:B------:R-:W-:Y:S01]  /*1da0*/  ULEA UR5, UR14, UR6, 0x3 ;  /* 0x000000060e057291 */ /* 0x000fe2000f8e18ff */
[----:B------:R-:W-:-:S04]  /*1db0*/  LOP3.LUT R12, R12, UR7, RZ, 0x3c, !PT ;  /* 0x000000070c0c7c12 */ /* 0x000fc8000f8e3cff */
[----:B--2---:R-:W-:-:S04]  /*1dc0*/  SHF.L.U32 R0, R12, 0x1f, RZ ;  /* 0x0000001f0c007819 */ /* 0x004fc800000006ff */
[----:B------:R1:W2:Y:S01]  /*1dd0*/  SYNCS.PHASECHK.TRANS64.TRYWAIT P1, [UR5+0x40], R0 ;  /* 0x00004000ff0075a7 */ /* 0x0002a20008021105 */
[----:B------:R-:W-:Y:S05]  /*1de0*/  @!P0 BRA `(.L_x_33) ;  /* 0x00000000008c8947 */ /* 0x000fea0003800000 */
[----:B------:R-:W-:Y:S02]  /*1df0*/  USHF.L.U32 UR5, UR4, 0x9, URZ ;  /* 0x0000000904057899 */ /* 0x000fe400080006ff */
[----:B------:R-:W-:Y:S02]  /*1e00*/  ULEA UR40, UR4, UR53, 0xe ;  /* 0x0000003504287291 */ /* 0x000fe4000f8e70ff */
[----:B------:R-:W-:Y:S02]  /*1e10*/  UIADD3 UR22, UP3, UPT, UR30, 0x80, URZ ;  /* 0x000000801e167890 */ /* 0x000fe4000ff7e0ff */
[----:B------:R-:W-:Y:S02]  /*1e20*/  ULEA UR32, UR4, UR52, 0xd ;  /* 0x0000003404207291 */ /* 0x000fe4000f8e68ff */
[----:B------:R-:W-:Y:S02]  /*1e30*/  UIADD3 UR20, UP2, UPT, UR30, 0x180, URZ ;  /* 0x000001801e147890 */ /* 0x000fe4000ff5e0ff */
[----:B------:R-:W-:-:S02]  /*1e40*/  UIADD3 UR18, UP1, UPT, UR30, 0x280, URZ ;  /* 0x000002801e127890 */ /* 0x000fc4000ff3e0ff */
[----:B------:R-:W-:Y:S02]  /*1e50*/  ULOP3.LUT UR24, UR48, UR5, URZ, 0xfc, !UPT ;  /* 0x0000000530187292 */ /* 0x000fe4000f8efcff */
[----:B------:R-:W-:Y:S02]  /*1e60*/  UIADD3 UR16, UP0, UPT, UR30, 0x380, URZ ;  /* 0x000003801e107890 */ /* 0x000fe4000ff1e0ff */
[----:B------:R-:W-:Y:S02]  /*1e70*/  ULOP3.LUT UR8, UR5, UR38, URZ, 0xfc, !UPT ;  /* 0x0000002605087292 */ /* 0x000fe4000f8efcff */
[----:B------:R-:W-:Y:S02]  /*1e80*/  USHF.L.U32 UR42, UR28, 0x7, URZ ;  /* 0x000000071c2a7899 */ /* 0x000fe400080006ff */
[----:B------:R-:W-:Y:S02]  /*1e90*/  UIADD3.X UR23, UPT, UPT, URZ, UR31, URZ, UP3, !UPT ;  /* 0x0000001fff177290 */ /* 0x000fe40009ffe4ff */
[----:B------:R-:W-:-:S02]  /*1ea0*/  UIADD3 UR40, UPT, UPT, UR6, 0x3300, UR40 ;  /* 0x0000330006287890 */ /* 0x000fc4000fffe028 */
[----:B------:R-:W-:Y:S02]  /*1eb0*/  UPRMT UR7, URZ, 0x5410, UR47 ;  /* 0x00005410ff077896 */ /* 0x000fe4000800002f */
[----:B------:R-:W-:Y:S02]  /*1ec0*/  UIADD3.X UR21, UPT, UPT, URZ, UR31, URZ, UP2, !UPT ;  /* 0x0000001fff157290 */ /* 0x000fe400097fe4ff */
[----:B------:R-:W-:Y:S02]  /*1ed0*/  UIADD3 UR32, UPT, UPT, UR6, 0x23300, UR32 ;  /* 0x0002330006207890 */ /* 0x000fe4000fffe020 */
[----:B------:R-:W-:Y:S02]  /*1ee0*/  UPRMT UR5, URZ, 0x5410, UR46 ;  /* 0x00005410ff057896 */ /* 0x000fe4000800002e */
[----:B------:R-:W-:Y:S02]  /*1ef0*/  UIADD3.X UR19, UPT, UPT, URZ, UR31, URZ, UP1, !UPT ;  /* 0x0000001fff137290 */ /* 0x000fe40008ffe4ff */
[----:B------:R-:W-:-:S02]  /*1f00*/  UIADD3 UR24, UPT, UPT, UR6, 0x33300, UR24 ;  /* 0x0003330006187890 */ /* 0x000fc4000fffe018 */
[----:B------:R-:W-:Y:S02]  /*1f10*/  UIADD3.X UR17, UPT, UPT, URZ, UR31, URZ, UP0, !UPT ;  /* 0x0000001fff117290 */ /* 0x000fe400087fe4ff */
[----:B------:R-:W-:Y:S01]  /*1f20*/  UIADD3 UR8, UPT, UPT, UR6, 0x34300, UR8 ;  /* 0x0003430006087890 */ /* 0x000fe2000fffe008 */
[----:B------:R-:W-:Y:S01]  /*1f30*/  UMOV UR50, 0x0 ;  /* 0x0000000000327882 */ /* 0x000fe20000000000 */
[----:B------:R-:W-:Y:S01]  /*1f40*/  UMOV UR51, 0x10000000 ;  /* 0x1000000000337882 */ /* 0x000fe20000000000 */
[----:B------:R-:W-:Y:S01]  /*1f50*/  UMOV UR33, UR41 ;  /* 0x0000002900217c82 */ /* 0x000fe20008000000 */
[----:B------:R-:W-:Y:S01]  /*1f60*/  UMOV UR36, UR44 ;  /* 0x0000002c00247c82 */ /* 0x000fe20008000000 */
[----:B------:R-:W-:Y:S01]  /*1f70*/  UMOV UR34, UR42 ;  /* 0x0000002a00227c82 */ /* 0x000fe20008000000 */
[----:B------:R-:W-:Y:S01]  /*1f80*/  UMOV UR25, UR41 ;  /* 0x0000002900197c82 */ /* 0x000fe20008000000 */
[----:B------:R-:W-:Y:S01]  /*1f90*/  UMOV UR29, UR44 ;  /* 0x0000002c001d7c82 */ /* 0x000fe20008000000 */
[----:B------:R4:W-:Y:S01]  /*1fa0*/  UTMALDG.3D.MULTICAST [UR40], [UR22], UR7, desc[UR50] ;  /* 0x00003228160073b4 */ /* 0x0009e20008011807 */
[----:B------:R-:W-:Y:S01]  /*1fb0*/  UMOV UR9, UR41 ;  /* 0x0000002900097c82 */ /* 0x000fe20008000000 */
[----:B------:R-:W-:Y:S01]  /*1fc0*/  UMOV UR12, UR28 ;  /* 0x0000001c000c7c82 */ /* 0x000fe20008000000 */
[----:B------:R-:W-:Y:S01]  /*1fd0*/  UMOV UR13, UR44 ;  /* 0x0000002c000d7c82 */ /* 0x000fe20008000000 */
[----:B------:R4:W-:Y:S01]  /*1fe0*/  UTMALDG.3D.MULTICAST [UR32], [UR20], UR5, desc[UR50] ;  /* 0x00003220140073b4 */ /* 0x0009e20008011805 */
[----:B------:R4:W-:Y:S01]  /*1ff0*/  UTMALDG.4D.MULTICAST [UR24], [UR18], UR7, desc[UR50] ;  /* 0x00003218120073b4 */ /* 0x0009e20008019807 */
[----:B------:R4:W-:Y:S02]  /*2000*/  UTMALDG.4D.MULTICAST [UR8], [UR16], UR5, desc[UR50] ;  /* 0x00003208100073b4 */ /* 0x0009e40008019805 */
[----:B----4-:R-:W-:Y:S01]  /*2010*/  NOP ;  /* 0x0000000000007918 */ /* 0x010fe20000000000 */
.L_x_33:
[----:B------:R-:W-:Y:S05]  /*2020*/  BSYNC.RECONVERGENT B0 ;  /* 0x0000000000007941 */ /* 0x000fea0003800200 */
.L_x_32:
[----:B------:R-:W-:Y:S01]  /*2030*/  UIADD3 UR28, UPT, UPT, UR28, 0x1, URZ ;  /* 0x000000011c1c7890 */ /* 0x000fe2000fffe0ff */
[----:B------:R-:W-:Y:S01]  /*2040*/  UMOV UR4, UR14 ;  /* 0x0000000e00047c82 */ /* 0x000fe20008000000 */
[----:B------:R-:W-:Y:S02]  /*2050*/  UMOV UR20, UR37 ;  /* 0x0000002500147c82 */ /* 0x000fe40008000000 */
[----:B------:R-:W-:-:S09]  /*2060*/  UISETP.NE.AND UP0, UPT, UR28, UR37, UPT ;  /* 0x000000251c00728c */ /* 0x000fd2000bf05270 */
[----:B------:R-:W-:Y:S05]  /*2070*/  BRA.U UP0, `(.L_x_34) ;  /* 0xfffffff900f47547 */ /* 0x000fea000b83ffff */
.L_x_26:
[----:B------:R-:W-:Y:S01]  /*2080*/  ULEA UR4, UR14, UR6, 0x3 ;  /* 0x000000060e047291 */ /* 0x000fe2000f8e18ff */
[----:B-12---:R-:W-:Y:S01]  /*2090*/  SHF.L.U32 R0, R12, 0x1f, RZ ;  /* 0x0000001f0c007819 */ /* 0x006fe200000006ff */
[----:B------:R-:W-:Y:S01]  /*20a0*/  @!P2 SYNCS.ARRIVE.TRANS64.A1T0 RZ, [UR6+0xb8], RZ ;  /* 0x0000b8ffffffa9a7 */ /* 0x000fe20008100006 */
[----:B------:R-:W-:-:S06]  /*20b0*/  UISETP.GT.AND UP0, UPT, UR61, UR60, UPT ;  /* 0x0000003c3d00728c */ /* 0x000fcc000bf04270 */
[----:B---3--:R1:W2:Y:S03]  /*20c0*/  SYNCS.PHASECHK.TRANS64.TRYWAIT P1, [UR4+0x40], R0 ;  /* 0x00004000ff0075a7 */ /* 0x0082a60008021104 */
[----:B------:R-:W-:Y:S05]  /*20d0*/  BRA.U !UP0, `(.L_x_35) ;  /* 0x0000000508107547 */ /* 0x000fea000b800000 */
[----:B------:R-:W-:Y:S01]  /*20e0*/  UIADD3 UR49, UPT, UPT, UR63, UR20, URZ ;  /* 0x000000143f317290 */ /* 0x000fe2000fffe0ff */
[----:B------:R-:W-:-:S11]  /*20f0*/  UMOV UR4, UR14 ;  /* 0x0000000e00047c82 */ /* 0x000fd60008000000 */
.L_x_43:
[----:B------:R-:W-:Y:S01]  /*2100*/  ULEA UR41, UR4, UR6, 0x3 ;  /* 0x0000000604297291 */ /* 0x000fe2000f8e18ff */
[----:B--2---:R-:W-:Y:S01]  /*2110*/  @!P4 MOV R2, 0x6400 ;  /* 0x000064000002c802 */ /* 0x004fe20000000f00 */
[----:B--23--:R-:W-:Y:S10]  /*2120*/  @P1 BRA `(.L_x_36) ;  /* 0x00000000000c1947 */ /* 0x00cff40003800000 */
[----:B------:R-:W-:-:S04]  /*2130*/  SHF.L.U32 R3, R12, 0x1f, RZ ;  /* 0x0000001f0c037819 */ /* 0x000fc800000006ff */
[----:B------:R-:W2:Y:S02]  /*2140*/  SYNCS.PHASECHK.TRANS64.TRYWAIT P0, [UR41+0x40], R3 ;  /* 0x00004003ff0075a7 */ /* 0x000ea40008001129 */
[----:B--2---:R-:W-:Y:S05]  /*2150*/  @!P0 BRA `(.L_x_37) ;  /* 0x0000009400488947 */ /* 0x004fea0003800000 */
.L_x_36:
[----:B------:R2:W-:Y:S01]  /*2160*/  @!P4 SYNCS.ARRIVE.TRANS64 RZ, [UR41], R2 ;  /* 0x00000002ffffc9a7 */ /* 0x0005e20008000029 */
[----:B------:R-:W-:-:S04]  /*2170*/  ULOP3.LUT UR5, UR45, 0x2, URZ, 0xfc, !UPT ;  /* 0x000000022d057892 */ /* 0x000fc8000f8efcff */
[----:B------:R-:W-:-:S09]  /*2180*/  UISETP.NE.AND UP0, UPT, UR5, 0x2, UPT ;  /* 0x000000020500788c */ /* 0x000fd2000bf05270 */
[----:B------:R-:W-:Y:S05]  /*2190*/  BRA.U UP0, `(.L_x_38) ;  /* 0x0000000100047547 */ /* 0x000fea000b800000 */
[----:B------:R-:W-:Y:S05]  /*21a0*/  BPT.TRAP 0x1 ;  /* 0x000000040000795c */ /* 0x000fea0000300000 */
.L_x_38:
[----:B------:R-:W-:Y:S04]  /*21b0*/  BSSY.RECONVERGENT B0, `(.L_x_39) ;  /* 0x0000003000007945 */ /* 0x000fe80003800200 */
[----:B------:R-:W-:Y:S05]  /*21c0*/  @P3 BRA `(.L_x_40) ;  /* 0x0000000000043947 */ /* 0x000fea0003800000 */
[----:B------:R-:W-:Y:S05]  /*21d0*/  BPT.TRAP 0x1 ;  /* 0x000000040000795c */ /* 0x000fea0000300000 */
.L_x_40:
[----:B------:R-:W-:Y:S05]  /*21e0*/  BSYNC.RECONVERGENT B0 ;  /* 0x0000000000007941 */ /* 0x000fea0003800200 */
.L_x_39:
        /* <DEDUP_REMOVED lines=8> */
[----:B-1----:R-:W-:-:S04]  /*2270*/  SHF.L.U32 R0, R12, 0x1f, RZ ;  /* 0x0000001f0c007819 */ /* 0x002fc800000006ff */
[----:B------:R1:W3:Y:S01]  /*2280*/  SYNCS.PHASECHK.TRANS64.TRYWAIT P1, [UR5+0x40], R0 ;  /* 0x00004000ff0075a7 */ /* 0x0002e20008021105 */
[----:B------:R-:W-:Y:S05]  /*2290*/  @!P0 BRA `(.L_x_42) ;  /* 0x00000000008c8947 */ /* 0x000fea0003800000 */
[----:B------:R-:W-:Y:S02]  /*22a0*/  USHF.L.U32 UR5, UR4, 0x9, URZ ;  /* 0x0000000904057899 */ /* 0x000fe400080006ff */
[----:B------:R-:W-:Y:S02]  /*22b0*/  UIADD3 UR22, UP3, UPT, UR30, 0x80, URZ ;  /* 0x000000801e167890 */ /* 0x000fe4000ff7e0ff */
[----:B------:R-:W-:Y:S02]  /*22c0*/  UIADD3 UR12, UP2, UPT, UR30, 0x180, URZ ;  /* 0x000001801e0c7890 */ /* 0x000fe4000ff5e0ff */
[----:B------:R-:W-:Y:S02]  /*22d0*/  UIADD3 UR28, UP1, UPT, UR30, 0x280, URZ ;  /* 0x000002801e1c7890 */ /* 0x000fe4000ff3e0ff */
[----:B------:R-:W-:Y:S02]  /*22e0*/  ULOP3.LUT UR16, UR48, UR5, URZ, 0xfc, !UPT ;  /* 0x0000000530107292 */ /* 0x000fe4000f8efcff */
[----:B------:R-:W-:-:S02]  /*22f0*/  UIADD3 UR24, UP0, UPT, UR30, 0x380, URZ ;  /* 0x000003801e187890 */ /* 0x000fc4000ff1e0ff */
[----:B------:R-:W-:Y:S02]  /*2300*/  USHF.L.U32 UR42, UR20, 0x7, URZ ;  /* 0x00000007142a7899 */ /* 0x000fe400080006ff */
[----:B------:R-:W-:Y:S02]  /*2310*/  ULEA UR40, UR4, UR55, 0xe ;  /* 0x0000003704287291 */ /* 0x000fe4000f8e70ff */
[----:B------:R-:W-:Y:S02]  /*2320*/  UIADD3.X UR23, UPT, UPT, URZ, UR31, URZ, UP3, !UPT ;  /* 0x0000001fff177290 */ /* 0x000fe40009ffe4ff */
[----:B------:R-:W-:Y:S02]  /*2330*/  UPRMT UR15, URZ, 0x5410, UR47 ;  /* 0x00005410ff0f7896 */ /* 0x000fe4000800002f */
[----:B------:R-:W-:Y:S02]  /*2340*/  ULOP3.LUT UR8, UR5, UR38, URZ, 0xfc, !UPT ;  /* 0x0000002605087292 */ /* 0x000fe4000f8efcff */
[----:B------:R-:W-:-:S02]  /*2350*/  ULEA UR32, UR4, UR54, 0xd ;  /* 0x0000003604207291 */ /* 0x000fc4000f8e68ff */
[----:B------:R-:W-:Y:S02]  /*2360*/  UIADD3.X UR13, UPT, UPT, URZ, UR31, URZ, UP2, !UPT ;  /* 0x0000001fff0d7290 */ /* 0x000fe400097fe4ff */
[----:B------:R-:W-:Y:S02]  /*2370*/  UPRMT UR7, URZ, 0x5410, UR46 ;  /* 0x00005410ff077896 */ /* 0x000fe4000800002e */
[----:B------:R-:W-:Y:S02]  /*2380*/  UIADD3.X UR29, UPT, UPT, URZ, UR31, URZ, UP1, !UPT ;  /* 0x0000001fff1d7290 */ /* 0x000fe40008ffe4ff */
[----:B------:R-:W-:Y:S02]  /*2390*/  UIADD3 UR16, UPT, UPT, UR6, 0x33300, UR16 ;  /* 0x0003330006107890 */ /* 0x000fe4000fffe010 */
[----:B------:R-:W-:Y:S02]  /*23a0*/  UIADD3 UR8, UPT, UPT, UR6, 0x34300, UR8 ;  /* 0x0003430006087890 */ /* 0x000fe4000fffe008 */
[----:B------:R-:W-:Y:S01]  /*23b0*/  UIADD3.X UR25, UPT, UPT, URZ, UR31, URZ, UP0, !UPT ;  /* 0x0000001fff197290 */ /* 0x000fe200087fe4ff */
[----:B------:R-:W-:Y:S01]  /*23c0*/  UMOV UR50, 0x0 ;  /* 0x0000000000327882 */ /* 0x000fe20000000000 */
[----:B------:R-:W-:Y:S01]  /*23d0*/  UMOV UR51, 0x10000000 ;  /* 0x1000000000337882 */ /* 0x000fe20000000000 */
[----:B------:R-:W-:Y:S01]  /*23e0*/  UMOV UR33, UR41 ;  /* 0x0000002900217c82 */ /* 0x000fe20008000000 */
[----:B------:R-:W-:Y:S01]  /*23f0*/  UMOV UR36, UR44 ;  /* 0x0000002c00247c82 */ /* 0x000fe20008000000 */
[----:B------:R-:W-:Y:S01]  /*2400*/  UMOV UR34, UR42 ;  /* 0x0000002a00227c82 */ /* 0x000fe20008000000 */
[----:B------:R-:W-:Y:S01]  /*2410*/  UTMALDG.3D.MULTICAST [UR40], [UR22], UR15, desc[UR50] ;  /* 0x00003228160073b4 */ /* 0x000fe2000801180f */
[----:B------:R-:W-:Y:S01]  /*2420*/  UMOV UR17, UR41 ;  /* 0x0000002900117c82 */ /* 0x000fe20008000000 */
[----:B------:R-:W-:Y:S01]  /*2430*/  UMOV UR18, UR26 ;  /* 0x0000001a00127c82 */ /* 0x000fe20008000000 */
[----:B------:R-:W-:Y:S01]  /*2440*/  UMOV UR19, UR27 ;  /* 0x0000001b00137c82 */ /* 0x000fe20008000000 */
[----:B------:R-:W-:Y:S01]  /*2450*/  UMOV UR21, UR44 ;  /* 0x0000002c00157c82 */ /* 0x000fe20008000000 */
[----:B------:R-:W-:Y:S01]  /*2460*/  UMOV UR9, UR41 ;  /* 0x0000002900097c82 */ /* 0x000fe20008000000 */
[----:B------:R4:W-:Y:S01]  /*2470*/  UTMALDG.3D.MULTICAST [UR32], [UR12], UR7, desc[UR50] ;  /* 0x000032200c0073b4 */ /* 0x0009e20008011807 */
[----:B------:R1:W-:Y:S01]  /*2480*/  UTMALDG.4D.MULTICAST [UR16], [UR28], UR15, desc[UR50] ;  /* 0x000032101c0073b4 */ /* 0x0003e2000801980f */
[----:B----4-:R-:W-:Y:S01]  /*2490*/  UMOV UR12, UR20 ;  /* 0x00000014000c7c82 */ /* 0x010fe20008000000 */
[----:B------:R-:W-:-:S02]  /*24a0*/  UMOV UR13, UR44 ;  /* 0x0000002c000d7c82 */ /* 0x000fc40008000000 */
[----:B------:R1:W-:Y:S02]  /*24b0*/  UTMALDG.4D.MULTICAST [UR8], [UR24], UR7, desc[UR50] ;  /* 0x00003208180073b4 */ /* 0x0003e40008019807 */
[----:B-1----:R-:W-:Y:S01]  /*24c0*/  NOP ;  /* 0x0000000000007918 */ /* 0x002fe20000000000 */
.L_x_42:
[----:B------:R-:W-:Y:S05]  /*24d0*/  BSYNC.RECONVERGENT B0 ;  /* 0x0000000000007941 */ /* 0x000fea0003800200 */
.L_x_41:
[----:B------:R-:W-:Y:S01]  /*24e0*/  UIADD3 UR20, UPT, UPT, UR20, 0x1, URZ ;  /* 0x0000000114147890 */ /* 0x000fe2000fffe0ff */
[----:B------:R-:W-:-:S03]  /*24f0*/  UMOV UR4, UR14 ;  /* 0x0000000e00047c82 */ /* 0x000fc60008000000 */
[----:B------:R-:W-:-:S09]  /*2500*/  UISETP.NE.AND UP0, UPT, UR20, UR49, UPT ;  /* 0x000000311400728c */ /* 0x000fd2000bf05270 */
[----:B------:R-:W-:Y:S05]  /*2510*/  BRA.U UP0, `(.L_x_43) ;  /* 0xfffffff900f87547 */ /* 0x000fea000b83ffff */
.L_x_35:
[C---:B------:R-:W-:Y:S01]  /*2520*/  LEA R3, R11.reuse, UR6, 0x3 ;  /* 0x000000060b037c11 */ /* 0x040fe2000f8e18ff */
[----:B------:R-:W-:Y:S01]  /*2530*/  NOP ;  /* 0x0000000000007918 */ /* 0x000fe20000000000 */
[----:B-1----:R-:W-:Y:S02]  /*2540*/  SHF.L.U32 R0, R10, 0x1f, RZ ;  /* 0x0000001f0a007819 */ /* 0x002fe400000006ff */
[----:B------:R-:W-:Y:S02]  /*2550*/  LEA R4, R11, UR6, 0x4 ;  /* 0x000000060b047c11 */ /* 0x000fe4000f8e20ff */
[----:B------:R-:W1:Y:S02]  /*2560*/  SYNCS.PHASECHK.TRANS64.TRYWAIT P0, [R3+URZ+0xc0], R0 ;  /* 0x0000c000030075a7 */ /* 0x000e6400080011ff */
[----:B-1----:R-:W-:Y:S05]  /*2570*/  @!P0 BRA `(.L_x_44) ;  /* 0x0000009000588947 */ /* 0x002fea0003800000 */
.L_x_164:
[----:B------:R-:W4:Y:S01]  /*2580*/  LDS.128 R4, [R4+0x130] ;  /* 0x0001300004047984 */ /* 0x000f220000000c00 */
[----:B------:R-:W-:Y:S01]  /*2590*/  UISETP.GE.AND UP0, UPT, UR39, 0x1, UPT ;  /* 0x000000012700788c */ /* 0x000fe2000bf06270 */
[----:B------:R-:W-:Y:S01]  /*25a0*/  @!PT LDS RZ, [RZ] ;  /* 0x00000000fffff984 */ /* 0x000fe20000000800 */
[----:B------:R-:W-:Y:S01]  /*25b0*/  @!PT LDS RZ, [RZ] ;  /* 0x00000000fffff984 */ /* 0x000fe20000000800 */
[----:B------:R-:W-:Y:S01]  /*25c0*/  @!PT LDS RZ, [RZ] ;  /* 0x00000000fffff984 */ /* 0x000fe20000000800 */
[----:B------:R-:W-:Y:S01]  /*25d0*/  @!PT LDS RZ, [RZ] ;  /* 0x00000000fffff984 */ /* 0x000fe20000000800 */
[----:B------:R1:W-:Y:S06]  /*25e0*/  MEMBAR.ALL.CTA ;  /* 0x0000000000007992 */ /* 0x0003ec0000008000 */
[----:B-1----:R-:W1:Y:S01]  /*25f0*/  FENCE.VIEW.ASYNC.S ;  /* 0x00000000000073c6 */ /* 0x002e620000000000 */
[----:B----4-:R-:W-:-:S13]  /*2600*/  LOP3.LUT P0, RZ, R6, 0x1, RZ, 0xc0, !PT ;  /* 0x0000000106ff7812 */ /* 0x010fda000780c0ff */
[----:B-1----:R-:W-:Y:S01]  /*2610*/  VOTEU.ANY UP1, P0 ;  /* 0x0000000000ff7886 */ /* 0x002fe20000020100 */
[----:B------:R-:W-:-:S13]  /*2620*/  PLOP3.LUT P0, PT, PT, PT, UP1, 0x80, 0x8 ;  /* 0x000000000008781c */ /* 0x000fda0003f0f018 */
[----:B------:R-:W-:Y:S02]  /*2630*/  @P0 LOP3.LUT R0, R5, 0xffff, RZ, 0xc0, !PT ;  /* 0x0000ffff05000812 */ /* 0x000fe400078ec0ff */
[----:B--2---:R-:W-:Y:S02]  /*2640*/  @P0 MOV R2, R4 ;  /* 0x0000000400020202 */ /* 0x004fe40000000f00 */
[----:B------:R-:W-:Y:S01]  /*2650*/  @P0 R2UR UR5, R0 ;  /* 0x00000000000502ca */ /* 0x000fe200000e0000 */
[----:B------:R-:W-:Y:S01]  /*2660*/  VIADD R0, R3, 0xd0 ;  /* 0x000000d003007836 */ /* 0x000fe20000000000 */
[----:B------:R-:W-:Y:S02]  /*2670*/  @P0 SHF.R.U32.HI R4, RZ, 0x10, R5 ;  /* 0x00000010ff040819 */ /* 0x000fe40000011605 */
[----:B------:R-:W-:Y:S02]  /*2680*/  @P0 R2UR UR7, R2 ;  /* 0x00000000020702ca */ /* 0x000fe400000e0000 */
[----:B------:R-:W-:-:S02]  /*2690*/  PRMT R0, RZ, 0x654, R0 ;  /* 0x00000654ff007816 */ /* 0x000fc40000000000 */
[----:B------:R-:W-:Y:S02]  /*26a0*/  @P0 R2UR UR4, R4 ;  /* 0x00000000040402ca */ /* 0x000fe400000e0000 */
[----:B------:R1:W-:Y:S03]  /*26b0*/  SYNCS.ARRIVE.TRANS64.RED.A1T0 RZ, [R0+URZ], RZ ;  /* 0x000000ff00ff79a7 */ /* 0x0003e600081004ff */
[----:B------:R-:W-:-:S04]  /*26c0*/  @UP1 UMOV UR56, UR5 ;  /* 0x0000000500381c82 */ /* 0x000fc80008000000 */
[----:B------:R-:W-:-:S04]  /*26d0*/  @UP1 UMOV UR57, UR7 ;  /* 0x0000000700391c82 */ /* 0x000fc80008000000 */
[----:B------:R-:W-:Y:S01]  /*26e0*/  @UP1 UMOV UR44, UR4 ;  /* 0x00000004002c1c82 */ /* 0x000fe20008000000 */
[----:B------:R-:W-:Y:S05]  /*26f0*/  BRA.U !UP0, `(.L_x_45) ;  /* 0x0000000108d47547 */ /* 0x000fea000b800000 */
[----:B------:R-:W2:Y:S01]  /*2700*/  LDCU.128 UR16, c[0x0][0xf10] ;  /* 0x0001e200ff1077ac */ /* 0x000ea20008000c00 */
[----:B------:R-:W4:Y:S01]  /*2710*/  LDCU UR11, c[0x0][0xf20] ;  /* 0x0001e400ff0b77ac */ /* 0x000f220008000800 */
[----:B------:R-:W3:Y:S01]  /*2720*/  LDCU UR24, c[0x0][0xf0c] ;  /* 0x0001e180ff1877ac */ /* 0x000ee20008000800 */
[----:B------:R-:W1:Y:S01]  /*2730*/  LDCU.64 UR8, c[0x0][0xf28] ;  /* 0x0001e500ff0877ac */ /* 0x000e620008000a00 */
[----:B------:R-:W-:Y:S02]  /*2740*/  UISETP.NE.AND UP3, UPT, UR39, 0x1, UPT ;  /* 0x000000012700788c */ /* 0x000fe4000bf65270 */
[----:B--2---:R-:W-:Y:S02]  /*2750*/  UIMAD.WIDE.U32 UR12, UR58, UR19, URZ ;  /* 0x000000133a0c72a5 */ /* 0x004fe4000f8e00ff */
[----:B------:R-:W-:Y:S02]  /*2760*/  UIMAD.WIDE.U32 UR4, UR59, UR16, URZ ;  /* 0x000000103b0472a5 */ /* 0x000fe4000f8e00ff */
[----:B------:R-:W-:-:S02]  /*2770*/  UISETP.NE.AND UP0, UPT, UR18, 0x1, UPT ;  /* 0x000000011200788c */ /* 0x000fc4000bf05270 */
[----:B------:R-:W-:Y:S01]  /*2780*/  UIMAD.WIDE.U32 UR22, UR56, UR19, URZ ;  /* 0x00000013381672a5 */ /* 0x000fe2000f8e00ff */
[----:B------:R-:W-:Y:S02]  /*2790*/  UMOV UR12, UR13 ;  /* 0x0000000d000c7c82 */ /* 0x000fe40008000000 */
[----:B------:R-:W-:Y:S01]  /*27a0*/  UMOV UR4, UR5 ;  /* 0x0000000500047c82 */ /* 0x000fe20008000000 */
[----:B----4-:R-:W-:Y:S02]  /*27b0*/  USHF.R.U32.HI UR12, URZ, UR11, UR12 ;  /* 0x0000000bff0c7299 */ /* 0x010fe4000801160c */
[----:B---3--:R-:W-:Y:S02]  /*27c0*/  UISETP.NE.AND UP2, UPT, UR24, 0x1, UPT ;  /* 0x000000011800788c */ /* 0x008fe4000bf45270 */
[----:B------:R-:W-:Y:S02]  /*27d0*/  USHF.R.U32.HI UR4, URZ, UR17, UR4 ;  /* 0x00000011ff047299 */ /* 0x000fe40008011604 */
[----:B------:R-:W-:-:S02]  /*27e0*/  USEL UR5, UR58, UR12, !UP0 ;  /* 0x0000000c3a057287 */ /* 0x000fc4000c000000 */
[----:B------:R-:W-:Y:S02]  /*27f0*/  USEL UR7, UR59, UR4, !UP2 ;  /* 0x000000043b077287 */ /* 0x000fe4000d000000 */
[----:B-1----:R-:W-:Y:S01]  /*2800*/  UIMAD.WIDE.U32 UR12, UR5, UR8, URZ ;  /* 0x00000008050c72a5 */ /* 0x002fe2000f8e00ff */
[----:B------:R-:W-:Y:S01]  /*2810*/  UMOV UR4, UR23 ;  /* 0x0000001700047c82 */ /* 0x000fe20008000000 */
[----:B------:R-:W-:Y:S02]  /*2820*/  UIMAD.WIDE.U32 UR20, UR57, UR16, URZ ;  /* 0x00000010391472a5 */ /* 0x000fe4000f8e00ff */
[----:B------:R-:W-:-:S03]  /*2830*/  UIMAD.WIDE.U32 UR22, UR7, UR8, URZ ;  /* 0x00000008071672a5 */ /* 0x000fc6000f8e00ff */
[----:B------:R-:W-:Y:S01]  /*2840*/  UMOV UR12, UR13 ;  /* 0x0000000d000c7c82 */ /* 0x000fe20008000000 */
[----:B------:R-:W-:Y:S02]  /*2850*/  USHF.R.U32.HI UR4, URZ, UR11, UR4 ;  /* 0x0000000bff047299 */ /* 0x000fe40008011604 */
[----:B------:R-:W-:Y:S01]  /*2860*/  @UP3 USHF.R.U32.HI UR5, URZ, UR9, UR12 ;  /* 0x00000009ff053299 */ /* 0x000fe2000801160c */
[----:B------:R-:W-:Y:S01]  /*2870*/  UMOV UR20, UR21 ;  /* 0x0000001500147c82 */ /* 0x000fe20008000000 */
[----:B------:R-:W-:Y:S01]  /*2880*/  UMOV UR22, UR23 ;  /* 0x0000001700167c82 */ /* 0x000fe20008000000 */
[----:B------:R-:W-:Y:S02]  /*2890*/  USHF.R.U32.HI UR17, URZ, UR17, UR20 ;  /* 0x00000011ff117299 */ /* 0x000fe40008011614 */
[----:B------:R-:W-:Y:S02]  /*28a0*/  USEL UR4, UR56, UR4, !UP0 ;  /* 0x0000000438047287 */ /* 0x000fe4000c000000 */
[----:B------:R-:W-:-:S02]  /*28b0*/  @UP3 USHF.R.U32.HI UR7, URZ, UR9, UR22 ;  /* 0x00000009ff073299 */ /* 0x000fc40008011616 */
[----:B------:R-:W-:Y:S02]  /*28c0*/  UIMAD UR11, UR39, UR5, URZ ;  /* 0x00000005270b72a4 */ /* 0x000fe4000f8e02ff */
[----:B------:R-:W-:Y:S02]  /*28d0*/  USEL UR5, UR57, UR17, !UP2 ;  /* 0x0000001139057287 */ /* 0x000fe4000d000000 */
[----:B------:R-:W-:Y:S02]  /*28e0*/  UIMAD UR12, UR39, UR7, URZ ;  /* 0x00000007270c72a4 */ /* 0x000fe4000f8e02ff */
[----:B------:R-:W-:Y:S02]  /*28f0*/  UISETP.GE.AND UP0, UPT, UR4, UR11, UPT ;  /* 0x0000000b0400728c */ /* 0x000fe4000bf06270 */
[----:B------:R-:W-:Y:S02]  /*2900*/  UIMAD.WIDE.U32 UR16, UR4, UR8, URZ ;  /* 0x00000008041072a5 */ /* 0x000fe4000f8e00ff */
[----:B------:R-:W-:-:S02]  /*2910*/  UISETP.GE.OR UP0, UPT, UR5, UR12, UP0 ;  /* 0x0000000c0500728c */ /* 0x000fc40008706670 */
        /* <DEDUP_REMOVED lines=19> */
.L_x_45:
[----:B------:R-:W2:Y:S02]  /*2a50*/  LDCU UR4, c[0x0][0xf30] ;  /* 0x0001e600ff0477ac */ /* 0x000ea40008000800 */
[----:B--2---:R-:W-:-:S09]  /*2a60*/  UISETP.NE.AND UP0, UPT, UR4, 0x1, UPT ;  /* 0x000000010400788c */ /* 0x004fd2000bf05270 */
[----:B------:R-:W-:Y:S05]  /*2a70*/  BRA.U UP0, `(.L_x_46) ;  /* 0x0000000100447547 */ /* 0x000fea000b800000 */
[----:B------:R-:W2:Y:S01]  /*2a80*/  LDCU.128 UR16, c[0x0][0xf10] ;  /* 0x0001e200ff1077ac */ /* 0x000ea20008000c00 */
[----:B------:R-:W4:Y:S01]  /*2a90*/  LDCU UR11, c[0x0][0xf0c] ;  /* 0x0001e180ff0b77ac */ /* 0x000f220008000800 */
[----:B------:R-:W1:Y:S01]  /*2aa0*/  LDCU UR7, c[0x0][0xf20] ;  /* 0x0001e400ff0777ac */ /* 0x000e620008000800 */
[----:B--2---:R-:W-:Y:S02]  /*2ab0*/  UIMAD.WIDE.U32 UR8, UR57, UR16, URZ ;  /* 0x00000010390872a5 */ /* 0x004fe4000f8e00ff */
[----:B------:R-:W-:Y:S02]  /*2ac0*/  UIMAD.WIDE.U32 UR4, UR56, UR19, URZ ;  /* 0x00000013380472a5 */ /* 0x000fe4000f8e00ff */
[----:B----4-:R-:W-:Y:S02]  /*2ad0*/  UISETP.NE.AND UP2, UPT, UR11, 0x1, UPT ;  /* 0x000000010b00788c */ /* 0x010fe4000bf45270 */
[----:B------:R-:W-:Y:S01]  /*2ae0*/  UISETP.NE.AND UP0, UPT, UR18, 0x1, UPT ;  /* 0x000000011200788c */ /* 0x000fe2000bf05270 */
[----:B------:R-:W-:-:S02]  /*2af0*/  UMOV UR8, UR9 ;  /* 0x0000000900087c82 */ /* 0x000fc40008000000 */
[----:B------:R-:W-:Y:S01]  /*2b00*/  UMOV UR4, UR5 ;  /* 0x0000000500047c82 */ /* 0x000fe20008000000 */
[----:B------:R-:W-:Y:S02]  /*2b10*/  USHF.R.U32.HI UR17, URZ, UR17, UR8 ;  /* 0x00000011ff117299 */ /* 0x000fe40008011608 */
[----:B-1----:R-:W-:Y:S02]  /*2b20*/  USHF.R.U32.HI UR4, URZ, UR7, UR4 ;  /* 0x00000007ff047299 */ /* 0x002fe40008011604 */
[----:B------:R-:W-:Y:S02]  /*2b30*/  USEL UR5, UR57, UR17, !UP2 ;  /* 0x0000001139057287 */ /* 0x000fe4000d000000 */
[----:B------:R-:W-:-:S04]  /*2b40*/  USEL UR4, UR56, UR4, !UP0 ;  /* 0x0000000438047287 */ /* 0x000fc8000c000000 */
[----:B------:R-:W-:Y:S02]  /*2b50*/  UIADD3 UR7, UPT, UPT, UR5, -UR4, URZ ;  /* 0x8000000405077290 */ /* 0x000fe4000fffe0ff */
[----:B------:R-:W-:Y:S02]  /*2b60*/  UIADD3 UR4, UPT, UPT, -UR5, UR4, URZ ;  /* 0x0000000405047290 */ /* 0x000fe4000fffe1ff */
[----:B------:R-:W-:Y:S02]  /*2b70*/  UIMAD UR56, UR7, UR18, UR56 ;  /* 0x00000012073872a4 */ /* 0x000fe4000f8e0238 */
[----:B------:R-:W-:-:S12]  /*2b80*/  UIMAD UR57, UR4, UR11, UR57 ;  /* 0x0000000b043972a4 */ /* 0x000fd8000f8e0239 */
.L_x_46:
[----:B------:R-:W-:Y:S01]  /*2b90*/  VIADD R11, R11, 0x1 ;  /* 0x000000010b0b7836 */ /* 0x000fe20000000000 */
[----:B------:R-:W-:Y:S02]  /*2ba0*/  R2UR UR5, R91 ;  /* 0x000000005b0572ca */ /* 0x000fe400000e0000 */
[----:B------:R-:W-:Y:S02]  /*2bb0*/  R2UR UR4, R92 ;  /* 0x000000005c0472ca */ /* 0x000fe400000e0000 */
[C---:B------:R-:W-:Y:S02]  /*2bc0*/  ISETP.NE.AND P0, PT, R11.reuse, 0x2, PT ;  /* 0x000000020b00780c */ /* 0x040fe40003f05270 */
[----:B------:R-:W-:Y:S02]  /*2bd0*/  PLOP3.LUT P2, PT, PT, PT, PT, 0x80, 0x8 ;  /* 0x000000000008781c */ /* 0x000fe40003f4f070 */
[----:B-1----:R-:W-:Y:S02]  /*2be0*/  SEL R0, RZ, 0x1, P0 ;  /* 0x00000001ff007807 */ /* 0x002fe40000000000 */
[----:B------:R-:W-:-:S02]  /*2bf0*/  SEL R11, R11, RZ, P0 ;  /* 0x000000ff0b0b7207 */ /* 0x000fc40000000000 */
[----:B------:R-:W-:Y:S01]  /*2c00*/  LOP3.LUT R10, R10, R0, RZ, 0x3c, !PT ;  /* 0x000000000a0a7212 */ /* 0x000fe200078e3cff */
[----:B------:R-:W-:Y:S02]  /*2c10*/  UIADD3 UR20, UPT, UPT, UR56, UR5, URZ ;  /* 0x0000000538147290 */ /* 0x000fe4000fffe0ff */
[----:B------:R-:W-:Y:S01]  /*2c20*/  UIADD3 UR27, UPT, UPT, UR57, UR4, URZ ;  /* 0x00000004391b7290 */ /* 0x000fe2000fffe0ff */
[----:B------:R-:W-:Y:S11]  /*2c30*/  BRA.U UP1, `(.L_x_47) ;  /* 0xffffffed01a07547 */ /* 0x000ff6000b83ffff */
[----:B------:R-:W-:Y:S01]  /*2c40*/  UIADD3 UR7, UPT, UPT, UR6, 0x40, URZ ;  /* 0x0000004006077890 */ /* 0x000fe2000fffe0ff */
[----:B------:R-:W-:-:S03]  /*2c50*/  SHF.L.U32 R2, R12, 0x1f, RZ ;  /* 0x0000001f0c027819 */ /* 0x000fc600000006ff */
[----:B------:R-:W-:-:S09]  /*2c60*/  ULEA UR4, UR14, UR7, 0x3 ;  /* 0x000000070e047291 */ /* 0x000fd2000f8e18ff */
[----:B------:R-:W1:Y:S02]  /*2c70*/  SYNCS.PHASECHK.TRANS64.TRYWAIT P0, [UR4], R2 ;  /* 0x00000002ff0075a7 */ /* 0x000e640008001104 */
[----:B-1----:R-:W-:Y:S05]  /*2c80*/  @!P0 BRA `(.L_x_48) ;  /* 0x0000008800a88947 */ /* 0x002fea0003800000 */
.L_x_166:
[----:B------:R-:W-:-:S04]  /*2c90*/  UIADD3 UR4, UPT, UPT, UR14, 0x1, URZ ;  /* 0x000000010e047890 */ /* 0x000fc8000fffe0ff */
[----:B------:R-:W-:-:S04]  /*2ca0*/  UISETP.NE.AND UP0, UPT, UR4, 0x8, UPT ;  /* 0x000000080400788c */ /* 0x000fc8000bf05270 */
[----:B------:R-:W-:Y:S02]  /*2cb0*/  USEL UR6, URZ, 0x1, UP0 ;  /* 0x00000001ff067887 */ /* 0x000fe40008000000 */
[----:B------:R-:W-:-:S04]  /*2cc0*/  USEL UR4, UR4, URZ, UP0 ;  /* 0x000000ff04047287 */ /* 0x000fc80008000000 */
[----:B------:R-:W-:Y:S01]  /*2cd0*/  ULEA UR5, UR4, UR7, 0x3 ;  /* 0x0000000704057291 */ /* 0x000fe2000f8e18ff */
[----:B-1----:R-:W-:-:S04]  /*2ce0*/  LOP3.LUT R2, R12, UR6, RZ, 0x3c, !PT ;  /* 0x000000060c027c12 */ /* 0x002fc8000f8e3cff */
[----:B------:R-:W-:-:S04]  /*2cf0*/  SHF.L.U32 R3, R2, 0x1f, RZ ;  /* 0x0000001f02037819 */ /* 0x000fc800000006ff */
[----:B------:R-:W1:Y:S02]  /*2d00*/  SYNCS.PHASECHK.TRANS64.TRYWAIT P0, [UR5], R3 ;  /* 0x00000003ff0075a7 */ /* 0x000e640008001105 */
[----:B-1----:R-:W-:Y:S05]  /*2d10*/  @!P0 BRA `(.L_x_49) ;  /* 0x00000088009c8947 */ /* 0x002fea0003800000 */
.L_x_168:
[----:B------:R-:W-:-:S04]  /*2d20*/  UIADD3 UR4, UPT, UPT, UR4, 0x1, URZ ;  /* 0x0000000104047890 */ /* 0x000fc8000fffe0ff */
[----:B------:R-:W-:-:S04]  /*2d30*/  UISETP.NE.AND UP0, UPT, UR4, 0x8, UPT ;  /* 0x000000080400788c */ /* 0x000fc8000bf05270 */
[----:B------:R-:W-:Y:S02]  /*2d40*/  USEL UR6, URZ, 0x1, UP0 ;  /* 0x00000001ff067887 */ /* 0x000fe40008000000 */
[----:B------:R-:W-:-:S04]  /*2d50*/  USEL UR4, UR4, URZ, UP0 ;  /* 0x000000ff04047287 */ /* 0x000fc80008000000 */
[----:B------:R-:W-:Y:S01]  /*2d60*/  ULEA UR5, UR4, UR7, 0x3 ;  /* 0x0000000704057291 */ /* 0x000fe2000f8e18ff */
[----:B------:R-:W-:-:S04]  /*2d70*/  LOP3.LUT R2, R2, UR6, RZ, 0x3c, !PT ;  /* 0x0000000602027c12 */ /* 0x000fc8000f8e3cff */
[----:B-1----:R-:W-:-:S04]  /*2d80*/  SHF.L.U32 R3, R2, 0x1f, RZ ;  /* 0x0000001f02037819 */ /* 0x002fc800000006ff */
[----:B------:R-:W1:Y:S02]  /*2d90*/  SYNCS.PHASECHK.TRANS64.TRYWAIT P0, [UR5], R3 ;  /* 0x00000003ff0075a7 */ /* 0x000e640008001105 */
[----:B-1----:R-:W-:Y:S05]  /*2da0*/  @!P0 BRA `(.L_x_50) ;  /* 0x0000008800908947 */ /* 0x002fea0003800000 */
.L_x_170:
        /* <DEDUP_REMOVED lines=9> */
.L_x_172:
        /* <DEDUP_REMOVED lines=9> */
.L_x_174:
        /* <DEDUP_REMOVED lines=9> */
.L_x_176:
        /* <DEDUP_REMOVED lines=9> */
.L_x_178:
[----:B------:R-:W-:-:S04]  /*2ff0*/  UIADD3 UR4, UPT, UPT, UR4, 0x1, URZ ;  /* 0x0000000104047890 */ /* 0x000fc8000fffe0ff */
[----:B------:R-:W-:-:S04]  /*3000*/  UISETP.NE.AND UP0, UPT, UR4, 0x8, UPT ;  /* 0x000000080400788c */ /* 0x000fc8000bf05270 */
[----:B------:R-:W-:Y:S02]  /*3010*/  USEL UR5, URZ, 0x1, UP0 ;  /* 0x00000001ff057887 */ /* 0x000fe40008000000 */
[----:B------:R-:W-:-:S04]  /*3020*/  USEL UR4, UR4, URZ, UP0 ;  /* 0x000000ff04047287 */ /* 0x000fc80008000000 */
[----:B------:R-:W-:Y:S01]  /*3030*/  ULEA UR4, UR4, UR7, 0x3 ;  /* 0x0000000704047291 */ /* 0x000fe2000f8e18ff */
[----:B------:R-:W-:-:S04]  /*3040*/  LOP3.LUT R2, R2, UR5, RZ, 0x3c, !PT ;  /* 0x0000000502027c12 */ /* 0x000fc8000f8e3cff */
[----:B------:R-:W-:Y:S01]  /*3050*/  SHF.L.U32 R2, R2, 0x1f, RZ ;  /* 0x0000001f02027819 */ /* 0x000fe200000006ff */
[----:B-1----:R-:W-:-:S07]  /*3060*/  IMAD.U32 R0, RZ, RZ, UR4 ;  /* 0x00000004ff007e24 */ /* 0x002fce000f8e00ff */
.L_x_55:
[----:B-1----:R1:W2:Y:S02]  /*3070*/  SYNCS.PHASECHK.TRANS64.TRYWAIT P0, [R0+URZ], R2 ;  /* 0x00000002000075a7 */ /* 0x0022a400080011ff */
[----:B--2---:R-:W-:Y:S05]  /*3080*/  @!P0 NANOSLEEP.SYNCS 0x989680 ;  /* 0x009896800000895d */ /* 0x004fea0003900000 */
[----:B------:R-:W2:Y:S02]  /*3090*/  @!P0 SYNCS.PHASECHK.TRANS64 P0, [R0+URZ], R2 ;  /* 0x00000002000085a7 */ /* 0x000ea400080010ff */
[----:B--2---:R-:W-:Y:S05]  /*30a0*/  @P0 EXIT ;  /* 0x000000000000094d */ /* 0x004fea0003800000 */
[----:B------:R-:W-:Y:S05]  /*30b0*/  BRA `(.L_x_55) ;  /* 0xfffffffc00ec7947 */ /* 0x000fea000383ffff */
.L_x_23:
[----:B------:R-:W-:-:S04]  /*30c0*/  UISETP.NE.AND UP0, UPT, UR64, URZ, UPT ;  /* 0x000000ff4000728c */ /* 0x000fc8000bf05270 */
[----:B------:R-:W-:-:S09]  /*30d0*/  UISETP.NE.OR UP0, UPT, UR21, 0x1, UP0 ;  /* 0x000000011500788c */ /* 0x000fd20008705670 */
[----:B------:R-:W-:Y:S05]  /*30e0*/  BRA.U UP0, `(.L_x_56) ;  /* 0x0000000500487547 */ /* 0x000fea000b800000 */
[----:B------:R-:W-:Y:S01]  /*30f0*/  ISETP.GE.U32.AND P2, PT, R0, 0x4, PT ;  /* 0x000000040000780c */ /* 0x000fe20003f46070 */
[----:B------:R-:W-:Y:S01]  /*3100*/  IMAD.MOV.U32 R12, RZ, RZ, 0x1 ;  /* 0x00000001ff0c7424 */ /* 0x000fe200078e00ff */
[----:B------:R-:W-:Y:S02]  /*3110*/  CS2R R10, SRZ ;  /* 0x00000000000a7805 */ /* 0x000fe4000001ff00 */
[----:B------:R-:W-:Y:S01]  /*3120*/  CS2R R8, SRZ ;  /* 0x0000000000087805 */ /* 0x000fe2000001ff00 */
[----:B------:R-:W-:Y:S01]  /*3130*/  UMOV UR4, 0x400 ;  /* 0x0000040000047882 */ /* 0x000fe20000000000 */
[----:B------:R-:W-:Y:S01]  /*3140*/  UMOV UR5, URZ ;  /* 0x000000ff00057c82 */ /* 0x000fe20008000000 */
[----:B------:R-:W-:-:S12]  /*3150*/  ULEA UR6, UR64, UR4, 0x18 ;  /* 0x0000000440067291 */ /* 0x000fd8000f8ec0ff */
.L_x_60:
[----:B------:R-:W-:Y:S02]  /*3160*/  LEA R2, R8, UR6, 0x3 ;  /* 0x0000000608027c11 */ /* 0x000fe4000f8e18ff */
[----:B------:R-:W-:-:S03]  /*3170*/  SHF.L.U32 R4, R9, 0x1f, RZ ;  /* 0x0000001f09047819 */ /* 0x000fc600000006ff */
[----:B------:R-:W-:Y:S01]  /*3180*/  VIADD R5, R2, 0x110 ;  /* 0x0000011002057836 */ /* 0x000fe20000000000 */
[----:B------:R-:W2:Y:S02]  /*3190*/  SYNCS.PHASECHK.TRANS64.TRYWAIT P0, [R2+URZ+0x100], R4 ;  /* 0x00010004020075a7 */ /* 0x000ea400080011ff */
[----:B--2---:R-:W-:Y:S05]  /*31a0*/  @!P0 BRA `(.L_x_57) ;  /* 0x0000008800088947 */ /* 0x004fea0003800000 */
.L_x_179:
[----:B------:R-:W-:Y:S01]  /*31b0*/  ULEA UR4, UR5, UR6, 0x3 ;  /* 0x0000000605047291 */ /* 0x000fe2000f8e18ff */
[----:B--2---:R-:W-:Y:S01]  /*31c0*/  PRMT R2, RZ, 0x654, R5 ;  /* 0x00000654ff027816 */ /* 0x004fe20000000005 */
[----:B------:R-:W-:Y:S01]  /*31d0*/  @!P2 IMAD.MOV.U32 R4, RZ, RZ, 0x10 ;  /* 0x00000010ff04a424 */ /* 0x000fe200078e00ff */
[----:B------:R-:W-:Y:S01]  /*31e0*/  SHF.L.U32 R5, R12, 0x1f, RZ ;  /* 0x0000001f0c057819 */ /* 0x000fe200000006ff */
[----:B------:R-:W-:Y:S01]  /*31f0*/  UIADD3 UR7, UPT, UPT, UR4, 0xc0, URZ ;  /* 0x000000c004077890 */ /* 0x000fe2000fffe0ff */
[----:B------:R2:W-:Y:S05]  /*3200*/  SYNCS.ARRIVE.TRANS64.RED.A1T0 RZ, [R2+URZ], RZ ;  /* 0x000000ff02ff79a7 */ /* 0x0005ea00081004ff */
[----:B------:R-:W-:Y:S01]  /*3210*/  IMAD.U32 R6, RZ, RZ, UR7 ;  /* 0x00000007ff067e24 */ /* 0x000fe2000f8e00ff */
[----:B------:R-:W3:Y:S04]  /*3220*/  SYNCS.PHASECHK.TRANS64.TRYWAIT P0, [UR4+0xd0], R5 ;  /* 0x0000d005ff0075a7 */ /* 0x000ee80008001104 */
[----:B------:R-:W-:Y:S01]  /*3230*/  PRMT R6, R0, 0x654, R6 ;  /* 0x0000065400067816 */ /* 0x000fe20000000006 */
[----:B--23--:R-:W-:Y:S06]  /*3240*/  @!P0 BRA `(.L_x_58) ;  /* 0x0000008400f48947 */ /* 0x00cfec0003800000 */
.L_x_181:
[----:B------:R-:W-:Y:S01]  /*3250*/  ULEA UR8, UR5, UR6, 0x4 ;  /* 0x0000000605087291 */ /* 0x000fe2000f8e20ff */
[----:B------:R-:W-:Y:S01]  /*3260*/  SEL R3, R6, R3, !P2 ;  /* 0x0000000306037207 */ /* 0x000fe20005000000 */
[----:B------:R-:W-:Y:S01]  /*3270*/  UIADD3 UR9, UPT, UPT, UR4, 0xc0, URZ ;  /* 0x000000c004097890 */ /* 0x000fe2000fffe0ff */
[----:B--2---:R-:W-:Y:S01]  /*3280*/  LEA R2, R11, UR6, 0x3 ;  /* 0x000000060b027c11 */ /* 0x004fe2000f8e18ff */
[----:B------:R-:W-:Y:S01]  /*3290*/  UIADD3 UR8, UPT, UPT, UR8, 0x130, URZ ;  /* 0x0000013008087890 */ /* 0x000fe2000fffe0ff */
[----:B------:R2:W-:Y:S01]  /*32a0*/  @!P2 SYNCS.ARRIVE.TRANS64.RED RZ, [R3+URZ], R4 ;  /* 0x0000000403ffa9a7 */ /* 0x0005e200080004ff */
[----:B------:R-:W-:Y:S01]  /*32b0*/  UIADD3 UR4, UPT, UPT, UR5, 0x1, URZ ;  /* 0x0000000105047890 */ /* 0x000fe2000fffe0ff */
[----:B------:R-:W-:-:S03]  /*32c0*/  VIADD R8, R8, 0x1 ;  /* 0x0000000108087836 */ /* 0x000fc60000000000 */
[----:B------:R-:W-:Y:S02]  /*32d0*/  UISETP.NE.AND UP0, UPT, UR4, 0x2, UPT ;  /* 0x000000020400788c */ /* 0x000fe4000bf05270 */
[----:B------:R-:W-:Y:S01]  /*32e0*/  ISETP.NE.AND P0, PT, R8, 0x2, PT ;  /* 0x000000020800780c */ /* 0x000fe20003f05270 */
[----:B------:R-:W-:Y:S06]  /*32f0*/  UGETNEXTWORKID.BROADCAST [UR8], [UR9] ;  /* 0x00000000080073ca */ /* 0x000fec0008000100 */
[----:B------:R-:W-:Y:S02]  /*3300*/  USEL UR7, URZ, 0x1, UP0 ;  /* 0x00000001ff077887 */ /* 0x000fe40008000000 */
[----:B------:R-:W-:-:S04]  /*3310*/  USEL UR5, UR4, URZ, UP0 ;  /* 0x000000ff04057287 */ /* 0x000fc80008000000 */
[----:B------:R-:W-:Y:S02]  /*3320*/  LOP3.LUT R12, R12, UR7, RZ, 0x3c, !PT ;  /* 0x000000070c0c7c12 */ /* 0x000fe4000f8e3cff */
[----:B--2---:R-:W-:-:S04]  /*3330*/  SHF.L.U32 R4, R10, 0x1f, RZ ;  /* 0x0000001f0a047819 */ /* 0x004fc800000006ff */
[----:B------:R-:W2:Y:S02]  /*3340*/  SYNCS.PHASECHK.TRANS64.TRYWAIT P1, [R2+URZ+0xc0], R4 ;  /* 0x0000c004020075a7 */ /* 0x000ea400080211ff */
[----:B--2---:R-:W-:Y:S05]  /*3350*/  @!P1 BRA `(.L_x_59) ;  /* 0x0000008400c89947 */ /* 0x004fea0003800000 */
.L_x_182:
[C---:B--2---:R-:W-:Y:S01]  /*3360*/  LEA R4, R11.reuse, UR6, 0x4 ;  /* 0x000000060b047c11 */ /* 0x044fe2000f8e20ff */
[----:B------:R-:W-:Y:S01]  /*3370*/  VIADD R2, R2, 0xd0 ;  /* 0x000000d002027836 */ /* 0x000fe20000000000 */
[----:B------:R-:W-:Y:S01]  /*3380*/  SEL R8, R8, RZ, P0 ;  /* 0x000000ff08087207 */ /* 0x000fe20000000000 */
[----:B------:R-:W-:-:S03]  /*3390*/  VIADD R11, R11, 0x1 ;  /* 0x000000010b0b7836 */ /* 0x000fc60000000000 */
[----:B------:R-:W2:Y:S01]  /*33a0*/  LDS.128 R4, [R4+0x130] ;  /* 0x0001300004047984 */ /* 0x000ea20000000c00 */
[----:B------:R-:W-:Y:S02]  /*33b0*/  PRMT R2, RZ, 0x654, R2 ;  /* 0x00000654ff027816 */ /* 0x000fe40000000002 */
[C---:B------:R-:W-:Y:S01]  /*33c0*/  ISETP.NE.AND P1, PT, R11.reuse, 0x2, PT ;  /* 0x000000020b00780c */ /* 0x040fe20003f25270 */
[----:B------:R-:W-:Y:S01]  /*33d0*/  @!PT LDS RZ, [RZ] ;  /* 0x00000000fffff984 */ /* 0x000fe20000000800 */
[----:B------:R-:W-:Y:S01]  /*33e0*/  @!PT LDS RZ, [RZ] ;  /* 0x00000000fffff984 */ /* 0x000fe20000000800 */
[----:B------:R-:W-:Y:S01]  /*33f0*/  @!PT LDS RZ, [RZ] ;  /* 0x00000000fffff984 */ /* 0x000fe20000000800 */
[----:B------:R-:W-:Y:S01]  /*3400*/  @!PT LDS RZ, [RZ] ;  /* 0x00000000fffff984 */ /* 0x000fe20000000800 */
[----:B------:R3:W-:Y:S06]  /*3410*/  MEMBAR.ALL.CTA ;  /* 0x0000000000007992 */ /* 0x0007ec0000008000 */
[----:B---3--:R-:W3:Y:S01]  /*3420*/  FENCE.VIEW.ASYNC.S ;  /* 0x00000000000073c6 */ /* 0x008ee20000000000 */
[----:B------:R-:W-:Y:S01]  /*3430*/  SEL R11, R11, RZ, P1 ;  /* 0x000000ff0b0b7207 */ /* 0x000fe20000800000 */
[----:B---3--:R3:W-:Y:S01]  /*3440*/  SYNCS.ARRIVE.TRANS64.RED.A1T0 RZ, [R2+URZ], RZ ;  /* 0x000000ff02ff79a7 */ /* 0x0087e200081004ff */
[----:B--2---:R-:W-:-:S02]  /*3450*/  LOP3.LUT P3, RZ, R6, 0x1, RZ, 0xc0, !PT ;  /* 0x0000000106ff7812 */ /* 0x004fc4000786c0ff */
[----:B------:R-:W-:-:S04]  /*3460*/  SEL R4, RZ, 0x1, P1 ;  /* 0x00000001ff047807 */ /* 0x000fc80000800000 */
[----:B------:R-:W-:Y:S02]  /*3470*/  LOP3.LUT R10, R10, R4, RZ, 0x3c, !PT ;  /* 0x000000040a0a7212 */ /* 0x000fe400078e3cff */
[----:B---3--:R-:W-:-:S04]  /*3480*/  SEL R2, RZ, 0x1, P0 ;  /* 0x00000001ff027807 */ /* 0x008fc80000000000 */
[----:B------:R-:W-:Y:S01]  /*3490*/  LOP3.LUT R9, R9, R2, RZ, 0x3c, !PT ;  /* 0x0000000209097212 */ /* 0x000fe200078e3cff */
[----:B------:R-:W-:Y:S06]  /*34a0*/  @P3 BRA `(.L_x_60) ;  /* 0xfffffffc002c3947 */ /* 0x000fec000383ffff */
[----:B------:R-:W-:Y:S01]  /*34b0*/  ULEA UR4, UR5, UR6, 0x3 ;  /* 0x0000000605047291 */ /* 0x000fe2000f8e18ff */
[----:B------:R-:W-:-:S08]  /*34c0*/  SHF.L.U32 R2, R12, 0x1f, RZ ;  /* 0x0000001f0c027819 */ /* 0x000fd000000006ff */
[----:B------:R-:W2:Y:S02]  /*34d0*/  SYNCS.PHASECHK.TRANS64 P0, [UR4+0xd0], R2 ;  /* 0x0000d002ff0075a7 */ /* 0x000ea40008001004 */
[----:B--2---:R-:W-:Y:S05]  /*34e0*/  @P0 BRA `(.L_x_61) ;  /* 0x0000000000080947 */ /* 0x004fea0003800000 */
[----:B------:R-:W2:Y:S02]  /*34f0*/  SYNCS.PHASECHK.TRANS64.TRYWAIT P0, [UR4+0xd0], R2 ;  /* 0x0000d002ff0075a7 */ /* 0x000ea40008001104 */
[----:B--2---:R-:W-:Y:S05]  /*3500*/  @!P0 BRA `(.L_x_62) ;  /* 0x0000008400708947 */ /* 0x004fea0003800000 */
.L_x_61:
[----:B------:R-:W-:-:S04]  /*3510*/  UIADD3 UR7, UPT, UPT, UR5, 0x1, URZ ;  /* 0x0000000105077890 */ /* 0x000fc8000fffe0ff */
[----:B------:R-:W-:-:S04]  /*3520*/  UISETP.NE.AND UP0, UPT, UR7, 0x2, UPT ;  /* 0x000000020700788c */ /* 0x000fc8000bf05270 */
[----:B------:R-:W-:Y:S02]  /*3530*/  USEL UR8, URZ, 0x1, UP0 ;  /* 0x00000001ff087887 */ /* 0x000fe40008000000 */
[----:B------:R-:W-:-:S04]  /*3540*/  USEL UR7, UR7, URZ, UP0 ;  /* 0x000000ff07077287 */ /* 0x000fc80008000000 */
[----:B------:R-:W-:Y:S01]  /*3550*/  ULEA UR7, UR7, UR6, 0x3 ;  /* 0x0000000607077291 */ /* 0x000fe2000f8e18ff */
[----:B--2---:R-:W-:-:S04]  /*3560*/  LOP3.LUT R2, R12, UR8, RZ, 0x3c, !PT ;  /* 0x000000080c027c12 */ /* 0x004fc8000f8e3cff */
[----:B------:R-:W-:-:S04]  /*3570*/  SHF.L.U32 R0, R2, 0x1f, RZ ;  /* 0x0000001f02007819 */ /* 0x000fc800000006ff */
[----:B------:R-:W2:Y:S02]  /*3580*/  SYNCS.PHASECHK.TRANS64 P0, [UR7+0xd0], R0 ;  /* 0x0000d000ff0075a7 */ /* 0x000ea40008001007 */
[----:B-12---:R-:W-:Y:S05]  /*3590*/  @P0 EXIT ;  /* 0x000000000000094d */ /* 0x006fea0003800000 */
[----:B------:R-:W-:Y:S02]  /*35a0*/  SHF.L.U32 R2, R2, 0x1f, RZ ;  /* 0x0000001f02027819 */ /* 0x000fe400000006ff */
[----:B------:R-:W-:-:S07]  /*35b0*/  MOV R0, UR7 ;  /* 0x0000000700007c02 */ /* 0x000fce0008000f00 */
.L_x_63:
[----:B-1----:R1:W2:Y:S02]  /*35c0*/  SYNCS.PHASECHK.TRANS64.TRYWAIT P0, [R0+URZ+0xd0], R2 ;  /* 0x0000d002000075a7 */ /* 0x0022a400080011ff */
[----:B--2---:R-:W-:Y:S05]  /*35d0*/  @!P0 NANOSLEEP.SYNCS 0x989680 ;  /* 0x009896800000895d */ /* 0x004fea0003900000 */
[----:B------:R-:W2:Y:S02]  /*35e0*/  @!P0 SYNCS.PHASECHK.TRANS64 P0, [R0+URZ+0xd0], R2 ;  /* 0x0000d002000085a7 */ /* 0x000ea400080010ff */
[----:B--2---:R-:W-:Y:S05]  /*35f0*/  @P0 EXIT ;  /* 0x000000000000094d */ /* 0x004fea0003800000 */
[----:B------:R-:W-:Y:S05]  /*3600*/  BRA `(.L_x_63) ;  /* 0xfffffffc00ec7947 */ /* 0x000fea000383ffff */
.L_x_56:
[----:B------:R-:W-:Y:S05]  /*3610*/  BRA.U UP4, `(.L_x_64) ;  /* 0x0000001504847547 */ /* 0x000fea000b800000 */
[----:B------:R-:W-:Y:S01]  /*3620*/  UMOV UR5, 0x40 ;  /* 0x0000004000057882 */ /* 0x000fe20000000000 */
[----:B------:R-:W-:Y:S01]  /*3630*/  NOP ;  /* 0x0000000000007918 */ /* 0x000fe20000000000 */
[----:B------:R-:W-:Y:S01]  /*3640*/  ULEA UR5, UR64, UR5, 0x18 ;  /* 0x0000000540057291 */ /* 0x000fe2000f8ec0ff */
[----:B------:R-:W-:Y:S02]  /*3650*/  UMOV UR6, 0x400 ;  /* 0x0000040000067882 */ /* 0x000fe40000000000 */
[----:B------:R-:W-:-:S06]  /*3660*/  ULEA UR6, UR64, UR6, 0x18 ;  /* 0x0000000640067291 */ /* 0x000fcc000f8ec0ff */
[----:B------:R-:W2:Y:S02]  /*3670*/  LDS.U8 R0, [UR5+0x1c] ;  /* 0x00001c05ff007984 */ /* 0x000ea40008000000 */
[----:B--2---:R-:W-:-:S13]  /*3680*/  ISETP.NE.AND P0, PT, R0, RZ, PT ;  /* 0x000000ff0000720c */ /* 0x004fda0003f05270 */
[----:B------:R-:W-:Y:S05]  /*3690*/  @P0 BRA `(.L_x_65) ;  /* 0x0000000000580947 */ /* 0x000fea0003800000 */
[----:B------:R-:W-:-:S13]  /*36a0*/  ELECT P0, URZ, PT ;  /* 0x0000000000ff782f */ /* 0x000fda0003800000 */
[----:B------:R-:W-:Y:S05]  /*36b0*/  @!P0 BRA `(.L_x_66) ;  /* 0x0000000000608947 */ /* 0x000fea0003800000 */
[----:B------:R-:W-:Y:S01]  /*36c0*/  UMOV UR4, 0x10 ;  /* 0x0000001000047882 */ /* 0x000fe20000000000 */
[----:B------:R-:W-:Y:S01]  /*36d0*/  HFMA2 R0, -RZ, RZ, 0, 5.9604644775390625e-08 ;  /* 0x00000001ff007431 */ /* 0x000fe200000001ff */
[----:B------:R-:W-:-:S03]  /*36e0*/  MOV R3, 0xffff ;  /* 0x0000ffff00037802 */ /* 0x000fc60000000f00 */
[----:B------:R-:W-:Y:S04]  /*36f0*/  DEPBAR.LE SB2, 0x36 ;  /* 0x0000ad800000791a */ /* 0x000fe80000000000 */
[----:B------:R-:W2:Y:S02]  /*3700*/  UTCATOMSWS.FIND_AND_SET.ALIGN UP0, UR4, UR4 ;  /* 0x00000004000475e3 */ /* 0x000ea40008000800 */
[----:B--2---:R-:W-:Y:S01]  /*3710*/  MOV R4, UR4 ;  /* 0x0000000400047c02 */ /* 0x004fe20008000f00 */
[----:B------:R-:W-:Y:S06]  /*3720*/  BRA.U UP0, `(.L_x_67) ;  /* 0x0000000100187547 */ /* 0x000fec000b800000 */
.L_x_68:
[----:B------:R-:W-:Y:S05]  /*3730*/  NANOSLEEP 0x64 ;  /* 0x000000640000795d */ /* 0x000fea0003800000 */
[----:B------:R-:W-:-:S05]  /*3740*/  UMOV UR4, 0x10 ;  /* 0x0000001000047882 */ /* 0x000fca0000000000 */
[----:B------:R-:W-:Y:S04]  /*3750*/  DEPBAR.LE SB2, 0x36 ;  /* 0x0000ad800000791a */ /* 0x000fe80000000000 */
[----:B------:R-:W2:Y:S02]  /*3760*/  UTCATOMSWS.FIND_AND_SET.ALIGN UP0, UR4, UR4 ;  /* 0x00000004000475e3 */ /* 0x000ea40008000800 */
[----:B--2---:R-:W-:Y:S01]  /*3770*/  MOV R4, UR4 ;  /* 0x0000000400047c02 */ /* 0x004fe20008000f00 */
[----:B------:R-:W-:Y:S05]  /*3780*/  BRA.U !UP0, `(.L_x_68) ;  /* 0xfffffffd08e87547 */ /* 0x000fea000b83ffff */
.L_x_67:
[-C--:B------:R-:W-:Y:S02]  /*3790*/  SHF.L.U32 R3, R3, R4.reuse, RZ ;  /* 0x0000000403037219 */ /* 0x080fe400000006ff */
[----:B------:R-:W-:Y:S01]  /*37a0*/  SHF.L.U32 R0, R0, R4, RZ ;  /* 0x0000000400007219 */ /* 0x000fe200000006ff */
[----:B------:R-:W-:Y:S02]  /*37b0*/  IMAD.SHL.U32 R4, R4, 0x20, RZ ;  /* 0x0000002004047824 */ /* 0x000fe400078e00ff */
[----:B------:R2:W-:Y:S04]  /*37c0*/  ATOMS.OR RZ, [UR5+0x14], R3 ;  /* 0x00001403ffff798c */ /* 0x0005e8000b000005 */
[----:B------:R2:W-:Y:S04]  /*37d0*/  ATOMS.OR RZ, [UR5+0x18], R0 ;  /* 0x00001800ffff798c */ /* 0x0005e8000b000005 */
[----:B------:R2:W-:Y:S01]  /*37e0*/  STS [UR6+0x150], R4 ;  /* 0x00015004ff007988 */ /* 0x0005e20008000806 */
[----:B------:R-:W-:Y:S05]  /*37f0*/  BRA `(.L_x_66) ;  /* 0x0000000000107947 */ /* 0x000fea0003800000 */
.L_x_65:
[----:B------:R-:W-:Y:S02]  /*3800*/  MOV R0, 0xffffffff ;  /* 0xffffffff00007802 */ /* 0x000fe40000000f00 */
[----:B------:R-:W-:-:S03]  /*3810*/  MOV R4, 0x3840 ;  /* 0x0000384000047802 */ /* 0x000fc60000000f00 */
[----:B------:R2:W-:Y:S04]  /*3820*/  STS [UR6+0x150], R0 ;  /* 0x00015000ff007988 */ /* 0x0005e80008000806 */
[----:B-12--5:R-:W-:Y:S05]  /*3830*/  CALL.REL.NOINC `($__internal_1_$__cuda_sm10x_tcgen05_guardrail_trap_phase_invalid_during_alloc) ;  /* 0x0000008800707944 */ /* 0x026fea0003c00000 */
.L_x_66:
[----:B------:R-:W-:Y:S05]  /*3840*/  WARPSYNC.ALL ;  /* 0x0000000000007948 */ /* 0x000fea0003800000 */
[----:B------:R-:W3:Y:S01]  /*3850*/  S2UR UR31, SR_CgaCtaId ;  /* 0x00000000001f79c3 */ /* 0x000ee20000008800 */
[----:B------:R-:W-:Y:S01]  /*3860*/  UMOV UR4, 0x400 ;  /* 0x0000040000047882 */ /* 0x000fe20000000000 */
[----:B------:R-:W-:-:S06]  /*3870*/  NOP ;  /* 0x0000000000007918 */ /* 0x000fcc0000000000 */
[----:B------:R-:W-:Y:S06]  /*3880*/  BAR.ARV 0x6, 0xa0 ;  /* 0x0182800000007b1d */ /* 0x000fec0000002000 */
[----:B------:R-:W4:Y:S01]  /*3890*/  LDCU UR11, c[0x0][0x38c] ;  /* 0x00007180ff0b77ac */ /* 0x000f220008000800 */
[----:B------:R-:W-:Y:S01]  /*38a0*/  LOP3.LUT R2, R2, 0xffff, RZ, 0xc0, !PT ;  /* 0x0000ffff02027812 */ /* 0x000fe200078ec0ff */
[----:B------:R-:W-:Y:S01]  /*38b0*/  IMAD.MOV.U32 R10, RZ, RZ, 0x1 ;  /* 0x00000001ff0a7424 */ /* 0x000fe200078e00ff */
[----:B------:R-:W-:Y:S01]  /*38c0*/  CS2R R8, SRZ ;  /* 0x0000000000087805 */ /* 0x000fe2000001ff00 */
[----:B--2---:R-:W-:Y:S01]  /*38d0*/  IMAD.MOV.U32 R3, RZ, RZ, RZ ;  /* 0x000000ffff037224 */ /* 0x004fe200078e00ff */
[----:B------:R-:W-:Y:S01]  /*38e0*/  R2UR UR33, R2 ;  /* 0x00000000022172ca */ /* 0x000fe200000e0000 */
[----:B------:R-:W2:Y:S01]  /*38f0*/  LDCU UR60, c[0x0][0x370] ;  /* 0x00006e00ff3c77ac */ /* 0x000ea20008000800 */
[----:B---3--:R-:W-:-:S02]  /*3900*/  ULEA UR31, UR31, UR4, 0x18 ;  /* 0x000000041f1f7291 */ /* 0x008fc4000f8ec0ff */
[----:B------:R-:W-:Y:S02]  /*3910*/  UISETP.GE.AND UP5, UPT, UR39, 0x1, UPT ;  /* 0x000000012700788c */ /* 0x000fe4000bfa6270 */
[----:B------:R-:W-:Y:S02]  /*3920*/  UIADD3 UR6, UPT, UPT, UR31, 0x3300, URZ ;  /* 0x000033001f067890 */ /* 0x000fe4000fffe0ff */
[----:B------:R-:W-:Y:S02]  /*3930*/  UIADD3 UR5, UPT, UPT, UR31, 0x23300, URZ ;  /* 0x000233001f057890 */ /* 0x000fe4000fffe0ff */
[----:B----4-:R-:W-:Y:S01]  /*3940*/  UIADD3 UR11, UPT, UPT, UR11, 0x7f, URZ ;  /* 0x0000007f0b0b7890 */ /* 0x010fe2000fffe0ff */
[----:B------:R-:W3:Y:S01]  /*3950*/  LDS R0, [UR31+0x150] ;  /* 0x0001501fff007984 */ /* 0x000ee20008000800 */
[----:B------:R-:W-:Y:S02]  /*3960*/  UIADD3 UR4, UPT, UPT, UR31, 0x33300, URZ ;  /* 0x000333001f047890 */ /* 0x000fe4000fffe0ff */
[----:B------:R-:W-:-:S02]  /*3970*/  UIADD3 UR7, UPT, UPT, UR31, 0x34300, URZ ;  /* 0x000343001f077890 */ /* 0x000fc4000fffe0ff */
[----:B------:R-:W-:Y:S02]  /*3980*/  USHF.R.S32.HI UR9, URZ, 0x1f, UR11 ;  /* 0x0000001fff097899 */ /* 0x000fe4000801140b */
[----:B------:R-:W-:Y:S02]  /*3990*/  USHF.R.U32.HI UR10, URZ, 0x4, UR6 ;  /* 0x00000004ff0a7899 */ /* 0x000fe40008011606 */
[----:B------:R-:W-:Y:S02]  /*39a0*/  USHF.R.U32.HI UR8, URZ, 0x4, UR5 ;  /* 0x00000004ff087899 */ /* 0x000fe40008011605 */
[----:B------:R-:W-:Y:S02]  /*39b0*/  USHF.R.U32.HI UR6, URZ, 0x4, UR4 ;  /* 0x00000004ff067899 */ /* 0x000fe40008011604 */
[----:B------:R-:W-:Y:S02]  /*39c0*/  USHF.R.U32.HI UR5, URZ, 0x4, UR7 ;  /* 0x00000004ff057899 */ /* 0x000fe40008011607 */
[----:B------:R-:W-:-:S02]  /*39d0*/  ULEA.HI UR4, UR9, UR11, URZ, 0x7 ;  /* 0x0000000b09047291 */ /* 0x000fc4000f8f38ff */
[----:B------:R-:W-:Y:S02]  /*39e0*/  ULOP3.LUT UR6, UR6, 0x3fff, URZ, 0xc0, !UPT ;  /* 0x00003fff06067892 */ /* 0x000fe4000f8ec0ff */
[----:B------:R-:W-:Y:S02]  /*39f0*/  ULOP3.LUT UR5, UR5, 0x3fff, URZ, 0xc0, !UPT ;  /* 0x00003fff05057892 */ /* 0x000fe4000f8ec0ff */
[----:B------:R-:W-:Y:S02]  /*3a00*/  USHF.R.S32.HI UR61, URZ, 0x7, UR4 ;  /* 0x00000007ff3d7899 */ /* 0x000fe40008011404 */
[----:B------:R-:W-:Y:S02]  /*3a10*/  ULOP3.LUT UR53, UR6, 0x10000, URZ, 0xfc, !UPT ;  /* 0x0001000006357892 */ /* 0x000fe4000f8efcff */
[----:B------:R-:W-:Y:S02]  /*3a20*/  ULOP3.LUT UR54, UR5, 0x10000, URZ, 0xfc, !UPT ;  /* 0x0001000005367892 */ /* 0x000fe4000f8efcff */
[----:B------:R-:W-:-:S02]  /*3a30*/  UISETP.LT.AND UP0, UPT, UR61, 0x1, UPT ;  /* 0x000000013d00788c */ /* 0x000fc4000bf01270 */
[----:B------:R-:W-:Y:S02]  /*3a40*/  ULOP3.LUT UR10, UR10, 0x3fff, URZ, 0xc0, !UPT ;  /* 0x00003fff0a0a7892 */ /* 0x000fe4000f8ec0ff */
[----:B------:R-:W-:Y:S02]  /*3a50*/  ULOP3.LUT UR8, UR8, 0x3fff, URZ, 0xc0, !UPT ;  /* 0x00003fff08087892 */ /* 0x000fe4000f8ec0ff */
[----:B------:R-:W-:Y:S01]  /*3a60*/  USEL UR62, UR61, 0x1, !UP0 ;  /* 0x000000013d3e7887 */ /* 0x000fe2000c000000 */
[----:B------:R-:W4:Y:S01]  /*3a70*/  LDCU UR59, c[0x0][0x374] ;  /* 0x00006e80ff3b77ac */ /* 0x000f220008000800 */
[----:B------:R-:W-:Y:S01]  /*3a80*/  ULOP3.LUT UR38, UR10, 0x10000, URZ, 0xfc, !UPT ;  /* 0x000100000a267892 */ /* 0x000fe2000f8efcff */
[----:B---3--:R-:W-:Y:S01]  /*3a90*/  R2UR UR32, R0 ;  /* 0x00000000002072ca */ /* 0x008fe200000e0000 */
[----:B------:R-:W-:Y:S02]  /*3aa0*/  ULOP3.LUT UR52, UR8, 0x10000, URZ, 0xfc, !UPT ;  /* 0x0001000008347892 */ /* 0x000fe4000f8efcff */
[----:B------:R-:W-:-:S02]  /*3ab0*/  UIADD3 UR62, UPT, UPT, -UR62, URZ, URZ ;  /* 0x000000ff3e3e7290 */ /* 0x000fc4000fffe1ff */
[----:B------:R-:W-:Y:S01]  /*3ac0*/  UISETP.NE.AND UP4, UPT, UR39, 0x1, UPT ;  /* 0x000000012700788c */ /* 0x000fe2000bf85270 */
[----:B------:R-:W-:Y:S01]  /*3ad0*/  UMOV UR58, URZ ;  /* 0x000000ff003a7c82 */ /* 0x000fe20008000000 */
[----:B------:R-:W-:-:S06]  /*3ae0*/  UMOV UR29, URZ ;  /* 0x000000ff001d7c82 */ /* 0x000fcc0008000000 */
[----:B-1----:R-:W-:Y:S02]  /*3af0*/  UIADD3 UR44, UPT, UPT, UR32, 0x80, URZ ;  /* 0x00000080202c7890 */ /* 0x002fe4000fffe0ff */
[----:B------:R-:W-:Y:S02]  /*3b00*/  UIADD3 UR50, UPT, UPT, UR32, 0x40000080, URZ ;  /* 0x4000008020327890 */ /* 0x000fe4000fffe0ff */
[----:B------:R-:W-:Y:S02]  /*3b10*/  UIADD3 UR48, UPT, UPT, UR32, -0x7fffff80, URZ ;  /* 0x8000008020307890 */ /* 0x000fe4000fffe0ff */
[----:B------:R-:W-:Y:S02]  /*3b20*/  UIADD3 UR46, UPT, UPT, UR32, -0x3fffff80, URZ ;  /* 0xc0000080202e7890 */ /* 0x000fe4000fffe0ff */
[----:B------:R-:W-:Y:S02]  /*3b30*/  USHF.R.U32.HI UR7, URZ, 0x11, UR44 ;  /* 0x00000011ff077899 */ /* 0x000fe4000801162c */
[----:B------:R-:W-:-:S02]  /*3b40*/  USHF.R.U32.HI UR6, URZ, 0x11, UR50 ;  /* 0x00000011ff067899 */ /* 0x000fc40008011632 */
[----:B------:R-:W-:Y:S02]  /*3b50*/  USHF.R.U32.HI UR5, URZ, 0x11, UR48 ;  /* 0x00000011ff057899 */ /* 0x000fe40008011630 */
[----:B------:R-:W-:Y:S02]  /*3b60*/  USHF.R.U32.HI UR4, URZ, 0x11, UR46 ;  /* 0x00000011ff047899 */ /* 0x000fe4000801162e */
[----:B------:R-:W-:Y:S02]  /*3b70*/  ULOP3.LUT UR7, UR7, 0x6000, URZ, 0xc0, !UPT ;  /* 0x0000600007077892 */ /* 0x000fe4000f8ec0ff */
[----:B------:R-:W-:Y:S02]  /*3b80*/  ULOP3.LUT UR6, UR6, 0x6000, URZ, 0xc0, !UPT ;  /* 0x0000600006067892 */ /* 0x000fe4000f8ec0ff */
[----:B------:R-:W-:Y:S02]  /*3b90*/  ULOP3.LUT UR5, UR5, 0x6000, URZ, 0xc0, !UPT ;  /* 0x0000600005057892 */ /* 0x000fe4000f8ec0ff */
[----:B------:R-:W-:-:S02]  /*3ba0*/  ULOP3.LUT UR4, UR4, 0x6000, URZ, 0xc0, !UPT ;  /* 0x0000600004047892 */ /* 0x000fc4000f8ec0ff */
[----:B------:R-:W-:Y:S02]  /*3bb0*/  UIADD3 UR67, UPT, UPT, UR32, 0x84, URZ ;  /* 0x0000008420437890 */ /* 0x000fe4000fffe0ff */
[----:B------:R-:W-:Y:S02]  /*3bc0*/  ULOP3.LUT UR66, UR7, 0x890, URZ, 0xfc, !UPT ;  /* 0x0000089007427892 */ /* 0x000fe4000f8efcff */
[----:B------:R-:W-:Y:S02]  /*3bd0*/  ULOP3.LUT UR65, UR6, 0x890, URZ, 0xfc, !UPT ;  /* 0x0000089006417892 */ /* 0x000fe4000f8efcff */
[----:B------:R-:W-:Y:S02]  /*3be0*/  ULOP3.LUT UR64, UR5, 0x890, URZ, 0xfc, !UPT ;  /* 0x0000089005407892 */ /* 0x000fe4000f8efcff */
[----:B--2-4-:R-:W-:-:S12]  /*3bf0*/  ULOP3.LUT UR63, UR4, 0x890, URZ, 0xfc, !UPT ;  /* 0x00000890043f7892 */ /* 0x014fd8000f8efcff */
.L_x_77:
[C---:B------:R-:W-:Y:S02]  /*3c00*/  LEA R2, R9.reuse, UR31, 0x3 ;  /* 0x0000001f09027c11 */ /* 0x040fe4000f8e18ff */
[----:B------:R-:W-:Y:S02]  /*3c10*/  SHF.L.U32 R0, R8, 0x1f, RZ ;  /* 0x0000001f08007819 */ /* 0x000fe400000006ff */
[----:B------:R-:W-:Y:S02]  /*3c20*/  LEA R4, R9, UR31, 0x4 ;  /* 0x0000001f09047c11 */ /* 0x000fe4000f8e20ff */
[----:B-1----:R-:W1:Y:S02]  /*3c30*/  SYNCS.PHASECHK.TRANS64.TRYWAIT P0, [R2+URZ+0xc0], R0 ;  /* 0x0000c000020075a7 */ /* 0x002e6400080011ff */
[----:B-1-3--:R-:W-:Y:S05]  /*3c40*/  @!P0 BRA `(.L_x_69) ;  /* 0x0000007c00b88947 */ /* 0x00afea0003800000 */
.L_x_184:
[----:B------:R-:W2:Y:S01]  /*3c50*/  LDS.128 R4, [R4+0x130] ;  /* 0x0001300004047984 */ /* 0x000ea20000000c00 */
[----:B------:R-:W-:Y:S01]  /*3c60*/  @!PT LDS RZ, [RZ] ;  /* 0x00000000fffff984 */ /* 0x000fe20000000800 */
[----:B------:R-:W-:Y:S01]  /*3c70*/  @!PT LDS RZ, [RZ] ;  /* 0x00000000fffff984 */ /* 0x000fe20000000800 */
[----:B------:R-:W-:Y:S01]  /*3c80*/  @!PT LDS RZ, [RZ] ;  /* 0x00000000fffff984 */ /* 0x000fe20000000800 */
[----:B------:R-:W-:Y:S01]  /*3c90*/  @!PT LDS RZ, [RZ] ;  /* 0x00000000fffff984 */ /* 0x000fe20000000800 */
[----:B------:R3:W-:Y:S06]  /*3ca0*/  MEMBAR.ALL.CTA ;  /* 0x0000000000007992 */ /* 0x0007ec0000008000 */
[----:B---3--:R-:W3:Y:S01]  /*3cb0*/  FENCE.VIEW.ASYNC.S ;  /* 0x00000000000073c6 */ /* 0x008ee20000000000 */
[----:B--2---:R-:W-:-:S13]  /*3cc0*/  LOP3.LUT P0, RZ, R6, 0x1, RZ, 0xc0, !PT ;  /* 0x0000000106ff7812 */ /* 0x004fda000780c0ff */
[----:B---3--:R-:W-:Y:S01]  /*3cd0*/  VOTEU.ANY UP3, P0 ;  /* 0x0000000000ff7886 */ /* 0x008fe20000060100 */
[----:B------:R-:W-:-:S13]  /*3ce0*/  PLOP3.LUT P0, PT, PT, PT, UP3, 0x80, 0x8 ;  /* 0x000000000008781c */ /* 0x000fda0003f0f038 */
[----:B-1----:R-:W-:Y:S02]  /*3cf0*/  @P0 MOV R0, R4 ;  /* 0x0000000400000202 */ /* 0x002fe40000000f00 */
[----:B------:R-:W-:Y:S02]  /*3d00*/  @P0 LOP3.LUT R4, R5, 0xffff, RZ, 0xc0, !PT ;  /* 0x0000ffff05040812 */ /* 0x000fe400078ec0ff */
[----:B------:R-:W-:Y:S01]  /*3d10*/  @P0 R2UR UR5, R0 ;  /* 0x00000000000502ca */ /* 0x000fe200000e0000 */
[----:B------:R-:W-:Y:S01]  /*3d20*/  VIADD R0, R2, 0xd0 ;  /* 0x000000d002007836 */ /* 0x000fe20000000000 */
[----:B------:R-:W-:-:S04]  /*3d30*/  @P0 R2UR UR4, R4 ;  /* 0x00000000040402ca */ /* 0x000fc800000e0000 */
[----:B------:R-:W-:-:S04]  /*3d40*/  PRMT R0, RZ, 0x654, R0 ;  /* 0x00000654ff007816 */ /* 0x000fc80000000000 */
[----:B------:R1:W-:Y:S03]  /*3d50*/  SYNCS.ARRIVE.TRANS64.RED.A1T0 RZ, [R0+URZ], RZ ;  /* 0x000000ff00ff79a7 */ /* 0x0003e600081004ff */
[----:B------:R-:W-:Y:S02]  /*3d60*/  @UP3 UMOV UR57, UR5 ;  /* 0x0000000500393c82 */ /* 0x000fe40008000000 */
[----:B------:R-:W-:Y:S01]  /*3d70*/  @UP3 UMOV UR55, UR4 ;  /* 0x0000000400373c82 */ /* 0x000fe20008000000 */
[----:B------:R-:W-:Y:S05]  /*3d80*/  BRA.U !UP5, `(.L_x_70) ;  /* 0x000000010dd07547 */ /* 0x000fea000b800000 */
[----:B------:R-:W2:Y:S01]  /*3d90*/  LDCU.128 UR12, c[0x0][0xf10] ;  /* 0x0001e200ff0c77ac */ /* 0x000ea20008000c00 */
[----:B------:R-:W3:Y:S01]  /*3da0*/  LDCU UR22, c[0x0][0xf20] ;  /* 0x0001e400ff1677ac */ /* 0x000ee20008000800 */
[----:B------:R-:W4:Y:S01]  /*3db0*/  LDCU UR21, c[0x0][0xf0c] ;  /* 0x0001e180ff1577ac */ /* 0x000f220008000800 */
[----:B------:R-:W1:Y:S01]  /*3dc0*/  LDCU.64 UR8, c[0x0][0xf28] ;  /* 0x0001e500ff0877ac */ /* 0x000e620008000a00 */
[----:B--2---:R-:W-:Y:S02]  /*3dd0*/  UIMAD.WIDE.U32 UR6, UR59, UR15, URZ ;  /* 0x0000000f3b0672a5 */ /* 0x004fe4000f8e00ff */
[----:B------:R-:W-:Y:S02]  /*3de0*/  UIMAD.WIDE.U32 UR4, UR60, UR12, URZ ;  /* 0x0000000c3c0472a5 */ /* 0x000fe4000f8e00ff */
[----:B------:R-:W-:Y:S02]  /*3df0*/  UISETP.NE.AND UP0, UPT, UR14, 0x1, UPT ;  /* 0x000000010e00788c */ /* 0x000fe4000bf05270 */
[----:B------:R-:W-:Y:S01]  /*3e00*/  UIMAD.WIDE.U32 UR18, UR55, UR15, URZ ;  /* 0x0000000f371272a5 */ /* 0x000fe2000f8e00ff */
[----:B------:R-:W-:-:S02]  /*3e10*/  UMOV UR6, UR7 ;  /* 0x0000000700067c82 */ /* 0x000fc40008000000 */
[----:B------:R-:W-:Y:S01]  /*3e20*/  UMOV UR4, UR5 ;  /* 0x0000000500047c82 */ /* 0x000fe20008000000 */
[----:B---3--:R-:W-:Y:S02]  /*3e30*/  USHF.R.U32.HI UR6, URZ, UR22, UR6 ;  /* 0x00000016ff067299 */ /* 0x008fe40008011606 */
[----:B----4-:R-:W-:Y:S02]  /*3e40*/  UISETP.NE.AND UP1, UPT, UR21, 0x1, UPT ;  /* 0x000000011500788c */ /* 0x010fe4000bf25270 */
[----:B------:R-:W-:Y:S02]  /*3e50*/  USHF.R.U32.HI UR4, URZ, UR13, UR4 ;  /* 0x0000000dff047299 */ /* 0x000fe40008011604 */
[----:B------:R-:W-:Y:S02]  /*3e60*/  USEL UR5, UR59, UR6, !UP0 ;  /* 0x000000063b057287 */ /* 0x000fe4000c000000 */
[----:B------:R-:W-:Y:S02]  /*3e70*/  USEL UR6, UR60, UR4, !UP1 ;  /* 0x000000043c067287 */ /* 0x000fe4000c800000 */
[----:B-1----:R-:W-:Y:S01]  /*3e80*/  UIMAD.WIDE.U32 UR10, UR5, UR8, URZ ;  /* 0x00000008050a72a5 */ /* 0x002fe2000f8e00ff */
[----:B------:R-:W-:Y:S01]  /*3e90*/  UMOV UR4, UR19 ;  /* 0x0000001300047c82 */ /* 0x000fe20008000000 */
[----:B------:R-:W-:-:S02]  /*3ea0*/  UIMAD.WIDE.U32 UR16, UR57, UR12, URZ ;  /* 0x0000000c391072a5 */ /* 0x000fc4000f8e00ff */
        /* <DEDUP_REMOVED lines=34> */
.L_x_70:
[----:B------:R-:W2:Y:S02]  /*40d0*/  LDCU UR4, c[0x0][0xf30] ;  /* 0x0001e600ff0477ac */ /* 0x000ea40008000800 */
[----:B--2---:R-:W-:-:S09]  /*40e0*/  UISETP.NE.AND UP0, UPT, UR4, 0x1, UPT ;  /* 0x000000010400788c */ /* 0x004fd2000bf05270 */
[----:B------:R-:W-:Y:S05]  /*40f0*/  BRA.U UP0, `(.L_x_71) ;  /* 0x00000001003c7547 */ /* 0x000fea000b800000 */
        /* <DEDUP_REMOVED lines=13> */
[----:B------:R-:W-:-:S04]  /*41d0*/  UIADD3 UR4, UPT, UPT, UR5, -UR4, URZ ;  /* 0x8000000405047290 */ /* 0x000fc8000fffe0ff */
[----:B------:R-:W-:-:S12]  /*41e0*/  UIMAD UR55, UR4, UR10, UR55 ;  /* 0x0000000a043772a4 */ /* 0x000fd8000f8e0237 */
.L_x_71:
[----:B------:R-:W2:Y:S01]  /*41f0*/  LDCU UR4, c[0x0][0x38c] ;  /* 0x00007180ff0477ac */ /* 0x000ea20008000800 */
[----:B------:R-:W-:Y:S02]  /*4200*/  PLOP3.LUT P1, PT, PT, PT, PT, 0x80, 0x8 ;  /* 0x000000000008781c */ /* 0x000fe40003f2f070 */
[----:B------:R-:W-:Y:S01]  /*4210*/  SHF.L.U32 R2, R10, 0x1f, RZ ;  /* 0x0000001f0a027819 */ /* 0x000fe200000006ff */
[----:B------:R-:W-:Y:S02]  /*4220*/  ULEA UR56, UR58, UR31, 0x3 ;  /* 0x0000001f3a387291 */ /* 0x000fe4000f8e18ff */
[----:B------:R-:W-:Y:S02]  /*4230*/  ULEA UR11, UR58, UR32, 0x6 ;  /* 0x000000203a0b7291 */ /* 0x000fe4000f8e30ff */
[----:B--2---:R-:W-:-:S06]  /*4240*/  UISETP.GE.AND UP0, UPT, UR4, 0x1, UPT ;  /* 0x000000010400788c */ /* 0x004fcc000bf06270 */
[----:B------:R-:W-:-:S05]  /*4250*/  PLOP3.LUT P0, PT, PT, PT, UP0, 0x80, 0x8 ;  /* 0x000000000008781c */ /* 0x000fca0003f0f008 */
[----:B------:R-:W-:-:S08]  /*4260*/  @UP0 ULEA UR4, UR29, UR31, 0x3 ;  /* 0x0000001f1d040291 */ /* 0x000fd0000f8e18ff */
[----:B-1----:R-:W-:-:S04]  /*4270*/  @P0 SHF.L.U32 R0, R3, 0x1f, RZ ;  /* 0x0000001f03000819 */ /* 0x002fc800000006ff */
[----:B------:R1:W2:Y:S01]  /*4280*/  @P0 SYNCS.PHASECHK.TRANS64.TRYWAIT P1, [UR4], R0 ;  /* 0x00000000ff0005a7 */ /* 0x0002a20008021104 */
[----:B------:R-:W-:-:S04]  /*4290*/  ULEA.HI UR4, UR20, UR20, URZ, 0x1 ;  /* 0x0000001414047291 */ /* 0x000fc8000f8f08ff */
[----:B------:R-:W-:-:S04]  /*42a0*/  ULOP3.LUT UR4, UR4, 0x7ffffffe, URZ, 0xc0, !UPT ;  /* 0x7ffffffe04047892 */ /* 0x000fc8000f8ec0ff */
[----:B------:R-:W-:-:S04]  /*42b0*/  UIADD3 UR4, UPT, UPT, -UR4, UR20, URZ ;  /* 0x0000001404047290 */ /* 0x000fc8000fffe1ff */
[----:B------:R-:W-:Y:S01]  /*42c0*/  ULEA UR45, UR4, UR67, 0x1 ;  /* 0x00000043042d7291 */ /* 0x000fe2000f8e08ff */
[----:B------:R-:W3:Y:S02]  /*42d0*/  SYNCS.PHASECHK.TRANS64.TRYWAIT P0, [UR56+0xf0], R2 ;  /* 0x0000f002ff0075a7 */ /* 0x000ee40008001138 */
[----:B-123--:R-:W-:Y:S09]  /*42e0*/  @!P0 BRA `(.L_x_72) ;  /* 0x0000007800248947 */ /* 0x00eff20003800000 */
.L_x_186:
[----:B------:R-:W-:Y:S01]  /*42f0*/  IADD3 R9, PT, PT, R9, 0x1, RZ ;  /* 0x0000000109097810 */ /* 0x000fe20007ffe0ff */
[----:B------:R-:W-:Y:S06]  /*4300*/  BRA.U !UP0, `(.L_x_73) ;  /* 0x0000000508287547 */ /* 0x000fec000b800000 */
[----:B------:R-:W-:Y:S02]  /*4310*/  USHF.R.U32.HI UR4, URZ, 0x1a, UR45 ;  /* 0x0000001aff047899 */ /* 0x000fe4000801162d */
[----:B------:R-:W-:Y:S02]  /*4320*/  UIADD3 UR51, UPT, UPT, UR45, 0x40000000, URZ ;  /* 0x400000002d337890 */ /* 0x000fe4000fffe0ff */
[----:B------:R-:W-:Y:S02]  /*4330*/  ULOP3.LUT UR49, UR45, 0x80000000, URZ, 0x3c, !UPT ;  /* 0x800000002d317892 */ /* 0x000fe4000f8e3cff */
[----:B------:R-:W-:Y:S02]  /*4340*/  UIADD3 UR47, UPT, UPT, UR45, -0x40000000, URZ ;  /* 0xc00000002d2f7890 */ /* 0x000fe4000fffe0ff */
[----:B------:R-:W-:Y:S02]  /*4350*/  ULOP3.LUT UR42, UR4, 0x30, URZ, 0xc0, !UPT ;  /* 0x00000030042a7892 */ /* 0x000fe4000f8ec0ff */
[----:B------:R-:W-:-:S02]  /*4360*/  USHF.R.U32.HI UR6, URZ, 0x1a, UR51 ;  /* 0x0000001aff067899 */ /* 0x000fc40008011633 */
[----:B------:R-:W-:Y:S02]  /*4370*/  USHF.R.U32.HI UR5, URZ, 0x1a, UR49 ;  /* 0x0000001aff057899 */ /* 0x000fe40008011631 */
[----:B------:R-:W-:Y:S02]  /*4380*/  USHF.R.U32.HI UR4, URZ, 0x1a, UR47 ;  /* 0x0000001aff047899 */ /* 0x000fe4000801162f */
[----:B------:R-:W-:Y:S02]  /*4390*/  ULOP3.LUT UR6, UR6, 0x30, URZ, 0xc0, !UPT ;  /* 0x0000003006067892 */ /* 0x000fe4000f8ec0ff */
[----:B------:R-:W-:Y:S02]  /*43a0*/  ULOP3.LUT UR5, UR5, 0x30, URZ, 0xc0, !UPT ;  /* 0x0000003005057892 */ /* 0x000fe4000f8ec0ff */
[----:B------:R-:W-:Y:S02]  /*43b0*/  ULOP3.LUT UR4, UR4, 0x30, URZ, 0xc0, !UPT ;  /* 0x0000003004047892 */ /* 0x000fe4000f8ec0ff */
[----:B------:R-:W-:Y:S01]  /*43c0*/  UPRMT UR43, UR42, 0x5410, UR66 ;  /* 0x000054102a2b7896 */ /* 0x000fe20008000042 */
[----:B------:R-:W-:Y:S01]  /*43d0*/  UMOV UR26, URZ ;  /* 0x000000ff001a7c82 */ /* 0x000fe20008000000 */
[----:B------:R-:W-:Y:S01]  /*43e0*/  UMOV UR28, UR62 ;  /* 0x0000003e001c7c82 */ /* 0x000fe20008000000 */
[----:B------:R-:W-:Y:S01]  /*43f0*/  UMOV UR27, UR61 ;  /* 0x0000003d001b7c82 */ /* 0x000fe20008000000 */
[----:B------:R-:W-:Y:S01]  /*4400*/  UMOV UR10, UR29 ;  /* 0x0000001d000a7c82 */ /* 0x000fe20008000000 */
[----:B------:R-:W-:-:S02]  /*4410*/  UPRMT UR41, UR6, 0x5410, UR65 ;  /* 0x0000541006297896 */ /* 0x000fc40008000041 */
[----:B------:R-:W-:Y:S02]  /*4420*/  UPRMT UR37, UR5, 0x5410, UR64 ;  /* 0x0000541005257896 */ /* 0x000fe40008000040 */
[----:B------:R-:W-:Y:S01]  /*4430*/  UPRMT UR35, UR4, 0x5410, UR63 ;  /* 0x0000541004237896 */ /* 0x000fe2000800003f */
[----:B------:R-:W-:Y:S01]  /*4440*/  UMOV UR42, URZ ;  /* 0x000000ff002a7c82 */ /* 0x000fe20008000000 */
[----:B------:R-:W-:Y:S01]  /*4450*/  UMOV UR40, URZ ;  /* 0x000000ff00287c82 */ /* 0x000fe20008000000 */
[----:B------:R-:W-:Y:S01]  /*4460*/  UMOV UR36, URZ ;  /* 0x000000ff00247c82 */ /* 0x000fe20008000000 */
[----:B------:R-:W-:-:S08]  /*4470*/  UMOV UR34, URZ ;  /* 0x000000ff00227c82 */ /* 0x000fd00008000000 */
.L_x_76:
[----:B------:R-:W-:Y:S02]  /*4480*/  UIADD3 UR28, UPT, UPT, UR28, 0x1, URZ ;  /* 0x000000011c1c7890 */ /* 0x000fe4000fffe0ff */
[----:B--2---:R-:W-:Y:S02]  /*4490*/  ULEA UR7, UR10, UR31, 0x3 ;  /* 0x0000001f0a077291 */ /* 0x004fe4000f8e18ff */
[----:B------:R-:W-:Y:S01]  /*44a0*/  UISETP.NE.AND UP2, UPT, UR28, URZ, UPT ;  /* 0x000000ff1c00728c */ /* 0x000fe2000bf45270 */
[----:B---3--:R-:W-:Y:S10]  /*44b0*/  @P1 BRA `(.L_x_74) ;  /* 0x00000000000c1947 */ /* 0x008ff40003800000 */
[----:B-1----:R-:W-:Y:S04]  /*44c0*/  SHF.L.U32 R2, R3, 0x1f, RZ ;  /* 0x0000001f03027819 */ /* 0x002fe800000006ff */
[----:B------:R-:W1:Y:S02]  /*44d0*/  SYNCS.PHASECHK.TRANS64.TRYWAIT P0, [UR7], R2 ;  /* 0x00000002ff0075a7 */ /* 0x000e640008001107 */
[----:B-1----:R-:W-:Y:S05]  /*44e0*/  @!P0 BRA `(.L_x_75) ;  /* 0x0000007400bc8947 */ /* 0x002fea0003800000 */
.L_x_74:
[----:B------:R-:W-:Y:S01]  /*44f0*/  UISETP.NE.AND UP0, UPT, UR27, 0x1, UPT ;  /* 0x000000011b00788c */ /* 0x000fe2000bf05270 */
[----:B------:R-:W-:Y:S01]  /*4500*/  PLOP3.LUT P1, PT, PT, PT, PT, 0x80, 0x8 ;  /* 0x000000000008781c */ /* 0x000fe20003f2f070 */
[----:B------:R-:W-:Y:S02]  /*4510*/  UIADD3 UR4, UPT, UPT, UR10, 0x1, URZ ;  /* 0x000000010a047890 */ /* 0x000fe4000fffe0ff */
[----:B------:R-:W-:Y:S02]  /*4520*/  ULEA UR6, UR10, UR52, 0x9 ;  /* 0x000000340a067291 */ /* 0x000fe4000f8e48ff */
[----:B------:R-:W-:Y:S01]  /*4530*/  UISETP.NE.AND UP1, UPT, UR4, 0x8, UPT ;  /* 0x000000080400788c */ /* 0x000fe2000bf25270 */
[----:B------:R-:W-:Y:S01]  /*4540*/  PLOP3.LUT P0, PT, PT, PT, UP0, 0x80, 0x8 ;  /* 0x000000000008781c */ /* 0x000fe20003f0f008 */
[----:B------:R-:W-:Y:S02]  /*4550*/  ULEA UR24, UR10, UR53, 0x5 ;  /* 0x000000350a187291 */ /* 0x000fe4000f8e28ff */
[----:B------:R-:W-:Y:S02]  /*4560*/  USEL UR5, URZ, 0x1, UP1 ;  /* 0x00000001ff057887 */ /* 0x000fe40008800000 */
[----:B------:R-:W-:Y:S02]  /*4570*/  USEL UR29, UR4, URZ, UP1 ;  /* 0x000000ff041d7287 */ /* 0x000fe40008800000 */
[----:B------:R-:W-:Y:S02]  /*4580*/  ULEA UR22, UR10, UR54, 0x5 ;  /* 0x000000360a167291 */ /* 0x000fe4000f8e28ff */
[----:B------:R-:W-:Y:S01]  /*4590*/  @UP0 ULEA UR4, UR29, UR31, 0x3 ;  /* 0x0000001f1d040291 */ /* 0x000fe2000f8e18ff */
[----:B------:R-:W-:Y:S01]  /*45a0*/  LOP3.LUT R3, R3, UR5, RZ, 0x3c, !PT ;  /* 0x0000000503037c12 */ /* 0x000fe2000f8e3cff */
[----:B------:R-:W-:Y:S02]  /*45b0*/  UISETP.NE.U32.AND UP0, UPT, UR26, URZ, UPT ;  /* 0x000000ff1a00728c */ /* 0x000fe4000bf05070 */
[----:B------:R-:W-:Y:S01]  /*45c0*/  UIADD3 UR20, UPT, UPT, UR6, 0x2, URZ ;  /* 0x0000000206147890 */ /* 0x000fe2000fffe0ff */
[----:B-1----:R-:W-:Y:S01]  /*45d0*/  @P0 SHF.L.U32 R0, R3, 0x1f, RZ ;  /* 0x0000001f03000819 */ /* 0x002fe200000006ff */
[----:B------:R-:W-:Y:S02]  /*45e0*/  UIADD3 UR16, UPT, UPT, UR6, 0x4, URZ ;  /* 0x0000000406107890 */ /* 0x000fe4000fffe0ff */
[----:B------:R-:W-:Y:S01]  /*45f0*/  UIADD3 UR12, UPT, UPT, UR6, 0x6, URZ ;  /* 0x00000006060c7890 */ /* 0x000fe2000fffe0ff */
[----:B------:R2:W3:Y:S01]  /*4600*/  @P0 SYNCS.PHASECHK.TRANS64.TRYWAIT P1, [UR4], R0 ;  /* 0x00000000ff0005a7 */ /* 0x0004e20008021104 */
[----:B------:R-:W-:Y:S02]  /*4610*/  ULEA UR4, UR10, UR38, 0xa ;  /* 0x000000260a047291 */ /* 0x000fe4000f8e50ff */
[----:B------:R-:W-:Y:S02]  /*4620*/  UIADD3 UR30, UPT, UPT, UR7, 0x40, URZ ;  /* 0x00000040071e7890 */ /* 0x000fe4000fffe0ff */
[----:B------:R-:W-:Y:S02]  /*4630*/  UIADD3 UR18, UPT, UPT, UR4, 0x2, URZ ;  /* 0x0000000204127890 */ /* 0x000fe4000fffe0ff */
[----:B------:R-:W-:Y:S02]  /*4640*/  UIADD3 UR14, UPT, UPT, UR4, 0x4, URZ ;  /* 0x00000004040e7890 */ /* 0x000fe4000fffe0ff */
[----:B------:R-:W-:Y:S02]  /*4650*/  UIADD3 UR8, UPT, UPT, UR4, 0x6, URZ ;  /* 0x0000000604087890 */ /* 0x000fe4000fffe0ff */
[----:B------:R-:W-:Y:S01]  /*4660*/  UIADD3 UR27, UPT, UPT, UR27, -0x1, URZ ;  /* 0xffffffff1b1b7890 */ /* 0x000fe2000fffe0ff */
[----:B------:R-:W-:Y:S01]  /*4670*/  UMOV UR25, 0x4008 ;  /* 0x0000400800197882 */ /* 0x000fe20000000000 */
[----:B------:R-:W-:Y:S01]  /*4680*/  UMOV UR23, 0x4008 ;  /* 0x0000400800177882 */ /* 0x000fe20000000000 */
[----:B------:R2:W-:Y:S01]  /*4690*/  UTCCP.T.S.4x32dp128bit tmem[UR32+0x80], gdesc[UR24] ;  /* 0x00008018200079e7 */ /* 0x0005e20009100000 */
[----:B------:R2:W-:Y:S01]  /*46a0*/  UTCCP.T.S.4x32dp128bit tmem[UR32+0x84], gdesc[UR22] ;  /* 0x00008416200079e7 */ /* 0x0005e20009100000 */
[----:B------:R-:W-:Y:S01]  /*46b0*/  UMOV UR7, 0x40004040 ;  /* 0x4000404000077882 */ /* 0x000fe20000000000 */
[----:B------:R-:W-:Y:S01]  /*46c0*/  UMOV UR5, 0x40004040 ;  /* 0x4000404000057882 */ /* 0x000fe20000000000 */
[----:B------:R-:W-:Y:S01]  /*46d0*/  UMOV UR21, 0x40004040 ;  /* 0x4000404000157882 */ /* 0x000fe20000000000 */
[----:B------:R2:W-:Y:S01]  /*46e0*/  UTCQMMA gdesc[UR4], gdesc[UR6], tmem[UR11], tmem[UR42], idesc[UR43], tmem[UR44], UP0 ;  /* 0x002c2a0604007dea */ /* 0x0005e2000800030b */
[----:B------:R-:W-:Y:S01]  /*46f0*/  UMOV UR19, 0x40004040 ;  /* 0x4000404000137882 */ /* 0x000fe20000000000 */
[----:B------:R-:W-:Y:S01]  /*4700*/  UMOV UR17, 0x40004040 ;  /* 0x4000404000117882 */ /* 0x000fe20000000000 */
[----:B------:R2:W-:Y:S01]  /*4710*/  UTCQMMA gdesc[UR18], gdesc[UR20], tmem[UR11], tmem[UR40], idesc[UR41], tmem[UR50], UPT ;  /* 0x0032281412007dea */ /* 0x0005e2000b80030b */
[----:B------:R-:W-:Y:S01]  /*4720*/  UMOV UR15, 0x40004040 ;  /* 0x40004040000f7882 */ /* 0x000fe20000000000 */
[----:B------:R-:W-:Y:S01]  /*4730*/  UMOV UR13, 0x40004040 ;  /* 0x40004040000d7882 */ /* 0x000fe20000000000 */
[----:B------:R2:W-:Y:S01]  /*4740*/  UTCQMMA gdesc[UR14], gdesc[UR16], tmem[UR11], tmem[UR36], idesc[UR37], tmem[UR48], UPT ;  /* 0x003024100e007dea */ /* 0x0005e2000b80030b */
[----:B------:R-:W-:Y:S01]  /*4750*/  UMOV UR9, 0x40004040 ;  /* 0x4000404000097882 */ /* 0x000fe20000000000 */
[----:B------:R-:W-:Y:S01]  /*4760*/  UMOV UR26, 0x1 ;  /* 0x00000001001a7882 */ /* 0x000fe20000000000 */
[----:B------:R2:W-:Y:S01]  /*4770*/  UTCQMMA gdesc[UR8], gdesc[UR12], tmem[UR11], tmem[UR34], idesc[UR35], tmem[UR46], UPT ;  /* 0x002e220c08007dea */ /* 0x0005e2000b80030b */
[----:B------:R2:W-:Y:S01]  /*4780*/  UTCBAR.MULTICAST [UR30], URZ, UR33 ;  /* 0x000000ff1e0073e9 */ /* 0x0005e20008000821 */
[----:B------:R-:W-:Y:S01]  /*4790*/  UMOV UR10, UR29 ;  /* 0x0000001d000a7c82 */ /* 0x000fe20008000000 */
[----:B------:R-:W-:Y:S05]  /*47a0*/  BRA.U UP2, `(.L_x_76) ;  /* 0xfffffffd02347547 */ /* 0x000fea000b83ffff */
.L_x_73:
[----:B--2---:R-:W-:Y:S01]  /*47b0*/  UIADD3 UR5, UPT, UPT, UR56, 0xe0, URZ ;  /* 0x000000e038057890 */ /* 0x004fe2000fffe0ff */
[----:B------:R-:W-:Y:S01]  /*47c0*/  R2UR UR6, R91 ;  /* 0x000000005b0672ca */ /* 0x000fe200000e0000 */
[----:B------:R-:W-:Y:S01]  /*47d0*/  UIADD3 UR4, UPT, UPT, UR58, 0x1, URZ ;  /* 0x000000013a047890 */ /* 0x000fe2000fffe0ff */
[----:B------:R-:W-:-:S03]  /*47e0*/  ISETP.NE.AND P0, PT, R9, 0x2, PT ;  /* 0x000000020900780c */ /* 0x000fc60003f05270 */
[----:B------:R-:W-:Y:S01]  /*47f0*/  UISETP.NE.AND UP0, UPT, UR4, 0x2, UPT ;  /* 0x000000020400788c */ /* 0x000fe2000bf05270 */
[----:B-1----:R-:W-:Y:S02]  /*4800*/  SEL R0, RZ, 0x1, P0 ;  /* 0x00000001ff007807 */ /* 0x002fe40000000000 */
[----:B------:R1:W-:Y:S01]  /*4810*/  UTCBAR [UR5], URZ ;  /* 0x000000ff050073e9 */ /* 0x0003e200080000ff */
[----:B------:R-:W-:Y:S01]  /*4820*/  SEL R9, R9, RZ, P0 ;  /* 0x000000ff09097207 */ /* 0x000fe20000000000 */
[----:B------:R-:W-:Y:S01]  /*4830*/  USEL UR58, UR4, URZ, UP0 ;  /* 0x000000ff043a7287 */ /* 0x000fe20008000000 */
[----:B------:R-:W-:Y:S02]  /*4840*/  LOP3.LUT R8, R8, R0, RZ, 0x3c, !PT ;  /* 0x0000000008087212 */ /* 0x000fe400078e3cff */
[----:B------:R-:W-:Y:S02]  /*4850*/  UIADD3 UR20, UPT, UPT, UR55, UR6, URZ ;  /* 0x0000000637147290 */ /* 0x000fe4000fffe0ff */
[----:B------:R-:W-:-:S06]  /*4860*/  USEL UR6, URZ, 0x1, UP0 ;  /* 0x00000001ff067887 */ /* 0x000fcc0008000000 */
[----:B------:R-:W-:Y:S01]  /*4870*/  LOP3.LUT R10, R10, UR6, RZ, 0x3c, !PT ;  /* 0x000000060a0a7c12 */ /* 0x000fe2000f8e3cff */
[----:B------:R-:W-:Y:S06]  /*4880*/  BRA.U UP3, `(.L_x_77) ;  /* 0xfffffff103dc7547 */ /* 0x000fec000b83ffff */
[----:B------:R-:W2:Y:S01]  /*4890*/  S2UR UR7, SR_CgaCtaId ;  /* 0x00000000000779c3 */ /* 0x000ea20000008800 */
[----:B------:R-:W-:Y:S01]  /*48a0*/  ELECT P0, URZ, PT ;  /* 0x0000000000ff782f */ /* 0x000fe20003800000 */
[----:B------:R-:W-:Y:S01]  /*48b0*/  IMAD.MOV.U32 R0, RZ, RZ, 0x1 ;  /* 0x00000001ff007424 */ /* 0x000fe200078e00ff */
[----:B------:R-:W-:Y:S01]  /*48c0*/  UIADD3 UR31, UPT, UPT, UR31, 0xf0, URZ ;  /* 0x000000f01f1f7890 */ /* 0x000fe2000fffe0ff */
[----:B------:R-:W-:Y:S01]  /*48d0*/  SHF.L.U32 R2, R10, 0x1f, RZ ;  /* 0x0000001f0a027819 */ /* 0x000fe200000006ff */
[----:B------:R-:W-:-:S03]  /*48e0*/  UMOV UR4, 0x40 ;  /* 0x0000004000047882 */ /* 0x000fc60000000000 */
[----:B------:R-:W-:Y:S01]  /*48f0*/  UVIRTCOUNT.DEALLOC.SMPOOL 0x80 ;  /* 0x000000800000784c */ /* 0x000fe20000000000 */
[----:B--2---:R-:W-:Y:S02]  /*4900*/  ULEA UR7, UR7, UR4, 0x18 ;  /* 0x0000000407077291 */ /* 0x004fe4000f8ec0ff */
[----:B------:R-:W-:-:S07]  /*4910*/  ULEA UR4, UR58, UR31, 0x3 ;  /* 0x0000001f3a047291 */ /* 0x000fce000f8e18ff */
[----:B------:R2:W-:Y:S02]  /*4920*/  @P0 STS.U8 [UR7+0x1c], R0 ;  /* 0x00001c00ff000988 */ /* 0x0005e40008000007 */
[----:B------:R-:W4:Y:S02]  /*4930*/  SYNCS.PHASECHK.TRANS64.TRYWAIT P0, [UR4], R2 ;  /* 0x00000002ff0075a7 */ /* 0x000f240008001104 */
[----:B--2-4-:R-:W-:Y:S05]  /*4940*/  @!P0 BRA `(.L_x_78) ;  /* 0x0000007000bc8947 */ /* 0x014fea0003800000 */
.L_x_189:
[----:B------:R-:W-:-:S04]  /*4950*/  UIADD3 UR4, UPT, UPT, UR58, 0x1, URZ ;  /* 0x000000013a047890 */ /* 0x000fc8000fffe0ff */
[----:B------:R-:W-:-:S04]  /*4960*/  UISETP.NE.AND UP0, UPT, UR4, 0x2, UPT ;  /* 0x000000020400788c */ /* 0x000fc8000bf05270 */
[----:B-1----:R-:W-:Y:S02]  /*4970*/  USEL UR5, URZ, 0x1, UP0 ;  /* 0x00000001ff057887 */ /* 0x002fe40008000000 */
[----:B------:R-:W-:-:S04]  /*4980*/  USEL UR4, UR4, URZ, UP0 ;  /* 0x000000ff04047287 */ /* 0x000fc80008000000 */
[----:B------:R-:W-:Y:S01]  /*4990*/  ULEA UR4, UR4, UR31, 0x3 ;  /* 0x0000001f04047291 */ /* 0x000fe2000f8e18ff */
[----:B--2---:R-:W-:-:S04]  /*49a0*/  LOP3.LUT R2, R10, UR5, RZ, 0x3c, !PT ;  /* 0x000000050a027c12 */ /* 0x004fc8000f8e3cff */
[----:B------:R-:W-:-:S04]  /*49b0*/  SHF.L.U32 R2, R2, 0x1f, RZ ;  /* 0x0000001f02027819 */ /* 0x000fc800000006ff */
[----:B------:R-:W1:Y:S02]  /*49c0*/  SYNCS.PHASECHK.TRANS64.TRYWAIT P0, [UR4], R2 ;  /* 0x00000002ff0075a7 */ /* 0x000e640008001104 */
[----:B-1----:R-:W-:Y:S05]  /*49d0*/  @!P0 BRA `(.L_x_79) ;  /* 0x0000007000b08947 */ /* 0x002fea0003800000 */
.L_x_191:
[----:B------:R-:W-:Y:S01]  /*49e0*/  NOP ;  /* 0x0000000000007918 */ /* 0x000fe20000000000 */
[----:B-1----:R-:W1:Y:S01]  /*49f0*/  LDS R0, [UR7+0x14] ;  /* 0x00001407ff007984 */ /* 0x002e620008000800 */
[----:B------:R-:W-:Y:S01]  /*4a00*/  ULOP3.LUT UR4, UR32, 0xffff, URZ, 0xc0, !UPT ;  /* 0x0000ffff20047892 */ /* 0x000fe2000f8ec0ff */
[----:B------:R-:W-:Y:S01]  /*4a10*/  UMOV UR5, 0xffff ;  /* 0x0000ffff00057882 */ /* 0x000fe20000000000 */
[----:B------:R-:W-:Y:S02]  /*4a20*/  UMOV UR6, 0x1 ;  /* 0x0000000100067882 */ /* 0x000fe40000000000 */
[----:B------:R-:W-:-:S04]  /*4a30*/  USHF.R.U32.HI UR4, URZ, 0x5, UR4 ;  /* 0x00000005ff047899 */ /* 0x000fc80008011604 */
[----:B------:R-:W-:Y:S02]  /*4a40*/  USHF.L.U32 UR5, UR5, UR4, URZ ;  /* 0x0000000405057299 */ /* 0x000fe400080006ff */
[----:B------:R-:W-:-:S04]  /*4a50*/  USHF.L.U32 UR4, UR6, UR4, URZ ;  /* 0x0000000406047299 */ /* 0x000fc800080006ff */
[----:B-1----:R-:W-:-:S04]  /*4a60*/  LOP3.LUT R0, R0, UR5, RZ, 0xc0, !PT ;  /* 0x0000000500007c12 */ /* 0x002fc8000f8ec0ff */
[----:B------:R-:W-:-:S13]  /*4a70*/  ISETP.NE.AND P0, PT, R0, UR5, PT ;  /* 0x0000000500007c0c */ /* 0x000fda000bf05270 */
[----:B------:R-:W-:Y:S05]  /*4a80*/  @P0 BRA `(.L_x_80) ;  /* 0x0000000000580947 */ /* 0x000fea0003800000 */
[----:B------:R-:W1:Y:S02]  /*4a90*/  LDS R0, [UR7+0x18] ;  /* 0x00001807ff007984 */ /* 0x000e640008000800 */
[----:B-1----:R-:W-:-:S04]  /*4aa0*/  LOP3.LUT R0, R0, UR4, RZ, 0xc0, !PT ;  /* 0x0000000400007c12 */ /* 0x002fc8000f8ec0ff */
[----:B------:R-:W-:-:S13]  /*4ab0*/  ISETP.NE.AND P0, PT, R0, UR4, PT ;  /* 0x0000000400007c0c */ /* 0x000fda000bf05270 */
[----:B------:R-:W-:Y:S05]  /*4ac0*/  @P0 BRA `(.L_x_81) ;  /* 0x00000000003c0947 */ /* 0x000fea0003800000 */
[----:B------:R-:W1:Y:S01]  /*4ad0*/  S2R R2, SR_LANEID ;  /* 0x0000000000027919 */ /* 0x000e620000000000 */
[----:B------:R-:W-:-:S06]  /*4ae0*/  ULOP3.LUT UR5, URZ, UR5, URZ, 0x33, !UPT ;  /* 0x00000005ff057292 */ /* 0x000fcc000f8e33ff */
[----:B------:R-:W-:-:S04]  /*4af0*/  IMAD.U32 R0, RZ, RZ, UR5 ;  /* 0x00000005ff007e24 */ /* 0x000fc8000f8e00ff */
[----:B------:R2:W4:Y:S02]  /*4b00*/  REDUX UR8, R0 ;  /* 0x00000000000873c4 */ /* 0x0005240000000000 */
[----:B------:R1:W-:Y:S01]  /*4b10*/  UTCATOMSWS.AND URZ, UR5 ;  /* 0x0000000500ff79e3 */ /* 0x0003e20008000000 */
[----:B--2---:R-:W-:Y:S01]  /*4b20*/  LOP3.LUT R0, RZ, UR4, RZ, 0x33, !PT ;  /* 0x00000004ff007c12 */ /* 0x004fe2000f8e33ff */
[----:B------:R-:W-:Y:S02]  /*4b30*/  VOTEU.ANY UR4, UPT, PT ;  /* 0x0000000000047886 */ /* 0x000fe400038e0100 */
[----:B------:R-:W-:Y:S02]  /*4b40*/  UFLO.U32 UR4, UR4 ;  /* 0x00000004000472bd */ /* 0x000fe400080e0000 */
[----:B------:R-:W2:Y:S04]  /*4b50*/  REDUX UR6, R0 ;  /* 0x00000000000673c4 */ /* 0x000ea80000000000 */
[----:B-1----:R-:W-:-:S02]  /*4b60*/  ISETP.EQ.U32.AND P0, PT, R2, UR4, PT ;  /* 0x0000000402007c0c */ /* 0x002fc4000bf02070 */
[----:B----4-:R-:W-:-:S11]  /*4b70*/  MOV R2, UR8 ;  /* 0x0000000800027c02 */ /* 0x010fd60008000f00 */
[----:B------:R1:W-:Y:S01]  /*4b80*/  @P0 ATOMS.AND RZ, [UR7+0x14], R2 ;  /* 0x00001402ffff098c */ /* 0x0003e2000a800007 */
[----:B--2---:R-:W-:-:S05]  /*4b90*/  IMAD.U32 R0, RZ, RZ, UR6 ;  /* 0x00000006ff007e24 */ /* 0x004fca000f8e00ff */
[----:B------:R1:W-:Y:S01]  /*4ba0*/  @P0 ATOMS.AND RZ, [UR7+0x18], R0 ;  /* 0x00001800ffff098c */ /* 0x0003e2000a800007 */
[----:B------:R-:W-:Y:S05]  /*4bb0*/  BRA `(.L_x_82) ;  /* 0x0000000000147947 */ /* 0x000fea0003800000 */
.L_x_81:
[----:B------:R-:W-:Y:S02]  /*4bc0*/  MOV R2, 0x4be0 ;  /* 0x00004be000027802 */ /* 0x000fe40000000f00 */
[----:B---3-5:R-:W-:Y:S05]  /*4bd0*/  CALL.REL.NOINC `($__internal_0_$__cuda_sm10x_tcgen05_guardrail_trap_col_being_dealloced_not_returned_by_alloc) ;  /* 0x00000074007c7944 */ /* 0x028fea0003c00000 */
[----:B------:R-:W-:Y:S05]  /*4be0*/  BRA `(.L_x_82) ;  /* 0x0000000000087947 */ /* 0x000fea0003800000 */
.L_x_80:
[----:B------:R-:W-:Y:S02]  /*4bf0*/  MOV R2, 0x4c10 ;  /* 0x00004c1000027802 */ /* 0x000fe40000000f00 */
[----:B---3-5:R-:W-:Y:S05]  /*4c00*/  CALL.REL.NOINC `($__internal_2_$__cuda_sm10x_tcgen05_guardrail_trap_unallocated_columns_being_dealloced) ;  /* 0x0000007400887944 */ /* 0x028fea0003c00000 */
.L_x_82:
[----:B------:R-:W-:Y:S01]  /*4c10*/  NOP ;  /* 0x0000000000007918 */ /* 0x000fe20000000000 */
[----:B------:R-:W-:Y:S05]  /*4c20*/  EXIT ;  /* 0x000000000000794d */ /* 0x000fea0003800000 */
.L_x_64:
[----:B------:R-:W-:-:S09]  /*4c30*/  UISETP.NE.OR UP0, UPT, UR21, 0x3, !UP3 ;  /* 0x000000031500788c */ /* 0x000fd2000df05670 */
[----:B------:R-:W-:Y:S05]  /*4c40*/  BRA.U UP0, `(.L_x_83) ;  /* 0x0000001500607547 */ /* 0x000fea000b800000 */
[----:B------:R-:W2:Y:S01]  /*4c50*/  LDCU UR34, c[0x0][0x370] ;  /* 0x00006e00ff2277ac */ /* 0x000ea20008000800 */
[----:B------:R-:W3:Y:S01]  /*4c60*/  LDC.64 R16, c[0x0][0x348] ;  /* 0x0000d200ff107b82 */ /* 0x000ee20000000a00 */
[----:B------:R-:W-:Y:S02]  /*4c70*/  HFMA2 R13, -RZ, RZ, 0, 0 ;  /* 0x00000000ff0d7431 */ /* 0x000fe400000001ff */
[----:B------:R-:W-:Y:S01]  /*4c80*/  IMAD.MOV.U32 R15, RZ, RZ, 0x1 ;  /* 0x00000001ff0f7424 */ /* 0x000fe200078e00ff */
[----:B------:R-:W2:Y:S01]  /*4c90*/  LDCU.128 UR40, c[0x0][0xf10] ;  /* 0x0001e200ff2877ac */ /* 0x000ea20008000c00 */
[----:B------:R-:W-:Y:S01]  /*4ca0*/  IMAD.MOV.U32 R14, RZ, RZ, RZ ;  /* 0x000000ffff0e7224 */ /* 0x000fe200078e00ff */
[----:B------:R-:W-:Y:S01]  /*4cb0*/  MOV R7, 0x1000 ;  /* 0x0000100000077802 */ /* 0x000fe20000000f00 */
[----:B------:R-:W4:Y:S01]  /*4cc0*/  LDCU UR31, c[0x0][0x374] ;  /* 0x00006e80ff1f77ac */ /* 0x000f220008000800 */
[----:B------:R-:W1:Y:S01]  /*4cd0*/  LDC.64 R2, c[0x0][0xc88] ;  /* 0x00032200ff027b82 */ /* 0x000e620000000a00 */
[----:B------:R-:W4:Y:S01]  /*4ce0*/  LDCU UR15, c[0x0][0xf0c] ;  /* 0x0001e180ff0f77ac */ /* 0x000f220008000800 */
[----:B------:R-:W4:Y:S06]  /*4cf0*/  LDCU UR37, c[0x0][0xf20] ;  /* 0x0001e400ff2577ac */ /* 0x000f2c0008000800 */
[----:B------:R-:W1:Y:S01]  /*4d00*/  LDC.64 R4, c[0x0][0xc90] ;  /* 0x00032400ff047b82 */ /* 0x000e620000000a00 */
[----:B------:R-:W3:Y:S01]  /*4d10*/  LDCU UR4, c[0x0][0xf30] ;  /* 0x0001e600ff0477ac */ /* 0x000ee20008000800 */
[----:B--2---:R-:W-:-:S02]  /*4d20*/  UIMAD.WIDE.U32 UR8, UR34, UR40, URZ ;  /* 0x00000028220872a5 */ /* 0x004fc4000f8e00ff */
[----:B----4-:R-:W-:Y:S01]  /*4d30*/  UIMAD.WIDE.U32 UR6, UR31, UR43, URZ ;  /* 0x0000002b1f0672a5 */ /* 0x010fe2000f8e00ff */
[----:B------:R-:W-:Y:S01]  /*4d40*/  UMOV UR29, 0x400 ;  /* 0x00000400001d7882 */ /* 0x000fe20000000000 */
[----:B------:R-:W-:-:S03]  /*4d50*/  UPLOP3.LUT UP1, UPT, UPT, UPT, UPT, 0x40, 0x4 ;  /* 0x000000000004789c */ /* 0x000fc60003f2e870 */
[----:B------:R-:W-:Y:S01]  /*4d60*/  UMOV UR8, UR9 ;  /* 0x0000000900087c82 */ /* 0x000fe20008000000 */
[----:B------:R-:W-:Y:S01]  /*4d70*/  UISETP.GE.AND UP0, UPT, UR39, 0x1, UPT ;  /* 0x000000012700788c */ /* 0x000fe2000bf06270 */
[----:B------:R-:W-:Y:S01]  /*4d80*/  UMOV UR6, UR7 ;  /* 0x0000000700067c82 */ /* 0x000fe20008000000 */
[----:B------:R-:W-:Y:S01]  /*4d90*/  UISETP.NE.AND UP4, UPT, UR39, 0x1, UPT ;  /* 0x000000012700788c */ /* 0x000fe2000bf85270 */
[----:B------:R-:W2:Y:S01]  /*4da0*/  LDCU.64 UR22, c[0x0][0xf28] ;  /* 0x0001e500ff1677ac */ /* 0x000ea20008000a00 */
[----:B------:R-:W-:Y:S02]  /*4db0*/  ULEA UR29, UR64, UR29, 0x18 ;  /* 0x0000001d401d7291 */ /* 0x000fe4000f8ec0ff */
[----:B------:R-:W-:Y:S02]  /*4dc0*/  UISETP.NE.AND UP6, UPT, UR15, 0x1, UPT ;  /* 0x000000010f00788c */ /* 0x000fe4000bfc5270 */
[----:B------:R-:W-:Y:S02]  /*4dd0*/  UISETP.NE.AND UP5, UPT, UR42, 0x1, UPT ;  /* 0x000000012a00788c */ /* 0x000fe4000bfa5270 */
[----:B------:R-:W-:-:S02]  /*4de0*/  USHF.R.U32.HI UR36, URZ, UR41, UR8 ;  /* 0x00000029ff247299 */ /* 0x000fc40008011608 */
[----:B------:R-:W-:Y:S02]  /*4df0*/  USHF.R.U32.HI UR35, URZ, UR37, UR6 ;  /* 0x00000025ff237299 */ /* 0x000fe40008011606 */
[----:B---3--:R-:W-:Y:S01]  /*4e00*/  UISETP.NE.AND UP3, UPT, UR4, 0x1, UPT ;  /* 0x000000010400788c */ /* 0x008fe2000bf65270 */
[----:B------:R-:W-:-:S10]  /*4e10*/  UMOV UR12, URZ ;  /* 0x000000ff000c7c82 */ /* 0x000fd40008000000 */
.L_x_94:
[C---:B------:R-:W-:Y:S02]  /*4e20*/  LEA R12, R14.reuse, UR29, 0x3 ;  /* 0x0000001d0e0c7c11 */ /* 0x040fe4000f8e18ff */
[----:B------:R-:W-:Y:S02]  /*4e30*/  SHF.L.U32 R0, R13, 0x1f, RZ ;  /* 0x0000001f0d007819 */ /* 0x000fe400000006ff */
[----:B------:R-:W-:Y:S02]  /*4e40*/  LEA R8, R14, UR29, 0x4 ;  /* 0x0000001d0e087c11 */ /* 0x000fe4000f8e20ff */
[----:B------:R-:W3:Y:S02]  /*4e50*/  SYNCS.PHASECHK.TRANS64.TRYWAIT P0, [R12+URZ+0xc0], R0 ;  /* 0x0000c0000c0075a7 */ /* 0x000ee400080011ff */
[----:B---34-:R-:W-:Y:S05]  /*4e60*/  @!P0 BRA `(.L_x_84) ;  /* 0x0000006c00a48947 */ /* 0x018fea0003800000 */
.L_x_192:
        /* <DEDUP_REMOVED lines=8> */
[----:B----4-:R-:W-:Y:S11]  /*4ef0*/  LOP3.LUT P0, RZ, R10, 0x1, RZ, 0xc0, !PT ;  /* 0x000000010aff7812 */ /* 0x010ff6000780c0ff */
[----:B------:R-:W-:Y:S02]  /*4f00*/  @!UPT UIADD3 URZ, UPT, UPT, URZ, URZ, URZ ;  /* 0x000000fffffff290 */ /* 0x000fe4000fffe0ff */
[----:B-1----:R-:W-:Y:S01]  /*4f10*/  VOTEU.ANY UP2, P0 ;  /* 0x0000000000ff7886 */ /* 0x002fe20000040100 */
[----:B------:R-:W-:Y:S11]  /*4f20*/  PLOP3.LUT P0, PT, PT, PT, UP2, 0x80, 0x8 ;  /* 0x000000000008781c */ /* 0x000ff60003f0f028 */
[----:B------:R-:W-:Y:S02]  /*4f30*/  @!UPT UIADD3 URZ, UPT, UPT, URZ, URZ, URZ ;  /* 0x000000fffffff290 */ /* 0x000fe4000fffe0ff */
[----:B---3--:R-:W-:Y:S02]  /*4f40*/  @P0 SHF.R.U32.HI R0, RZ, 0x10, R9 ;  /* 0x00000010ff000819 */ /* 0x008fe40000011609 */
[----:B------:R-:W-:Y:S02]  /*4f50*/  @P0 MOV R6, R8 ;  /* 0x0000000800060202 */ /* 0x000fe40000000f00 */
[----:B------:R-:W-:Y:S01]  /*4f60*/  @P0 R2UR UR4, R0 ;  /* 0x00000000000402ca */ /* 0x000fe200000e0000 */
[----:B------:R-:W-:Y:S01]  /*4f70*/  VIADD R0, R12, 0xd0 ;  /* 0x000000d00c007836 */ /* 0x000fe20000000000 */
[----:B------:R-:W-:Y:S02]  /*4f80*/  @P0 LOP3.LUT R8, R9, 0xffff, RZ, 0xc0, !PT ;  /* 0x0000ffff09080812 */ /* 0x000fe400078ec0ff */
[----:B------:R-:W-:Y:S02]  /*4f90*/  @P0 R2UR UR6, R6 ;  /* 0x00000000060602ca */ /* 0x000fe400000e0000 */
[----:B------:R-:W-:Y:S02]  /*4fa0*/  PRMT R0, RZ, 0x654, R0 ;  /* 0x00000654ff007816 */ /* 0x000fe40000000000 */
[----:B------:R-:W-:Y:S02]  /*4fb0*/  @P0 R2UR UR5, R8 ;  /* 0x00000000080502ca */ /* 0x000fe400000e0000 */
[----:B------:R1:W-:Y:S03]  /*4fc0*/  SYNCS.ARRIVE.TRANS64.RED.A1T0 RZ, [R0+URZ], RZ ;  /* 0x000000ff00ff79a7 */ /* 0x0003e600081004ff */
[----:B------:R-:W-:Y:S04]  /*4fd0*/  @UP2 UMOV UR30, UR4 ;  /* 0x00000004001e2c82 */ /* 0x000fe80008000000 */
[----:B------:R-:W-:Y:S04]  /*4fe0*/  @UP2 UMOV UR14, UR6 ;  /* 0x00000006000e2c82 */ /* 0x000fe80008000000 */
[----:B------:R-:W-:Y:S01]  /*4ff0*/  @UP2 UMOV UR13, UR5 ;  /* 0x00000005000d2c82 */ /* 0x000fe20008000000 */
[----:B------:R-:W-:Y:S05]  /*5000*/  BRA.U !UP0, `(.L_x_85) ;  /* 0x0000000108a47547 */ /* 0x000fea000b800000 */
[----:B------:R-:W-:Y:S02]  /*5010*/  UIMAD.WIDE.U32 UR8, UR13, UR43, URZ ;  /* 0x0000002b0d0872a5 */ /* 0x000fe4000f8e00ff */
[----:B------:R-:W-:Y:S02]  /*5020*/  UIMAD.WIDE.U32 UR10, UR14, UR40, URZ ;  /* 0x000000280e0a72a5 */ /* 0x000fe4000f8e00ff */
[----:B------:R-:W-:Y:S02]  /*5030*/  USEL UR4, UR31, UR35, !UP5 ;  /* 0x000000231f047287 */ /* 0x000fe4000e800000 */
[----:B------:R-:W-:Y:S02]  /*5040*/  USEL UR7, UR34, UR36, !UP6 ;  /* 0x0000002422077287 */ /* 0x000fe4000f000000 */
[----:B--2---:R-:W-:Y:S02]  /*5050*/  UIMAD.WIDE.U32 UR16, UR4, UR22, URZ ;  /* 0x00000016041072a5 */ /* 0x004fe4000f8e00ff */
[----:B------:R-:W-:Y:S01]  /*5060*/  UIMAD.WIDE.U32 UR18, UR7, UR22, URZ ;  /* 0x00000016071272a5 */ /* 0x000fe2000f8e00ff */
[----:B------:R-:W-:Y:S02]  /*5070*/  UMOV UR5, UR9 ;  /* 0x0000000900057c82 */ /* 0x000fe40008000000 */
[----:B------:R-:W-:Y:S03]  /*5080*/  USHF.R.U32.HI UR6, URZ, UR37, UR5 ;  /* 0x00000025ff067299 */ /* 0x000fe60008011605 */
[----:B------:R-:W-:Y:S01]  /*5090*/  UMOV UR5, UR11 ;  /* 0x0000000b00057c82 */ /* 0x000fe20008000000 */
[----:B------:R-:W-:Y:S02]  /*50a0*/  USEL UR6, UR13, UR6, !UP5 ;  /* 0x000000060d067287 */ /* 0x000fe4000e800000 */
[----:B------:R-:W-:Y:S02]  /*50b0*/  USHF.R.U32.HI UR8, URZ, UR41, UR5 ;  /* 0x00000029ff087299 */ /* 0x000fe40008011605 */
[----:B------:R-:W-:Y:S01]  /*50c0*/  UIMAD.WIDE.U32 UR10, UR6, UR22, URZ ;  /* 0x00000016060a72a5 */ /* 0x000fe2000f8e00ff */
[----:B------:R-:W-:Y:S02]  /*50d0*/  UMOV UR5, UR17 ;  /* 0x0000001100057c82 */ /* 0x000fe40008000000 */
[----:B------:R-:W-:Y:S03]  /*50e0*/  @UP4 USHF.R.U32.HI UR4, URZ, UR23, UR5 ;  /* 0x00000017ff044299 */ /* 0x000fe60008011605 */
[----:B------:R-:W-:Y:S01]  /*50f0*/  UMOV UR5, UR19 ;  /* 0x0000001300057c82 */ /* 0x000fe20008000000 */
[----:B------:R-:W-:Y:S02]  /*5100*/  UIMAD UR4, UR39, UR4, URZ ;  /* 0x00000004270472a4 */ /* 0x000fe4000f8e02ff */
[----:B------:R-:W-:Y:S02]  /*5110*/  @UP4 USHF.R.U32.HI UR7, URZ, UR23, UR5 ;  /* 0x00000017ff074299 */ /* 0x000fe40008011605 */
[----:B------:R-:W-:Y:S02]  /*5120*/  USEL UR5, UR14, UR8, !UP6 ;  /* 0x000000080e057287 */ /* 0x000fe4000f000000 */
[----:B------:R-:W-:Y:S02]  /*5130*/  UIMAD UR8, UR39, UR7, URZ ;  /* 0x00000007270872a4 */ /* 0x000fe4000f8e02ff */
[----:B------:R-:W-:Y:S03]  /*5140*/  UISETP.GE.AND UP0, UPT, UR6, UR4, UPT ;  /* 0x000000040600728c */ /* 0x000fe6000bf06270 */
[----:B------:R-:W-:Y:S01]  /*5150*/  UMOV UR4, UR11 ;  /* 0x0000000b00047c82 */ /* 0x000fe20008000000 */
[----:B------:R-:W-:Y:S02]  /*5160*/  UISETP.GE.OR UP0, UPT, UR5, UR8, UP0 ;  /* 0x000000080500728c */ /* 0x000fe40008706670 */
[----:B------:R-:W-:Y:S02]  /*5170*/  USHF.R.U32.HI UR4, URZ, UR23, UR4 ;  /* 0x00000017ff047299 */ /* 0x000fe40008011604 */
[----:B------:R-:W-:Y:S02]  /*5180*/  UIMAD.WIDE.U32 UR8, UR5, UR22, URZ ;  /* 0x00000016050872a5 */ /* 0x000fe4000f8e00ff */
[----:B------:R-:W-:Y:S04]  /*5190*/  USEL UR10, UR6, UR4, !UP4 ;  /* 0x00000004060a7287 */ /* 0x000fe8000e000000 */
[----:B------:R-:W-:Y:S01]  /*51a0*/  UIADD3 UR11, UPT, UPT, -UR10, URZ, URZ ;  /* 0x000000ff0a0b7290 */ /* 0x000fe2000fffe1ff */
[----:B------:R-:W-:Y:S02]  /*51b0*/  @!UP0 UMOV UR4, UR9 ;  /* 0x0000000900048c82 */ /* 0x000fe40008000000 */
[----:B------:R-:W-:Y:S02]  /*51c0*/  @!UP0 USHF.R.U32.HI UR4, URZ, UR23, UR4 ;  /* 0x00000017ff048299 */ /* 0x000fe40008011604 */
[----:B------:R-:W-:Y:S02]  /*51d0*/  UIMAD UR8, UR39, UR11, UR6 ;  /* 0x0000000b270872a4 */ /* 0x000fe4000f8e0206 */
[----:B------:R-:W-:Y:S04]  /*51e0*/  @!UP0 USEL UR4, UR5, UR4, !UP4 ;  /* 0x0000000405048287 */ /* 0x000fe8000e000000 */
[----:B------:R-:W-:Y:S02]  /*51f0*/  @!UP0 UIMAD UR7, UR7, UR8, UR4 ;  /* 0x00000008070782a4 */ /* 0x000fe4000f8e0204 */
[----:B------:R-:W-:Y:S02]  /*5200*/  @!UP0 UIADD3 UR9, UPT, UPT, UR10, -UR4, URZ ;  /* 0x800000040a098290 */ /* 0x000fe4000fffe0ff */
[----:B------:R-:W-:Y:S02]  /*5210*/  UIADD3 UR8, UPT, UPT, -UR6, URZ, URZ ;  /* 0x000000ff06087290 */ /* 0x000fe4000fffe1ff */
[----:B------:R-:W-:Y:S02]  /*5220*/  UIADD3 UR4, UPT, UPT, -UR5, URZ, URZ ;  /* 0x000000ff05047290 */ /* 0x000fe4000fffe1ff */
[----:B------:R-:W-:Y:S03]  /*5230*/  @!UP0 UIMAD UR6, UR9, UR39, UR5 ;  /* 0x00000027090682a4 */ /* 0x000fe6000f8e0205 */
[----:B------:R-:W-:Y:S01]  /*5240*/  @!UP0 UMOV UR5, UR7 ;  /* 0x0000000700058c82 */ /* 0x000fe20008000000 */
[----:B------:R-:W-:Y:S02]  /*5250*/  UIMAD UR7, UR15, UR4, UR14 ;  /* 0x000000040f0772a4 */ /* 0x000fe4000f8e020e */
[----:B------:R-:W-:Y:S02]  /*5260*/  UIMAD UR4, UR42, UR8, UR13 ;  /* 0x000000082a0472a4 */ /* 0x000fe4000f8e020d */
[----:B------:R-:W-:Y:S02]  /*5270*/  UIMAD UR14, UR5, UR15, UR7 ;  /* 0x0000000f050e72a4 */ /* 0x000fe4000f8e0207 */
[----:B------:R-:W-:Y:S11]  /*5280*/  UIMAD UR13, UR6, UR42, UR4 ;  /* 0x0000002a060d72a4 */ /* 0x000ff6000f8e0204 */
[----:B------:R-:W-:Y:S01]  /*5290*/  @!UPT UIADD3 URZ, UPT, UPT, URZ, URZ, URZ ;  /* 0x000000fffffff290 */ /* 0x000fe2000fffe0ff */
.L_x_85:
[----:B------:R-:W3:Y:S01]  /*52a0*/  @!UP3 LDCU.128 UR8, c[0x0][0xf10] ;  /* 0x0001e200ff08b7ac */ /* 0x000ee20008000c00 */
[C---:B------:R-:W-:Y:S02]  /*52b0*/  ISETP.NE.U32.AND P1, PT, R4.reuse, RZ, PT ;  /* 0x000000ff0400720c */ /* 0x040fe40003f25070 */
[----:B------:R-:W-:Y:S02]  /*52c0*/  ISETP.NE.U32.AND P0, PT, R4, RZ, PT ;  /* 0x000000ff0400720c */ /* 0x000fe40003f05070 */
[C---:B------:R-:W-:Y:S02]  /*52d0*/  ISETP.NE.AND.EX P1, PT, R5.reuse, RZ, PT, P1 ;  /* 0x000000ff0500720c */ /* 0x040fe40003f25310 */
[----:B------:R-:W-:Y:S01]  /*52e0*/  ISETP.NE.AND.EX P0, PT, R5, RZ, PT, P0 ;  /* 0x000000ff0500720c */ /* 0x000fe20003f05300 */
[----:B------:R-:W4:Y:S01]  /*52f0*/  @!UP3 LDCU UR5, c[0x0][0xf0c] ;  /* 0x0001e180ff05b7ac */ /* 0x000f220008000800 */
[----:B------:R-:W-:Y:S02]  /*5300*/  USHF.L.U32 UR26, UR20, 0x6, URZ ;  /* 0x00000006141a7899 */ /* 0x000fe400080006ff */
[----:B------:R-:W-:Y:S02]  /*5310*/  USHF.L.U32 UR27, UR27, 0x7, URZ ;  /* 0x000000071b1b7899 */ /* 0x000fe400080006ff */
[----:B---3--:R-:W-:Y:S07]  /*5320*/  UIMAD.WIDE.U32 UR6, UR14, UR8, URZ ;  /* 0x000000080e0672a5 */ /* 0x008fee000f8e00ff */
[----:B------:R-:W-:Y:S01]  /*5330*/  @!UP3 UMOV UR4, UR7 ;  /* 0x000000070004bc82 */ /* 0x000fe20008000000 */
[----:B----4-:R-:W-:Y:S02]  /*5340*/  @!UP3 UISETP.NE.AND UP0, UPT, UR5, 0x1, UPT ;  /* 0x000000010500b88c */ /* 0x010fe4000bf05270 */
[----:B------:R-:W-:Y:S02]  /*5350*/  @!UP3 USHF.R.U32.HI UR4, URZ, UR9, UR4 ;  /* 0x00000009ff04b299 */ /* 0x000fe40008011604 */
[----:B------:R-:W-:Y:S02]  /*5360*/  UIMAD.WIDE.U32 UR6, UR13, UR11, URZ ;  /* 0x0000000b0d0672a5 */ /* 0x000fe4000f8e00ff */
[----:B------:R-:W-:Y:S02]  /*5370*/  @!UP3 USEL UR8, UR14, UR4, !UP0 ;  /* 0x000000040e08b287 */ /* 0x000fe4000c000000 */
[----:B------:R-:W-:Y:S03]  /*5380*/  @!UP3 UISETP.NE.AND UP0, UPT, UR10, 0x1, UPT ;  /* 0x000000010a00b88c */ /* 0x000fe6000bf05270 */
[----:B------:R-:W-:Y:S02]  /*5390*/  @!UP3 UMOV UR6, UR7 ;  /* 0x000000070006bc82 */ /* 0x000fe40008000000 */
[----:B------:R-:W3:Y:S02]  /*53a0*/  @!UP3 LDCU UR4, c[0x0][0xf20] ;  /* 0x0001e400ff04b7ac */ /* 0x000ee40008000800 */
[----:B---3--:R-:W-:Y:S04]  /*53b0*/  @!UP3 USHF.R.U32.HI UR6, URZ, UR4, UR6 ;  /* 0x00000004ff06b299 */ /* 0x008fe80008011606 */
[----:B------:R-:W-:Y:S04]  /*53c0*/  @!UP3 USEL UR6, UR13, UR6, !UP0 ;  /* 0x000000060d06b287 */ /* 0x000fe8000c000000 */
[----:B------:R-:W-:Y:S02]  /*53d0*/  @!UP3 UIADD3 UR4, UPT, UPT, -UR8, UR6, URZ ;  /* 0x000000060804b290 */ /* 0x000fe4000fffe1ff */
[----:B------:R-:W-:Y:S02]  /*53e0*/  @!UP3 UIADD3 UR6, UPT, UPT, UR8, -UR6, URZ ;  /* 0x800000060806b290 */ /* 0x000fe4000fffe0ff */
[----:B------:R-:W-:Y:S02]  /*53f0*/  @!UP3 UIMAD UR14, UR4, UR5, UR14 ;  /* 0x00000005040eb2a4 */ /* 0x000fe4000f8e020e */
[----:B------:R-:W-:Y:S01]  /*5400*/  @!UP3 UIMAD UR13, UR6, UR10, UR13 ;  /* 0x0000000a060db2a4 */ /* 0x000fe2000f8e020d */
[----:B------:R-:W-:Y:S11]  /*5410*/  BRA.U UP1, `(.L_x_86) ;  /* 0x0000000101107547 */ /* 0x000ff6000b800000 */
[----:B------:R-:W-:Y:S04]  /*5420*/  MOV R6, UR45 ;  /* 0x0000002d00067c02 */ /* 0x000fe80008000f00 */
[----:B------:R-:W-:Y:S04]  /*5430*/  SHF.L.U32 R6, R6, 0x1f, RZ ;  /* 0x0000001f06067819 */ /* 0x000fe800000006ff */
[----:B------:R-:W3:Y:S02]  /*5440*/  SYNCS.PHASECHK.TRANS64.TRYWAIT P2, [UR29+0xb8], R6 ;  /* 0x0000b806ff0075a7 */ /* 0x000ee4000804111d */
[----:B---3--:R-:W-:Y:S05]  /*5450*/  @!P2 BRA `(.L_x_87) ;  /* 0x00000068003ca947 */ /* 0x008fea0003800000 */
.L_x_86:
[----:B------:R-:W-:Y:S05]  /*5460*/  @!P1 BRA `(.L_x_88) ;  /* 0x0000000000309947 */ /* 0x000fea0003800000 */
[----:B------:R-:W-:Y:S01]  /*5470*/  ISETP.NE.U32.AND P1, PT, R2, RZ, PT ;  /* 0x000000ff0200720c */ /* 0x000fe20003f25070 */
[----:B------:R-:W3:Y:S01]  /*5480*/  LDCU.64 UR4, c[0x0][0x358] ;  /* 0x00006b00ff0477ac */ /* 0x000ee20008000a00 */
[----:B------:R-:W-:Y:S02]  /*5490*/  IMAD.MOV.U32 R85, RZ, RZ, 0x1 ;  /* 0x00000001ff557424 */ /* 0x000fe400078e00ff */
[----:B------:R-:W-:Y:S11]  /*54a0*/  ISETP.NE.AND.EX P1, PT, R3, RZ, PT, P1 ;  /* 0x000000ff0300720c */ /* 0x000ff60003f25310 */
[----:B------:R-:W-:Y:S02]  /*54b0*/  @!UPT UIADD3 URZ, UPT, UPT, URZ, URZ, URZ ;  /* 0x000000fffffff290 */ /* 0x000fe4000fffe0ff */
[----:B------:R-:W4:Y:S01]  /*54c0*/  @P1 LDC.64 R8, c[0x0][0xc88] ;  /* 0x00032200ff081b82 */ /* 0x000f220000000a00 */
[----:B-1----:R-:W-:Y:S04]  /*54d0*/  @P1 IMAD R0, R4, UR44, RZ ;  /* 0x0000002c04001c24 */ /* 0x002fe8000f8e02ff */
[----:B----4-:R-:W-:Y:S04]  /*54e0*/  @P1 IMAD.WIDE R8, R0, 0x4, R8 ;  /* 0x0000000400081825 */ /* 0x010fe800078e0208 */
[----:B------:R-:W-:Y:S01]  /*54f0*/  HFMA2 R0, -RZ, RZ, 0, 5.9604644775390625e-08 ;  /* 0x00000001ff007431 */ /* 0x000fe200000001ff */
[----:B---3-5:R3:W5:Y:S04]  /*5500*/  @P1 LDG.E R45, desc[UR4][R8.64] ;  /* 0x00000004082d1981 */ /* 0x028768000c1e1900 */
[----:B------:R-:W-:Y:S01]  /*5510*/  @!P1 PRMT R85, R0, 0x7610, R85 ;  /* 0x0000761000559816 */ /* 0x000fe20000000055 */
[----:B---3--:R-:W4:Y:S06]  /*5520*/  @!P1 LDC R45, c[0x0][0xc80] ;  /* 0x00032000ff2d9b82 */ /* 0x008f2c0000000800 */
.L_x_88:
[----:B----45:R-:W-:Y:S01]  /*5530*/  @!P0 FSETP.EQ.AND P1, PT, R45, RZ, PT ;  /* 0x000000ff2d00820b */ /* 0x030fe20003f22000 */
[----:B------:R-:W-:Y:S01]  /*5540*/  @!UPT UIADD3 URZ, UPT, UPT, URZ, URZ, URZ ;  /* 0x000000fffffff290 */ /* 0x000fe2000fffe0ff */
[----:B------:R-:W-:Y:S11]  /*5550*/  @!P0 BRA `(.L_x_89) ;  /* 0x0000000000188947 */ /* 0x000ff60003800000 */
[----:B------:R-:W-:Y:S02]  /*5560*/  LOP3.LUT P0, RZ, R85, 0xff, RZ, 0xc0, !PT ;  /* 0x000000ff55ff7812 */ /* 0x000fe4000780c0ff */
[----:B------:R-:W-:Y:S04]  /*5570*/  ISETP.NE.U32.AND P1, PT, R2, RZ, PT ;  /* 0x000000ff0200720c */ /* 0x000fe80003f25070 */
[----:B------:R-:W-:Y:S04]  /*5580*/  ISETP.NE.AND.EX P1, PT, R3, RZ, PT, P1 ;  /* 0x000000ff0300720c */ /* 0x000fe80003f25310 */
[----:B------:R-:W-:Y:S03]  /*5590*/  PLOP3.LUT P1, PT, P1, PT, PT, 0x8, 0x80 ;  /* 0x000000000080781c */ /* 0x000fe60000f2e170 */
[----:B------:R-:W-:Y:S11]  /*55a0*/  @P0 FSETP.EQ.AND P1, PT, R45, RZ, PT ;  /* 0x000000ff2d00020b */ /* 0x000ff60003f22000 */
[----:B------:R-:W-:Y:S02]  /*55b0*/  @!UPT UIADD3 URZ, UPT, UPT, URZ, URZ, URZ ;  /* 0x000000fffffff290 */ /* 0x000fe4000fffe0ff */
.L_x_89:
[----:B------:R-:W-:Y:S01]  /*55c0*/  ULEA UR4, UR12, UR29, 0x3 ;  /* 0x0000001d0c047291 */ /* 0x000fe2000f8e18ff */
[----:B------:R-:W-:Y:S02]  /*55d0*/  SHF.L.U32 R9, R15, 0x1f, RZ ;  /* 0x0000001f0f097819 */ /* 0x000fe400000006ff */
[----:B------:R-:W-:Y:S04]  /*55e0*/  ELECT P0, URZ, PT ;  /* 0x0000000000ff782f */ /* 0x000fe80003800000 */
[----:B------:R-:W-:Y:S02]  /*55f0*/  PLOP3.LUT P1, PT, P1, P0, PT, 0xf2, 0x2f ;  /* 0x00000000002f781c */ /* 0x000fe40000f21e72 */
[----:B------:R-:W3:Y:S11]  /*5600*/  SYNCS.PHASECHK.TRANS64.TRYWAIT P2, [UR4+0x98], R9 ;  /* 0x00009809ff0075a7 */ /* 0x000ef60008041104 */
[----:B------:R-:W-:Y:S05]  /*5610*/  @!P1 IADD3 R8, P0, PT, R16, 0x980, RZ ;  /* 0x0000098010089810 */ /* 0x000fea0007f1e0ff */
[----:B-1----:R-:W-:Y:S01]  /*5620*/  @!P1 IMAD.X R6, RZ, RZ, R17, P0 ;  /* 0x000000ffff069224 */ /* 0x002fe200000e0611 */
[----:B---3--:R-:W-:Y:S07]  /*5630*/  @!P2 BRA `(.L_x_90) ;  /* 0x0000006400dca947 */ /* 0x008fee0003800000 */
.L_x_195:
[----:B------:R-:W-:Y:S01]  /*5640*/  @!P1 R2UR UR7, R6 ;  /* 0x00000000060792ca */ /* 0x000fe200000e0000 */
[----:B------:R-:W-:Y:S01]  /*5650*/  UIADD3 UR5, UPT, UPT, UR12, 0x1, URZ ;  /* 0x000000010c057890 */ /* 0x000fe2000fffe0ff */
[----:B------:R-:W-:Y:S01]  /*5660*/  @!P1 R2UR UR6, R8 ;  /* 0x00000000080692ca */ /* 0x000fe200000e0000 */
[----:B------:R-:W-:Y:S01]  /*5670*/  UIADD3 UR25, UPT, UPT, UR4, 0x80, URZ ;  /* 0x0000008004197890 */ /* 0x000fe2000fffe0ff */
[----:B-1----:R-:W-:Y:S01]  /*5680*/  @!P1 IMAD.MOV.U32 R0, RZ, RZ, 0x1000 ;  /* 0x00001000ff009424 */ /* 0x002fe200078e00ff */
[----:B------:R-:W-:Y:S01]  /*5690*/  UISETP.NE.AND UP0, UPT, UR5, 0x3, UPT ;  /* 0x000000030500788c */ /* 0x000fe2000bf05270 */
[----:B------:R-:W-:Y:S01]  /*56a0*/  UMOV UR18, 0x0 ;  /* 0x0000000000127882 */ /* 0x000fe20000000000 */
[----:B------:R-:W-:Y:S02]  /*56b0*/  UMOV UR19, 0x10000000 ;  /* 0x1000000000137882 */ /* 0x000fe40000000000 */
[----:B------:R-:W-:Y:S02]  /*56c0*/  USEL UR5, UR5, URZ, UP0 ;  /* 0x000000ff05057287 */ /* 0x000fe40008000000 */
[----:B------:R-:W-:Y:S02]  /*56d0*/  USEL UR9, URZ, 0x1, UP0 ;  /* 0x00000001ff097887 */ /* 0x000fe40008000000 */
[----:B------:R-:W-:Y:S01]  /*56e0*/  IMAD.U32 R9, RZ, RZ, UR7 ;  /* 0x00000007ff097e24 */ /* 0x000fe2000f8e00ff */
[----:B------:R-:W-:Y:S01]  /*56f0*/  VOTEU.ALL UP0, P1 ;  /* 0x0000000000ff7886 */ /* 0x000fe20000800000 */
[----:B------:R-:W-:Y:S01]  /*5700*/  IMAD.U32 R8, RZ, RZ, UR6 ;  /* 0x00000006ff087e24 */ /* 0x000fe2000f8e00ff */
[----:B------:R-:W-:Y:S01]  /*5710*/  UMOV UR28, UR44 ;  /* 0x0000002c001c7c82 */ /* 0x000fe20008000000 */
[----:B------:R-:W-:Y:S01]  /*5720*/  UMOV UR11, UR27 ;  /* 0x0000001b000b7c82 */ /* 0x000fe20008000000 */
[----:B------:R-:W-:Y:S01]  /*5730*/  @!P1 R2UR UR17, R9 ;  /* 0x00000000091192ca */ /* 0x000fe200000e0000 */
[----:B------:R-:W-:Y:S01]  /*5740*/  @!UP0 ULEA UR6, UR12, UR29, 0xc ;  /* 0x0000001d0c068291 */ /* 0x000fe2000f8e60ff */
[----:B------:R-:W-:Y:S01]  /*5750*/  @!P1 R2UR UR16, R8 ;  /* 0x00000000081092ca */ /* 0x000fe200000e0000 */
[----:B------:R-:W-:Y:S01]  /*5760*/  @!UP0 UIADD3 UR10, UPT, UPT, UR26, 0x20, URZ ;  /* 0x000000201a0a8890 */ /* 0x000fe2000fffe0ff */
[----:B------:R-:W-:Y:S01]  /*5770*/  LOP3.LUT R9, R15, UR9, RZ, 0x3c, !PT ;  /* 0x000000090f097c12 */ /* 0x000fe2000f8e3cff */
[----:B------:R-:W-:Y:S01]  /*5780*/  @!UP0 UIADD3 UR24, UPT, UPT, UR6, 0x200, URZ ;  /* 0x0000020006188890 */ /* 0x000fe2000fffe0ff */
[----:B------:R-:W-:Y:S01]  /*5790*/  @!P1 IADD3 R8, P0, PT, R16, 0x980, RZ ;  /* 0x0000098010089810 */ /* 0x000fe20007f1e0ff */
[----:B------:R-:W-:Y:S01]  /*57a0*/  @!UP0 UIADD3 UR8, UPT, UPT, UR6, 0xa00, URZ ;  /* 0x00000a0006088890 */ /* 0x000fe2000fffe0ff */
[----:B------:R-:W-:Y:S01]  /*57b0*/  SHF.L.U32 R10, R9, 0x1f, RZ ;  /* 0x0000001f090a7819 */ /* 0x000fe200000006ff */
[----:B------:R-:W-:Y:S01]  /*57c0*/  VOTEU.ALL UP0, P1 ;  /* 0x0000000000ff7886 */ /* 0x000fe20000800000 */
[----:B------:R-:W-:Y:S01]  /*57d0*/  UMOV UR12, UR44 ;  /* 0x0000002c000c7c82 */ /* 0x000fe20008000000 */
[----:B------:R-:W-:Y:S01]  /*57e0*/  UMOV UR9, UR25 ;  /* 0x0000001900097c82 */ /* 0x000fe20008000000 */
[----:B------:R-:W-:Y:S01]  /*57f0*/  UPRMT UR6, UR64, 0x654, UR25 ;  /* 0x0000065440067896 */ /* 0x000fe20008000019 */
[----:B------:R-:W-:Y:S01]  /*5800*/  @!P1 IMAD.X R6, RZ, RZ, R17, P0 ;  /* 0x000000ffff069224 */ /* 0x000fe200000e0611 */
[----:B------:R-:W-:Y:S01]  /*5810*/  ULEA UR7, UR5, UR29, 0x3 ;  /* 0x0000001d05077291 */ /* 0x000fe2000f8e18ff */
[----:B------:R1:W-:Y:S01]  /*5820*/  @!UP0 UTMALDG.3D [UR24], [UR16], desc[UR18] ;  /* 0x00001218100085b4 */ /* 0x0003e20008011000 */
[----:B------:R-:W-:Y:S05]  /*5830*/  VOTEU.ALL UP0, P1 ;  /* 0x0000000000ff7886 */ /* 0x000fea0000800000 */
[----:B------:R1:W-:Y:S01]  /*5840*/  @!UP0 UTMALDG.3D [UR8], [UR16], desc[UR18] ;  /* 0x00001208100085b4 */ /* 0x0003e20008011000 */
[----:B------:R1:W-:Y:S01]  /*5850*/  @!P1 SYNCS.ARRIVE.TRANS64.RED.A0TR RZ, [UR4+0x80], R0 ;  /* 0x00008000ffff99a7 */ /* 0x0003e20008300404 */
[----:B------:R-:W-:Y:S01]  /*5860*/  SYNCS.ARRIVE.TRANS64.RED.A1T0 RZ, [UR6], RZ ;  /* 0x000000ffffff79a7 */ /* 0x000fe20008100406 */
[----:B------:R-:W3:Y:S02]  /*5870*/  SYNCS.PHASECHK.TRANS64.TRYWAIT P2, [UR7+0x98], R10 ;  /* 0x0000980aff0075a7 */ /* 0x000ee40008041107 */
[----:B-1-3--:R-:W-:Y:S05]  /*5880*/  @!P2 BRA `(.L_x_91) ;  /* 0x000000640060a947 */ /* 0x00afea0003800000 */
.L_x_197:
[----:B------:R-:W-:Y:S01]  /*5890*/  @!P1 R2UR UR6, R8 ;  /* 0x00000000080692ca */ /* 0x000fe200000e0000 */
[----:B------:R-:W-:Y:S01]  /*58a0*/  UIADD3 UR4, UPT, UPT, UR5, 0x1, URZ ;  /* 0x0000000105047890 */ /* 0x000fe2000fffe0ff */
[----:B------:R-:W-:Y:S01]  /*58b0*/  @!P1 R2UR UR8, R6 ;  /* 0x00000000060892ca */ /* 0x000fe200000e0000 */
[----:B------:R-:W-:Y:S01]  /*58c0*/  UIADD3 UR17, UPT, UPT, UR7, 0x80, URZ ;  /* 0x0000008007117890 */ /* 0x000fe2000fffe0ff */
[----:B-1----:R-:W-:Y:S01]  /*58d0*/  @!P1 IMAD.MOV.U32 R0, RZ, RZ, 0x1000 ;  /* 0x00001000ff009424 */ /* 0x002fe200078e00ff */
[----:B------:R-:W-:Y:S01]  /*58e0*/  UISETP.NE.AND UP0, UPT, UR4, 0x3, UPT ;  /* 0x000000030400788c */ /* 0x000fe2000bf05270 */
[----:B------:R-:W-:Y:S01]  /*58f0*/  @!P1 IADD3 R8, P0, PT, R16, 0x980, RZ ;  /* 0x0000098010089810 */ /* 0x000fe20007f1e0ff */
[----:B------:R-:W-:Y:S01]  /*5900*/  UMOV UR32, 0x0 ;  /* 0x0000000000207882 */ /* 0x000fe20000000000 */
[----:B------:R-:W-:Y:S01]  /*5910*/  UMOV UR33, 0x10000000 ;  /* 0x1000000000217882 */ /* 0x000fe20000000000 */
[----:B------:R-:W-:Y:S01]  /*5920*/  USEL UR9, URZ, 0x1, UP0 ;  /* 0x00000001ff097887 */ /* 0x000fe20008000000 */
[----:B------:R-:W-:Y:S01]  /*5930*/  UMOV UR18, UR26 ;  /* 0x0000001a00127c82 */ /* 0x000fe20008000000 */
[----:B------:R-:W-:Y:S02]  /*5940*/  UMOV UR20, UR44 ;  /* 0x0000002c00147c82 */ /* 0x000fe40008000000 */
[----:B------:R-:W-:Y:S01]  /*5950*/  IMAD.U32 R10, RZ, RZ, UR6 ;  /* 0x00000006ff0a7e24 */ /* 0x000fe2000f8e00ff */
[----:B------:R-:W-:Y:S01]  /*5960*/  USEL UR6, UR4, URZ, UP0 ;  /* 0x000000ff04067287 */ /* 0x000fe20008000000 */
[----:B------:R-:W-:Y:S01]  /*5970*/  IMAD.U32 R11, RZ, RZ, UR8 ;  /* 0x00000008ff0b7e24 */ /* 0x000fe2000f8e00ff */
[----:B------:R-:W-:Y:S01]  /*5980*/  VOTEU.ALL UP0, P1 ;  /* 0x0000000000ff7886 */ /* 0x000fe20000800000 */
[----:B------:R-:W-:Y:S01]  /*5990*/  LOP3.LUT R9, R9, UR9, RZ, 0x3c, !PT ;  /* 0x0000000909097c12 */ /* 0x000fe2000f8e3cff */
[----:B------:R-:W-:Y:S01]  /*59a0*/  UMOV UR12, UR44 ;  /* 0x0000002c000c7c82 */ /* 0x000fe20008000000 */
[----:B------:R-:W-:Y:S01]  /*59b0*/  @!P1 R2UR UR24, R10 ;  /* 0x000000000a1892ca */ /* 0x000fe200000e0000 */
[----:B------:R-:W-:Y:S01]  /*59c0*/  UMOV UR9, UR17 ;  /* 0x0000001100097c82 */ /* 0x000fe20008000000 */
[----:B------:R-:W-:Y:S01]  /*59d0*/  @!P1 R2UR UR25, R11 ;  /* 0x000000000b1992ca */ /* 0x000fe200000e0000 */
[----:B------:R-:W-:Y:S01]  /*59e0*/  @!UP0 ULEA UR5, UR5, UR29, 0xc ;  /* 0x0000001d05058291 */ /* 0x000fe2000f8e60ff */
[----:B------:R-:W-:Y:S01]  /*59f0*/  SHF.L.U32 R10, R9, 0x1f, RZ ;  /* 0x0000001f090a7819 */ /* 0x000fe200000006ff */
[----:B------:R-:W-:Y:S01]  /*5a00*/  @!UP0 UIADD3 UR19, UPT, UPT, UR27, 0x40, URZ ;  /* 0x000000401b138890 */ /* 0x000fe2000fffe0ff */
[----:B------:R-:W-:Y:S01]  /*5a10*/  @!P1 IMAD.X R6, RZ, RZ, R17, P0 ;  /* 0x000000ffff069224 */ /* 0x000fe200000e0611 */
[----:B------:R-:W-:Y:S02]  /*5a20*/  @!UP0 UIADD3 UR16, UPT, UPT, UR5, 0x200, URZ ;  /* 0x0000020005108890 */ /* 0x000fe4000fffe0ff */
[----:B------:R-:W-:Y:S02]  /*5a30*/  @!UP0 UIADD3 UR8, UPT, UPT, UR5, 0xa00, URZ ;  /* 0x00000a0005088890 */ /* 0x000fe4000fffe0ff */
[----:B------:R-:W-:Y:S01]  /*5a40*/  @!UP0 UIADD3 UR10, UPT, UPT, UR26, 0x20, URZ ;  /* 0x000000201a0a8890 */ /* 0x000fe2000fffe0ff */
[----:B------:R-:W-:Y:S01]  /*5a50*/  VOTEU.ALL UP0, P1 ;  /* 0x0000000000ff7886 */ /* 0x000fe20000800000 */
[----:B------:R-:W-:Y:S01]  /*5a60*/  UMOV UR11, UR19 ;  /* 0x00000013000b7c82 */ /* 0x000fe20008000000 */
[----:B------:R-:W-:Y:S02]  /*5a70*/  UPRMT UR4, UR64, 0x654, UR17 ;  /* 0x0000065440047896 */ /* 0x000fe40008000011 */
        /* <DEDUP_REMOVED lines=8> */
.L_x_199:
[----:B------:R-:W-:Y:S01]  /*5b00*/  @!P1 R2UR UR7, R6 ;  /* 0x00000000060792ca */ /* 0x000fe200000e0000 */
[----:B------:R-:W-:Y:S01]  /*5b10*/  UIADD3 UR4, UPT, UPT, UR6, 0x1, URZ ;  /* 0x0000000106047890 */ /* 0x000fe2000fffe0ff */
[----:B------:R-:W-:Y:S01]  /*5b20*/  @!P1 R2UR UR8, R8 ;  /* 0x00000000080892ca */ /* 0x000fe200000e0000 */
[----:B------:R-:W-:Y:S01]  /*5b30*/  UIADD3 UR18, UPT, UPT, UR26, 0x10, URZ ;  /* 0x000000101a127890 */ /* 0x000fe2000fffe0ff */
[----:B-1----:R-:W-:Y:S01]  /*5b40*/  @!P1 IMAD.MOV.U32 R0, RZ, RZ, 0x1000 ;  /* 0x00001000ff009424 */ /* 0x002fe200078e00ff */
[----:B------:R-:W-:Y:S01]  /*5b50*/  UISETP.NE.AND UP0, UPT, UR4, 0x3, UPT ;  /* 0x000000030400788c */ /* 0x000fe2000bf05270 */
[----:B------:R-:W-:Y:S01]  /*5b60*/  VIADD R14, R14, 0x1 ;  /* 0x000000010e0e7836 */ /* 0x000fe20000000000 */
[----:B------:R-:W-:Y:S02]  /*5b70*/  UIADD3 UR17, UPT, UPT, UR5, 0x80, URZ ;  /* 0x0000008005117890 */ /* 0x000fe4000fffe0ff */
[----:B------:R-:W-:Y:S01]  /*5b80*/  USEL UR21, UR4, URZ, UP0 ;  /* 0x000000ff04157287 */ /* 0x000fe20008000000 */
[----:B------:R-:W-:Y:S01]  /*5b90*/  UMOV UR32, 0x0 ;  /* 0x0000000000207882 */ /* 0x000fe20000000000 */
[----:B------:R-:W-:Y:S02]  /*5ba0*/  UMOV UR33, 0x10000000 ;  /* 0x1000000000217882 */ /* 0x000fe40000000000 */
[----:B------:R-:W-:Y:S01]  /*5bb0*/  IMAD.U32 R11, RZ, RZ, UR7 ;  /* 0x00000007ff0b7e24 */ /* 0x000fe2000f8e00ff */
[----:B------:R-:W-:Y:S01]  /*5bc0*/  USEL UR7, URZ, 0x1, UP0 ;  /* 0x00000001ff077887 */ /* 0x000fe20008000000 */
[----:B------:R-:W-:Y:S01]  /*5bd0*/  IMAD.U32 R10, RZ, RZ, UR8 ;  /* 0x00000008ff0a7e24 */ /* 0x000fe2000f8e00ff */
[----:B------:R-:W-:Y:S01]  /*5be0*/  VOTEU.ALL UP0, P1 ;  /* 0x0000000000ff7886 */ /* 0x000fe20000800000 */
[----:B------:R-:W-:Y:S01]  /*5bf0*/  UMOV UR19, UR27 ;  /* 0x0000001b00137c82 */ /* 0x000fe20008000000 */
[----:B------:R-:W-:Y:S01]  /*5c00*/  @!P1 R2UR UR25, R11 ;  /* 0x000000000b1992ca */ /* 0x000fe200000e0000 */
[----:B------:R-:W-:Y:S01]  /*5c10*/  UMOV UR20, UR44 ;  /* 0x0000002c00147c82 */ /* 0x000fe20008000000 */
[----:B------:R-:W-:Y:S01]  /*5c20*/  @!P1 R2UR UR24, R10 ;  /* 0x000000000a1892ca */ /* 0x000fe200000e0000 */
[----:B------:R-:W-:Y:S01]  /*5c30*/  @!UP0 ULEA UR4, UR6, UR29, 0xc ;  /* 0x0000001d06048291 */ /* 0x000fe2000f8e60ff */
[----:B------:R-:W-:Y:S01]  /*5c40*/  LOP3.LUT R9, R9, UR7, RZ, 0x3c, !PT ;  /* 0x0000000709097c12 */ /* 0x000fe2000f8e3cff */
[----:B------:R-:W-:Y:S02]  /*5c50*/  @!UP0 UIADD3 UR10, UPT, UPT, UR26, 0x30, URZ ;  /* 0x000000301a0a8890 */ /* 0x000fe4000fffe0ff */
[----:B------:R-:W-:Y:S01]  /*5c60*/  @!UP0 UIADD3 UR16, UPT, UPT, UR4, 0x200, URZ ;  /* 0x0000020004108890 */ /* 0x000fe2000fffe0ff */
[----:B------:R-:W-:Y:S01]  /*5c70*/  SHF.L.U32 R6, R9, 0x1f, RZ ;  /* 0x0000001f09067819 */ /* 0x000fe200000006ff */
[----:B------:R-:W-:Y:S01]  /*5c80*/  @!UP0 UIADD3 UR8, UPT, UPT, UR4, 0xa00, URZ ;  /* 0x00000a0004088890 */ /* 0x000fe2000fffe0ff */
[----:B------:R-:W-:Y:S01]  /*5c90*/  VOTEU.ALL UP0, P1 ;  /* 0x0000000000ff7886 */ /* 0x000fe20000800000 */
[----:B------:R-:W-:Y:S01]  /*5ca0*/  UMOV UR11, UR27 ;  /* 0x0000001b000b7c82 */ /* 0x000fe20008000000 */
[----:B------:R-:W-:Y:S01]  /*5cb0*/  UMOV UR12, UR44 ;  /* 0x0000002c000c7c82 */ /* 0x000fe20008000000 */
[----:B------:R-:W-:Y:S01]  /*5cc0*/  UMOV UR9, UR17 ;  /* 0x0000001100097c82 */ /* 0x000fe20008000000 */
[----:B------:R-:W-:Y:S02]  /*5cd0*/  UPRMT UR6, UR64, 0x654, UR17 ;  /* 0x0000065440067896 */ /* 0x000fe40008000011 */
[----:B------:R1:W-:Y:S01]  /*5ce0*/  @!UP0 UTMALDG.3D [UR16], [UR24], desc[UR32] ;  /* 0x00002010180085b4 */ /* 0x0003e20008011000 */
[----:B------:R-:W-:Y:S01]  /*5cf0*/  VOTEU.ALL UP0, P1 ;  /* 0x0000000000ff7886 */ /* 0x000fe20000800000 */
[----:B------:R-:W-:Y:S04]  /*5d00*/  ULEA UR4, UR21, UR29, 0x3 ;  /* 0x0000001d15047291 */ /* 0x000fe8000f8e18ff */
[----:B------:R1:W-:Y:S01]  /*5d10*/  @!UP0 UTMALDG.3D [UR8], [UR24], desc[UR32] ;  /* 0x00002008180085b4 */ /* 0x0003e20008011000 */
[----:B------:R1:W-:Y:S01]  /*5d20*/  @!P1 SYNCS.ARRIVE.TRANS64.RED.A0TR RZ, [UR5+0x80], R0 ;  /* 0x00008000ffff99a7 */ /* 0x0003e20008300405 */
[----:B------:R-:W-:Y:S03]  /*5d30*/  SYNCS.ARRIVE.TRANS64.RED.A1T0 RZ, [UR6], RZ ;  /* 0x000000ffffff79a7 */ /* 0x000fe60008100406 */
[----:B------:R-:W3:Y:S02]  /*5d40*/  SYNCS.PHASECHK.TRANS64.TRYWAIT P0, [UR4+0x98], R6 ;  /* 0x00009806ff0075a7 */ /* 0x000ee40008001104 */
[----:B-1-3--:R-:W-:Y:S05]  /*5d50*/  @!P0 BRA `(.L_x_93) ;  /* 0x00000060005c8947 */ /* 0x00afea0003800000 */
.L_x_201:
[----:B------:R-:W-:Y:S01]  /*5d60*/  UIADD3 UR17, UPT, UPT, UR4, 0x80, URZ ;  /* 0x0000008004117890 */ /* 0x000fe2000fffe0ff */
[----:B-1----:R-:W-:Y:S01]  /*5d70*/  @!P1 IADD3 R6, P0, PT, R16, 0x980, RZ ;  /* 0x0000098010069810 */ /* 0x002fe20007f1e0ff */
[----:B------:R-:W-:Y:S01]  /*5d80*/  UPLOP3.LUT UP1, UPT, UPT, UPT, UPT, 0x80, 0x8 ;  /* 0x000000000008789c */ /* 0x000fe20003f2f070 */
[----:B------:R-:W-:Y:S01]  /*5d90*/  R2UR UR32, R91 ;  /* 0x000000005b2072ca */ /* 0x000fe200000e0000 */
[----:B------:R-:W-:Y:S01]  /*5da0*/  UMOV UR24, 0x0 ;  /* 0x0000000000187882 */ /* 0x000fe20000000000 */
[----:B------:R-:W-:Y:S01]  /*5db0*/  @!P1 R2UR UR6, R6 ;  /* 0x00000000060692ca */ /* 0x000fe200000e0000 */
[----:B------:R-:W-:Y:S01]  /*5dc0*/  @!P1 IMAD.X R0, RZ, RZ, R17, P0 ;  /* 0x000000ffff009224 */ /* 0x000fe200000e0611 */
[----:B------:R-:W-:Y:S01]  /*5dd0*/  UMOV UR25, 0x10000000 ;  /* 0x1000000000197882 */ /* 0x000fe20000000000 */
[----:B------:R-:W-:Y:S01]  /*5de0*/  UMOV UR20, UR44 ;  /* 0x0000002c00147c82 */ /* 0x000fe20008000000 */
[----:B------:R-:W-:Y:S01]  /*5df0*/  UMOV UR12, UR44 ;  /* 0x0000002c000c7c82 */ /* 0x000fe20008000000 */
[----:B------:R-:W-:Y:S01]  /*5e00*/  UMOV UR9, UR17 ;  /* 0x0000001100097c82 */ /* 0x000fe20008000000 */
[----:B------:R-:W-:Y:S01]  /*5e10*/  @!P1 R2UR UR5, R0 ;  /* 0x00000000000592ca */ /* 0x000fe200000e0000 */
[----:B------:R-:W-:Y:S01]  /*5e20*/  VOTEU.ALL UP0, P1 ;  /* 0x0000000000ff7886 */ /* 0x000fe20000800000 */
[----:B------:R-:W-:Y:S01]  /*5e30*/  R2UR UR28, R92 ;  /* 0x000000005c1c72ca */ /* 0x000fe200000e0000 */
[----:B------:R-:W-:Y:S01]  /*5e40*/  UMOV UR44, UR30 ;  /* 0x0000001e002c7c82 */ /* 0x000fe20008000000 */
[C---:B------:R-:W-:Y:S02]  /*5e50*/  ISETP.NE.AND P0, PT, R14.reuse, 0x2, PT ;  /* 0x000000020e00780c */ /* 0x040fe40003f05270 */
[----:B------:R-:W-:Y:S01]  /*5e60*/  @!UP0 UIADD3 UR19, UPT, UPT, UR27, 0x40, URZ ;  /* 0x000000401b138890 */ /* 0x000fe2000fffe0ff */
[----:B------:R-:W-:Y:S01]  /*5e70*/  IMAD.U32 R10, RZ, RZ, UR6 ;  /* 0x00000006ff0a7e24 */ /* 0x000fe2000f8e00ff */
[----:B------:R-:W-:Y:S01]  /*5e80*/  @!UP0 UIADD3 UR10, UPT, UPT, UR26, 0x30, URZ ;  /* 0x000000301a0a8890 */ /* 0x000fe2000fffe0ff */
[----:B------:R-:W-:Y:S02]  /*5e90*/  SEL R0, RZ, 0x1, P0 ;  /* 0x00000001ff007807 */ /* 0x000fe40000000000 */
[----:B------:R-:W-:Y:S02]  /*5ea0*/  SEL R14, R14, RZ, P0 ;  /* 0x000000ff0e0e7207 */ /* 0x000fe40000000000 */
[----:B------:R-:W-:Y:S01]  /*5eb0*/  IMAD.U32 R11, RZ, RZ, UR5 ;  /* 0x00000005ff0b7e24 */ /* 0x000fe2000f8e00ff */
[----:B------:R-:W-:Y:S01]  /*5ec0*/  @!P1 R2UR UR6, R10 ;  /* 0x000000000a0692ca */ /* 0x000fe200000e0000 */
[----:B------:R-:W-:Y:S01]  /*5ed0*/  @!UP0 ULEA UR5, UR21, UR29, 0xc ;  /* 0x0000001d15058291 */ /* 0x000fe2000f8e60ff */
[----:B------:R-:W-:Y:S01]  /*5ee0*/  LOP3.LUT R13, R13, R0, RZ, 0x3c, !PT ;  /* 0x000000000d0d7212 */ /* 0x000fe200078e3cff */
[----:B------:R-:W-:Y:S01]  /*5ef0*/  UMOV UR11, UR19 ;  /* 0x00000013000b7c82 */ /* 0x000fe20008000000 */
[----:B------:R-:W-:Y:S01]  /*5f00*/  @!P1 R2UR UR7, R11 ;  /* 0x000000000b0792ca */ /* 0x000fe200000e0000 */
[----:B------:R-:W-:Y:S02]  /*5f10*/  @!UP0 UIADD3 UR16, UPT, UPT, UR5, 0x200, URZ ;  /* 0x0000020005108890 */ /* 0x000fe4000fffe0ff */
[----:B------:R-:W-:Y:S01]  /*5f20*/  @!UP0 UIADD3 UR8, UPT, UPT, UR5, 0xa00, URZ ;  /* 0x00000a0005088890 */ /* 0x000fe2000fffe0ff */
[----:B------:R-:W-:Y:S01]  /*5f30*/  VOTEU.ALL UP0, P1 ;  /* 0x0000000000ff7886 */ /* 0x000fe20000800000 */
[----:B------:R-:W-:Y:S02]  /*5f40*/  UPRMT UR5, UR64, 0x654, UR17 ;  /* 0x0000065440057896 */ /* 0x000fe40008000011 */
[----:B------:R-:W-:Y:S06]  /*5f50*/  UIADD3 UR27, UPT, UPT, UR14, UR28, URZ ;  /* 0x0000001c0e1b7290 */ /* 0x000fec000fffe0ff */
[----:B------:R1:W-:Y:S01]  /*5f60*/  @!UP0 UTMALDG.3D [UR16], [UR6], desc[UR24] ;  /* 0x00001810060085b4 */ /* 0x0003e20008011000 */
[----:B------:R-:W-:Y:S05]  /*5f70*/  VOTEU.ALL UP0, P1 ;  /* 0x0000000000ff7886 */ /* 0x000fea0000800000 */
[----:B------:R3:W-:Y:S01]  /*5f80*/  @!UP0 UTMALDG.3D [UR8], [UR6], desc[UR24] ;  /* 0x00001808060085b4 */ /* 0x0007e20008011000 */
[----:B------:R4:W-:Y:S01]  /*5f90*/  @!P1 SYNCS.ARRIVE.TRANS64.RED.A0TR RZ, [UR4+0x80], R7 ;  /* 0x00008007ffff99a7 */ /* 0x0009e20008300404 */
[----:B------:R-:W-:Y:S04]  /*5fa0*/  UIADD3 UR4, UPT, UPT, UR21, 0x1, URZ ;  /* 0x0000000115047890 */ /* 0x000fe8000fffe0ff */
[----:B------:R-:W-:Y:S01]  /*5fb0*/  UISETP.NE.AND UP0, UPT, UR4, 0x3, UPT ;  /* 0x000000030400788c */ /* 0x000fe2000bf05270 */
[----:B------:R-:W-:Y:S03]  /*5fc0*/  SYNCS.ARRIVE.TRANS64.RED.A1T0 RZ, [UR5], RZ ;  /* 0x000000ffffff79a7 */ /* 0x000fe60008100405 */
[----:B------:R-:W-:Y:S06]  /*5fd0*/  USEL UR5, URZ, 0x1, UP0 ;  /* 0x00000001ff057887 */ /* 0x000fec0008000000 */
[----:B------:R-:W-:Y:S01]  /*5fe0*/  LOP3.LUT R15, R9, UR5, RZ, 0x3c, !PT ;  /* 0x00000005090f7c12 */ /* 0x000fe2000f8e3cff */
[----:B-1----:R-:W-:Y:S02]  /*5ff0*/  UIADD3 UR20, UPT, UPT, UR13, UR32, URZ ;  /* 0x000000200d147290 */ /* 0x002fe4000fffe0ff */
[----:B---3--:R-:W-:Y:S01]  /*6000*/  USEL UR12, UR4, URZ, UP0 ;  /* 0x000000ff040c7287 */ /* 0x008fe20008000000 */
[----:B------:R-:W-:Y:S11]  /*6010*/  BRA.U UP2, `(.L_x_94) ;  /* 0xffffffed02807547 */ /* 0x000ff6000b83ffff */
[----:B------:R-:W-:Y:S01]  /*6020*/  UIADD3 UR29, UPT, UPT, UR29, 0x98, URZ ;  /* 0x000000981d1d7890 */ /* 0x000fe2000fffe0ff */
[----:B------:R-:W-:-:S03]  /*6030*/  SHF.L.U32 R2, R15, 0x1f, RZ ;  /* 0x0000001f0f027819 */ /* 0x000fc600000006ff */
[----:B------:R-:W-:-:S09]  /*6040*/  ULEA UR4, UR12, UR29, 0x3 ;  /* 0x0000001d0c047291 */ /* 0x000fd2000f8e18ff */
[----:B------:R-:W1:Y:S02]  /*6050*/  SYNCS.PHASECHK.TRANS64.TRYWAIT P0, [UR4], R2 ;  /* 0x00000002ff0075a7 */ /* 0x000e640008001104 */
[----:B-1----:R-:W-:Y:S05]  /*6060*/  @!P0 BRA `(.L_x_95) ;  /* 0x0000005c00b08947 */ /* 0x002fea0003800000 */
.L_x_203:
        /* <DEDUP_REMOVED lines=9> */
.L_x_205:
[----:B------:R-:W-:-:S04]  /*6100*/  UIADD3 UR4, UPT, UPT, UR4, 0x1, URZ ;  /* 0x0000000104047890 */ /* 0x000fc8000fffe0ff */
[----:B------:R-:W-:-:S04]  /*6110*/  UISETP.NE.AND UP0, UPT, UR4, 0x3, UPT ;  /* 0x000000030400788c */ /* 0x000fc8000bf05270 */
[----:B------:R-:W-:Y:S02]  /*6120*/  USEL UR5, URZ, 0x1, UP0 ;  /* 0x00000001ff057887 */ /* 0x000fe40008000000 */
[----:B------:R-:W-:-:S04]  /*6130*/  USEL UR4, UR4, URZ, UP0 ;  /* 0x000000ff04047287 */ /* 0x000fc80008000000 */
[----:B------:R-:W-:Y:S01]  /*6140*/  ULEA UR4, UR4, UR29, 0x3 ;  /* 0x0000001d04047291 */ /* 0x000fe2000f8e18ff */
[----:B-1----:R-:W-:-:S04]  /*6150*/  LOP3.LUT R2, R15, UR5, RZ, 0x3c, !PT ;  /* 0x000000050f027c12 */ /* 0x002fc8000f8e3cff */
[----:B------:R-:W-:Y:S01]  /*6160*/  SHF.L.U32 R2, R2, 0x1f, RZ ;  /* 0x0000001f02027819 */ /* 0x000fe200000006ff */
[----:B------:R-:W-:-:S07]  /*6170*/  IMAD.U32 R0, RZ, RZ, UR4 ;  /* 0x00000004ff007e24 */ /* 0x000fce000f8e00ff */
.L_x_97:
[----:B-1----:R1:W3:Y:S02]  /*6180*/  SYNCS.PHASECHK.TRANS64.TRYWAIT P0, [R0+URZ], R2 ;  /* 0x00000002000075a7 */ /* 0x0022e400080011ff */
[----:B---3--:R-:W-:Y:S05]  /*6190*/  @!P0 NANOSLEEP.SYNCS 0x989680 ;  /* 0x009896800000895d */ /* 0x008fea0003900000 */
[----:B------:R-:W3:Y:S02]  /*61a0*/  @!P0 SYNCS.PHASECHK.TRANS64 P0, [R0+URZ], R2 ;  /* 0x00000002000085a7 */ /* 0x000ee400080010ff */
[----:B--23--:R-:W-:Y:S05]  /*61b0*/  @P0 EXIT ;  /* 0x000000000000094d */ /* 0x00cfea0003800000 */
[----:B------:R-:W-:Y:S05]  /*61c0*/  BRA `(.L_x_97) ;  /* 0xfffffffc00ec7947 */ /* 0x000fea000383ffff */
.L_x_83:
[----:B------:R-:W-:-:S06]  /*61d0*/  UISETP.GE.AND UP0, UPT, UR21, 0x4, UPT ;  /* 0x000000041500788c */ /* 0x000fcc000bf06270 */
[----:B------:R-:W-:-:S13]  /*61e0*/  PLOP3.LUT P0, PT, PT, PT, UP0, 0x80, 0x8 ;  /* 0x000000000008781c */ /* 0x000fda0003f0f008 */
[----:B-1----:R-:W-:Y:S05]  /*61f0*/  @!P0 EXIT ;  /* 0x000000000000894d */ /* 0x002fea0003800000 */
[----:B------:R-:W-:Y:S01]  /*6200*/  BAR.SYNC.DEFER_BLOCKING 0x6, 0xa0 ;  /* 0x0182800000007b1d */ /* 0x000fe20000010000 */
[C---:B------:R-:W-:Y:S01]  /*6210*/  IMAD.SHL.U32 R83, R81.reuse, 0x10, RZ ;  /* 0x0000001051537824 */ /* 0x040fe200078e00ff */
[C---:B------:R-:W-:Y:S01]  /*6220*/  LOP3.LUT R84, R86.reuse, 0x3, RZ, 0xc0, !PT ;  /* 0x0000000356547812 */ /* 0x040fe200078ec0ff */
[C---:B------:R-:W-:Y:S01]  /*6230*/  IMAD.SHL.U32 R82, R81.reuse, 0x2, RZ ;  /* 0x0000000251527824 */ /* 0x040fe200078e00ff */
[----:B------:R-:W-:Y:S01]  /*6240*/  CS2R R78, SRZ ;  /* 0x00000000004e7805 */ /* 0x000fe2000001ff00 */
[----:B------:R-:W-:Y:S01]  /*6250*/  IMAD.SHL.U32 R2, R86, 0x200, RZ ;  /* 0x0000020056027824 */ /* 0x000fe200078e00ff */
[----:B------:R-:W-:Y:S01]  /*6260*/  UMOV UR4, 0x400 ;  /* 0x0000040000047882 */ /* 0x000fe20000000000 */
[----:B------:R-:W1:Y:S01]  /*6270*/  LDCU UR5, c[0x0][0x370] ;  /* 0x00006e00ff0577ac */ /* 0x000e620008000800 */
[----:B------:R-:W2:Y:S01]  /*6280*/  LDC.64 R74, c[0x0][0xcb0] ;  /* 0x00032c00ff4a7b82 */ /* 0x000ea20000000a00 */
[----:B------:R-:W-:Y:S01]  /*6290*/  IMAD.U32 R81, R81, 0x10000, RZ ;  /* 0x0001000051517824 */ /* 0x000fe200078e00ff */
[C---:B------:R-:W-:Y:S01]  /*62a0*/  LOP3.LUT R6, R83.reuse, 0x40, RZ, 0xc0, !PT ;  /* 0x0000004053067812 */ /* 0x040fe200078ec0ff */
[----:B------:R-:W-:Y:S01]  /*62b0*/  ULEA UR4, UR64, UR4, 0x18 ;  /* 0x0000000440047291 */ /* 0x000fe2000f8ec0ff */
[----:B------:R-:W-:Y:S01]  /*62c0*/  LOP3.LUT R3, R83, 0x1b0, RZ, 0xc0, !PT ;  /* 0x000001b053037812 */ /* 0x000fe200078ec0ff */
[----:B------:R-:W3:Y:S01]  /*62d0*/  LDCU.64 UR6, c[0x0][0xc90] ;  /* 0x00019200ff0677ac */ /* 0x000ee20008000a00 */
[----:B------:R-:W-:Y:S01]  /*62e0*/  LOP3.LUT R82, R6, 0x8, R82, 0xf8, !PT ;  /* 0x0000000806527812 */ /* 0x000fe200078ef852 */
[----:B------:R-:W-:Y:S01]  /*62f0*/  IMAD.MOV.U32 R80, RZ, RZ, RZ ;  /* 0x000000ffff507224 */ /* 0x000fe200078e00ff */
[----:B------:R-:W4:Y:S01]  /*6300*/  LDC.64 R72, c[0x0][0xca8] ;  /* 0x00032a00ff487b82 */ /* 0x000f220000000a00 */
[----:B------:R-:W-:Y:S01]  /*6310*/  LOP3.LUT R2, R3, 0x200, R2, 0xf8, !PT ;  /* 0x0000020003027812 */ /* 0x000fe200078ef802 */
[----:B------:R-:W-:Y:S01]  /*6320*/  IMAD.MOV.U32 R77, RZ, RZ, RZ ;  /* 0x000000ffff4d7224 */ /* 0x000fe200078e00ff */
[----:B------:R-:W-:Y:S01]  /*6330*/  LOP3.LUT R81, R81, 0x200000, RZ, 0xc0, !PT ;  /* 0x0020000051517812 */ /* 0x000fe200078ec0ff */
[----:B------:R-:W2:Y:S01]  /*6340*/  LDCU UR42, c[0x0][0xf0c] ;  /* 0x0001e180ff2a77ac */ /* 0x000ea20008000800 */
[----:B------:R-:W-:-:S02]  /*6350*/  LOP3.LUT P0, RZ, R83, 0x40, RZ, 0xc0, !PT ;  /* 0x0000004053ff7812 */ /* 0x000fc4000780c0ff */
[----:B------:R-:W-:Y:S01]  /*6360*/  LOP3.LUT R82, R2, R82, RZ, 0xfc, !PT ;  /* 0x0000005202527212 */ /* 0x000fe200078efcff */
[----:B------:R-:W2:Y:S01]  /*6370*/  LDS R0, [UR4+0x150] ;  /* 0x00015004ff007984 */ /* 0x000ea20008000800 */
[----:B-1----:R-:W-:Y:S01]  /*6380*/  IMAD.U32 R90, RZ, RZ, UR5 ;  /* 0x00000005ff5a7e24 */ /* 0x002fe2000f8e00ff */
[----:B------:R-:W1:Y:S01]  /*6390*/  LDCU UR5, c[0x0][0x374] ;  /* 0x00006e80ff0577ac */ /* 0x000e620008000800 */
[----:B------:R-:W-:Y:S01]  /*63a0*/  P2R R2, PR, RZ, 0x1 ;  /* 0x00000001ff027803 */ /* 0x000fe20000000000 */
[----:B------:R-:W-:Y:S01]  /*63b0*/  UIADD3 UR4, UPT, UPT, UR4, 0x200, URZ ;  /* 0x0000020004047890 */ /* 0x000fe2000fffe0ff */
[----:B---3--:R-:W-:Y:S01]  /*63c0*/  IMAD.U32 R88, RZ, RZ, UR6 ;  /* 0x00000006ff587e24 */ /* 0x008fe2000f8e00ff */
[----:B------:R-:W-:Y:S01]  /*63d0*/  MOV R87, UR7 ;  /* 0x0000000700577c02 */ /* 0x000fe20008000f00 */
[----:B------:R-:W3:Y:S03]  /*63e0*/  LDCU UR38, c[0x0][0xf30] ;  /* 0x0001e600ff2677ac */ /* 0x000ee60008000800 */
[----:B------:R-:W-:Y:S01]  /*63f0*/  MOV R94, UR4 ;  /* 0x00000004005e7c02 */ /* 0x000fe20008000f00 */
[----:B------:R-:W2:Y:S01]  /*6400*/  LDCU.64 UR58, c[0x0][0xc88] ;  /* 0x00019100ff3a77ac */ /* 0x000ea20008000a00 */
[----:B------:R-:W2:Y:S01]  /*6410*/  LDCU.64 UR40, c[0x0][0xf28] ;  /* 0x0001e500ff2877ac */ /* 0x000ea20008000a00 */
[----:B-1----:R-:W-:Y:S01]  /*6420*/  IMAD.U32 R89, RZ, RZ, UR5 ;  /* 0x00000005ff597e24 */ /* 0x002fe2000f8e00ff */
[----:B------:R-:W1:Y:S01]  /*6430*/  LDCU.128 UR60, c[0x0][0xf10] ;  /* 0x0001e200ff3c77ac */ /* 0x000e620008000c00 */
[----:B------:R-:W-:Y:S01]  /*6440*/  UMOV UR57, 0x1 ;  /* 0x0000000100397882 */ /* 0x000fe20000000000 */
[----:B------:R-:W-:Y:S01]  /*6450*/  UMOV UR45, URZ ;  /* 0x000000ff002d7c82 */ /* 0x000fe20008000000 */
[----:B------:R-:W-:Y:S01]  /*6460*/  UMOV UR56, URZ ;  /* 0x000000ff00387c82 */ /* 0x000fe20008000000 */
[----:B------:R-:W-:Y:S01]  /*6470*/  UMOV UR52, URZ ;  /* 0x000000ff00347c82 */ /* 0x000fe20008000000 */
[----:B-1234-:R-:W-:-:S07]  /*6480*/  IMAD.IADD R81, R0, 0x1, R81 ;  /* 0x0000000100517824 */ /* 0x01efce00078e0251 */
.L_x_156:
[----:B-1----:R-:W1:Y:S01]  /*6490*/  S2UR UR43, SR_CgaCtaId ;  /* 0x00000000002b79c3 */ /* 0x002e620000008800 */
[----:B------:R-:W-:Y:S01]  /*64a0*/  UMOV UR4, 0x400 ;  /* 0x0000040000047882 */ /* 0x000fe20000000000 */
[----:B------:R-:W-:Y:S01]  /*64b0*/  SHF.L.U32 R2, R78, 0x1f, RZ ;  /* 0x0000001f4e027819 */ /* 0x000fe200000006ff */
[----:B-1----:R-:W-:Y:S06]  /*64c0*/  ULEA UR43, UR43, UR4, 0x18 ;  /* 0x000000042b2b7291 */ /* 0x002fec000f8ec0ff */
[C---:B------:R-:W-:Y:S02]  /*64d0*/  LEA R0, R77.reuse, UR43, 0x3 ;  /* 0x0000002b4d007c11 */ /* 0x040fe4000f8e18ff */
[----:B------:R-:W-:Y:S02]  /*64e0*/  LEA R4, R77, UR43, 0x4 ;  /* 0x0000002b4d047c11 */ /* 0x000fe4000f8e20ff */
[----:B------:R-:W1:Y:S02]  /*64f0*/  SYNCS.PHASECHK.TRANS64.TRYWAIT P0, [R0+URZ+0xc0], R2 ;  /* 0x0000c002000075a7 */ /* 0x000e6400080011ff */
[----:B-1----:R-:W-:Y:S05]  /*6500*/  @!P0 BRA `(.L_x_98) ;  /* 0x0000005800b88947 */ /* 0x002fea0003800000 */
.L_x_206:
[----:B------:R-:W-:Y:S01]  /*6510*/  R2UR UR7, R93 ;  /* 0x000000005d0772ca */ /* 0x000fe200000e0000 */
[----:B------:R-:W2:Y:S01]  /*6520*/  LDS.128 R4, [R4+0x130] ;  /* 0x0001300004047984 */ /* 0x000ea20000000c00 */
[----:B-1----:R-:W-:Y:S01]  /*6530*/  VIADD R0, R0, 0xd0 ;  /* 0x000000d000007836 */ /* 0x002fe20000000000 */
[----:B------:R-:W-:Y:S04]  /*6540*/  UISETP.GE.AND UP0, UPT, UR39, 0x1, UPT ;  /* 0x000000012700788c */ /* 0x000fe8000bf06270 */
[----:B------:R-:W-:Y:S01]  /*6550*/  PRMT R0, RZ, 0x654, R0 ;  /* 0x00000654ff007816 */ /* 0x000fe20000000000 */
[----:B------:R-:W-:Y:S01]  /*6560*/  @!PT LDS RZ, [RZ] ;  /* 0x00000000fffff984 */ /* 0x000fe20000000800 */
[----:B------:R-:W-:Y:S01]  /*6570*/  @!PT LDS RZ, [RZ] ;  /* 0x00000000fffff984 */ /* 0x000fe20000000800 */
[----:B------:R-:W-:Y:S01]  /*6580*/  @!PT LDS RZ, [RZ] ;  /* 0x00000000fffff984 */ /* 0x000fe20000000800 */
[----:B------:R-:W-:Y:S01]  /*6590*/  @!PT LDS RZ, [RZ] ;  /* 0x00000000fffff984 */ /* 0x000fe20000000800 */
[----:B------:R1:W-:Y:S06]  /*65a0*/  MEMBAR.ALL.CTA ;  /* 0x0000000000007992 */ /* 0x0003ec0000008000 */
[----:B-1----:R-:W1:Y:S02]  /*65b0*/  FENCE.VIEW.ASYNC.S ;  /* 0x00000000000073c6 */ /* 0x002e640000000000 */
[----:B-1----:R1:W-:Y:S01]  /*65c0*/  SYNCS.ARRIVE.TRANS64.RED.A1T0 RZ, [R0+URZ], RZ ;  /* 0x000000ff00ff79a7 */ /* 0x0023e200081004ff */
[----:B--2---:R-:W-:Y:S11]  /*65d0*/  LOP3.LUT P0, RZ, R6, 0x1, RZ, 0xc0, !PT ;  /* 0x0000000106ff7812 */ /* 0x004ff6000780c0ff */
[----:B------:R-:W-:Y:S02]  /*65e0*/  @!UPT UIADD3 URZ, UPT, UPT, URZ, URZ, URZ ;  /* 0x000000fffffff290 */ /* 0x000fe4000fffe0ff */
[----:B------:R-:W-:Y:S01]  /*65f0*/  VOTEU.ANY UP1, P0 ;  /* 0x0000000000ff7886 */ /* 0x000fe20000020100 */
[----:B------:R-:W-:Y:S01]  /*6600*/  PLOP3.LUT P0, PT, PT, PT, UP1, 0x80, 0x8 ;  /* 0x000000000008781c */ /* 0x000fe20003f0f018 */
[----:B------:R-:W-:Y:S06]  /*6610*/  UP2UR UR4, UPR, URZ, 0x2 ;  /* 0x00000002ff047883 */ /* 0x000fec0008000000 */
[----:B------:R-:W-:Y:S06]  /*6620*/  IMAD.U32 R95, RZ, RZ, UR4 ;  /* 0x00000004ff5f7e24 */ /* 0x000fec000f8e00ff */
[----:B------:R-:W-:Y:S02]  /*6630*/  @P0 SHF.R.U32.HI R2, RZ, 0x10, R5 ;  /* 0x00000010ff020819 */ /* 0x000fe40000011605 */
[----:B------:R-:W-:Y:S02]  /*6640*/  @P0 MOV R3, R4 ;  /* 0x0000000400030202 */ /* 0x000fe40000000f00 */
[----:B------:R-:W-:Y:S02]  /*6650*/  @P0 R2UR UR4, R2 ;  /* 0x00000000020402ca */ /* 0x000fe400000e0000 */
[----:B------:R-:W-:Y:S02]  /*6660*/  @P0 LOP3.LUT R4, R5, 0xffff, RZ, 0xc0, !PT ;  /* 0x0000ffff05040812 */ /* 0x000fe400078ec0ff */
[----:B------:R-:W-:Y:S02]  /*6670*/  @P0 R2UR UR6, R3 ;  /* 0x00000000030602ca */ /* 0x000fe400000e0000 */
[----:B------:R-:W-:Y:S07]  /*6680*/  @P0 R2UR UR5, R4 ;  /* 0x00000000040502ca */ /* 0x000fee00000e0000 */
[----:B------:R-:W-:Y:S02]  /*6690*/  @UP1 UMOV UR7, UR4 ;  /* 0x0000000400071c82 */ /* 0x000fe40008000000 */
[----:B------:R-:W-:Y:S02]  /*66a0*/  IMAD.U32 R93, RZ, RZ, UR7 ;  /* 0x00000007ff5d7e24 */ /* 0x000fe4000f8e00ff */
[----:B------:R-:W-:Y:S02]  /*66b0*/  @UP1 UMOV UR37, UR6 ;  /* 0x0000000600251c82 */ /* 0x000fe40008000000 */
[----:B------:R-:W-:Y:S01]  /*66c0*/  @UP1 UMOV UR36, UR5 ;  /* 0x0000000500241c82 */ /* 0x000fe20008000000 */
[----:B-1----:R-:W-:Y:S05]  /*66d0*/  BRA.U !UP0, `(.L_x_99) ;  /* 0x0000000108d47547 */ /* 0x002fea000b800000 */
[----:B------:R-:W1:Y:S01]  /*66e0*/  LDCU UR13, c[0x0][0xf20] ;  /* 0x0001e400ff0d77ac */ /* 0x000e620008000800 */
[----:B------:R-:W-:Y:S02]  /*66f0*/  R2UR UR14, R89 ;  /* 0x00000000590e72ca */ /* 0x000fe400000e0000 */
[----:B------:R-:W-:Y:S01]  /*6700*/  R2UR UR12, R90 ;  /* 0x000000005a0c72ca */ /* 0x000fe200000e0000 */
[----:B------:R-:W-:Y:S02]  /*6710*/  UISETP.NE.AND UP0, UPT, UR62, 0x1, UPT ;  /* 0x000000013e00788c */ /* 0x000fe4000bf05270 */
[----:B------:R-:W-:Y:S02]  /*6720*/  UIMAD.WIDE.U32 UR8, UR36, UR63, URZ ;  /* 0x0000003f240872a5 */ /* 0x000fe4000f8e00ff */
[----:B------:R-:W-:Y:S02]  /*6730*/  UIMAD.WIDE.U32 UR10, UR37, UR60, URZ ;  /* 0x0000003c250a72a5 */ /* 0x000fe4000f8e00ff */
[----:B------:R-:W-:Y:S02]  /*6740*/  UISETP.NE.AND UP1, UPT, UR42, 0x1, UPT ;  /* 0x000000012a00788c */ /* 0x000fe4000bf25270 */
[----:B------:R-:W-:Y:S02]  /*6750*/  UISETP.NE.AND UP2, UPT, UR39, 0x1, UPT ;  /* 0x000000012700788c */ /* 0x000fe4000bf45270 */
[----:B------:R-:W-:Y:S02]  /*6760*/  UIMAD.WIDE.U32 UR4, UR14, UR63, URZ ;  /* 0x0000003f0e0472a5 */ /* 0x000fe4000f8e00ff */
[----:B------:R-:W-:Y:S05]  /*6770*/  UIMAD.WIDE.U32 UR6, UR12, UR60, URZ ;  /* 0x0000003c0c0672a5 */ /* 0x000fea000f8e00ff */
[----:B------:R-:W-:Y:S02]  /*6780*/  UMOV UR4, UR5 ;  /* 0x0000000500047c82 */ /* 0x000fe40008000000 */
[----:B-1----:R-:W-:Y:S03]  /*6790*/  USHF.R.U32.HI UR5, URZ, UR13, UR4 ;  /* 0x0000000dff057299 */ /* 0x002fe60008011604 */
[----:B------:R-:W-:Y:S02]  /*67a0*/  UMOV UR4, UR7 ;  /* 0x0000000700047c82 */ /* 0x000fe40008000000 */
[----:B------:R-:W-:Y:S02]  /*67b0*/  USHF.R.U32.HI UR7, URZ, UR61, UR4 ;  /* 0x0000003dff077299 */ /* 0x000fe40008011604 */
[----:B------:R-:W-:Y:S02]  /*67c0*/  USEL UR4, UR14, UR5, !UP0 ;  /* 0x000000050e047287 */ /* 0x000fe4000c000000 */
[----:B------:R-:W-:Y:S01]  /*67d0*/  USEL UR7, UR12, UR7, !UP1 ;  /* 0x000000070c077287 */ /* 0x000fe2000c800000 */
[----:B------:R-:W-:Y:S01]  /*67e0*/  UMOV UR5, UR9 ;  /* 0x0000000900057c82 */ /* 0x000fe20008000000 */
[----:B------:R-:W-:Y:S02]  /*67f0*/  UIMAD.WIDE.U32 UR8, UR4, UR40, URZ ;  /* 0x00000028040872a5 */ /* 0x000fe4000f8e00ff */
[----:B------:R-:W-:Y:S03]  /*6800*/  USHF.R.U32.HI UR6, URZ, UR13, UR5 ;  /* 0x0000000dff067299 */ /* 0x000fe60008011605 */
[----:B------:R-:W-:Y:S01]  /*6810*/  UMOV UR5, UR11 ;  /* 0x0000000b00057c82 */ /* 0x000fe20008000000 */
[----:B------:R-:W-:Y:S02]  /*6820*/  UIMAD.WIDE.U32 UR10, UR7, UR40, URZ ;  /* 0x00000028070a72a5 */ /* 0x000fe4000f8e00ff */
[----:B------:R-:W-:Y:S02]  /*6830*/  USHF.R.U32.HI UR12, URZ, UR61, UR5 ;  /* 0x0000003dff0c7299 */ /* 0x000fe40008011605 */
[----:B------:R-:W-:Y:S01]  /*6840*/  USEL UR6, UR36, UR6, !UP0 ;  /* 0x0000000624067287 */ /* 0x000fe2000c000000 */
[----:B------:R-:W-:Y:S02]  /*6850*/  UMOV UR5, UR9 ;  /* 0x0000000900057c82 */ /* 0x000fe40008000000 */
[----:B------:R-:W-:Y:S01]  /*6860*/  UMOV UR10, UR11 ;  /* 0x0000000b000a7c82 */ /* 0x000fe20008000000 */
[----:B------:R-:W-:Y:S02]  /*6870*/  @UP2 USHF.R.U32.HI UR4, URZ, UR41, UR5 ;  /* 0x00000029ff042299 */ /* 0x000fe40008011605 */
[----:B------:R-:W-:Y:S02]  /*6880*/  @UP2 USHF.R.U32.HI UR7, URZ, UR41, UR10 ;  /* 0x00000029ff072299 */ /* 0x000fe4000801160a */
[----:B------:R-:W-:Y:S02]  /*6890*/  UIMAD UR4, UR39, UR4, URZ ;  /* 0x00000004270472a4 */ /* 0x000fe4000f8e02ff */
[----:B------:R-:W-:Y:S02]  /*68a0*/  UIMAD.WIDE.U32 UR10, UR6, UR40, URZ ;  /* 0x00000028060a72a5 */ /* 0x000fe4000f8e00ff */
[----:B------:R-:W-:Y:S02]  /*68b0*/  USEL UR5, UR37, UR12, !UP1 ;  /* 0x0000000c25057287 */ /* 0x000fe4000c800000 */
[----:B------:R-:W-:Y:S02]  /*68c0*/  UIMAD UR8, UR39, UR7, URZ ;  /* 0x00000007270872a4 */ /* 0x000fe4000f8e02ff */
[----:B------:R-:W-:Y:S03]  /*68d0*/  UISETP.GE.AND UP0, UPT, UR6, UR4, UPT ;  /* 0x000000040600728c */ /* 0x000fe6000bf06270 */
[----:B------:R-:W-:Y:S01]  /*68e0*/  UMOV UR4, UR11 ;  /* 0x0000000b00047c82 */ /* 0x000fe20008000000 */
[----:B------:R-:W-:Y:S02]  /*68f0*/  UISETP.GE.OR UP0, UPT, UR5, UR8, UP0 ;  /* 0x000000080500728c */ /* 0x000fe40008706670 */
[----:B------:R-:W-:Y:S02]  /*6900*/  USHF.R.U32.HI UR4, URZ, UR41, UR4 ;  /* 0x00000029ff047299 */ /* 0x000fe40008011604 */
[----:B------:R-:W-:Y:S02]  /*6910*/  UIMAD.WIDE.U32 UR8, UR5, UR40, URZ ;  /* 0x00000028050872a5 */ /* 0x000fe4000f8e00ff */
[----:B------:R-:W-:Y:S02]  /*6920*/  USEL UR11, UR6, UR4, !UP2 ;  /* 0x00000004060b7287 */ /* 0x000fe4000d000000 */
[----:B------:R-:W-:Y:S02]  /*6930*/  UIADD3 UR8, UPT, UPT, -UR5, URZ, URZ ;  /* 0x000000ff05087290 */ /* 0x000fe4000fffe1ff */
[----:B------:R-:W-:Y:S01]  /*6940*/  UIADD3 UR10, UPT, UPT, -UR11, URZ, URZ ;  /* 0x000000ff0b0a7290 */ /* 0x000fe2000fffe1ff */
[----:B------:R-:W-:Y:S01]  /*6950*/  @!UP0 UMOV UR4, UR9 ;  /* 0x0000000900048c82 */ /* 0x000fe20008000000 */
[----:B------:R-:W-:Y:S02]  /*6960*/  UIADD3 UR9, UPT, UPT, -UR6, URZ, URZ ;  /* 0x000000ff06097290 */ /* 0x000fe4000fffe1ff */
[----:B------:R-:W-:Y:S02]  /*6970*/  @!UP0 USHF.R.U32.HI UR4, URZ, UR41, UR4 ;  /* 0x00000029ff048299 */ /* 0x000fe40008011604 */
[----:B------:R-:W-:Y:S02]  /*6980*/  UIMAD UR10, UR39, UR10, UR6 ;  /* 0x0000000a270a72a4 */ /* 0x000fe4000f8e0206 */
[----:B------:R-:W-:Y:S04]  /*6990*/  @!UP0 USEL UR4, UR5, UR4, !UP2 ;  /* 0x0000000405048287 */ /* 0x000fe8000d000000 */
[----:B------:R-:W-:Y:S02]  /*69a0*/  @!UP0 UIMAD UR10, UR7, UR10, UR4 ;  /* 0x0000000a070a82a4 */ /* 0x000fe4000f8e0204 */
[----:B------:R-:W-:Y:S02]  /*69b0*/  @!UP0 UIADD3 UR11, UPT, UPT, UR11, -UR4, URZ ;  /* 0x800000040b0b8290 */ /* 0x000fe4000fffe0ff */
[----:B------:R-:W-:Y:S02]  /*69c0*/  UIMAD UR7, UR42, UR8, UR37 ;  /* 0x000000082a0772a4 */ /* 0x000fe4000f8e0225 */
[----:B------:R-:W-:Y:S02]  /*69d0*/  @!UP0 UIMAD UR6, UR11, UR39, UR5 ;  /* 0x000000270b0682a4 */ /* 0x000fe4000f8e0205 */
[----:B------:R-:W-:Y:S01]  /*69e0*/  UIMAD UR4, UR62, UR9, UR36 ;  /* 0x000000093e0472a4 */ /* 0x000fe2000f8e0224 */
[----:B------:R-:W-:Y:S02]  /*69f0*/  @!UP0 UMOV UR5, UR10 ;  /* 0x0000000a00058c82 */ /* 0x000fe40008000000 */
[----:B------:R-:W-:Y:S02]  /*6a00*/  UIMAD UR37, UR5, UR42, UR7 ;  /* 0x0000002a052572a4 */ /* 0x000fe4000f8e0207 */
[----:B------:R-:W-:Y:S11]  /*6a10*/  UIMAD UR36, UR6, UR62, UR4 ;  /* 0x0000003e062472a4 */ /* 0x000ff6000f8e0204 */
[----:B------:R-:W-:Y:S01]  /*6a20*/  @!UPT UIADD3 URZ, UPT, UPT, URZ, URZ, URZ ;  /* 0x000000fffffff290 */ /* 0x000fe2000fffe0ff */
.L_x_99:
[----:B------:R-:W-:Y:S01]  /*6a30*/  UISETP.NE.AND UP0, UPT, UR38, 0x1, UPT ;  /* 0x000000012600788c */ /* 0x000fe2000bf05270 */
[----:B------:R-:W-:Y:S01]  /*6a40*/  R2UR UR11, R94 ;  /* 0x000000005e0b72ca */ /* 0x000fe200000e0000 */
[----:B------:R-:W-:Y:S01]  /*6a50*/  USHF.L.U32 UR50, UR27, 0x7, URZ ;  /* 0x000000071b327899 */ /* 0x000fe200080006ff */
[----:B------:R-:W-:Y:S01]  /*6a60*/  IADD3 R77, PT, PT, R77, 0x1, RZ ;  /* 0x000000014d4d7810 */ /* 0x000fe20007ffe0ff */
[----:B------:R-:W-:Y:S07]  /*6a70*/  USHF.L.U32 UR49, UR20, 0x6, URZ ;  /* 0x0000000614317899 */ /* 0x000fee00080006ff */
[----:B------:R-:W1:Y:S01]  /*6a80*/  @!UP0 LDCU.128 UR12, c[0x0][0xf10] ;  /* 0x0001e200ff0c87ac */ /* 0x000e620008000c00 */
[----:B------:R-:W2:Y:S01]  /*6a90*/  @!UP0 LDCU UR5, c[0x0][0xf0c] ;  /* 0x0001e180ff0587ac */ /* 0x000ea20008000800 */
[----:B------:R-:W3:Y:S01]  /*6aa0*/  @!UP0 LDCU UR10, c[0x0][0xf20] ;  /* 0x0001e400ff0a87ac */ /* 0x000ee20008000800 */
[----:B-1----:R-:W-:Y:S02]  /*6ab0*/  UIMAD.WIDE.U32 UR8, UR37, UR12, URZ ;  /* 0x0000000c250872a5 */ /* 0x002fe4000f8e00ff */
[----:B------:R-:W-:Y:S02]  /*6ac0*/  UIMAD.WIDE.U32 UR6, UR36, UR15, URZ ;  /* 0x0000000f240672a5 */ /* 0x000fe4000f8e00ff */
[----:B------:R-:W-:Y:S03]  /*6ad0*/  @!UP0 UISETP.NE.AND UP1, UPT, UR14, 0x1, UPT ;  /* 0x000000010e00888c */ /* 0x000fe6000bf25270 */
[----:B------:R-:W-:Y:S01]  /*6ae0*/  @!UP0 UMOV UR4, UR9 ;  /* 0x0000000900048c82 */ /* 0x000fe20008000000 */
[----:B--2---:R-:W-:Y:S02]  /*6af0*/  @!UP0 UISETP.NE.AND UP2, UPT, UR5, 0x1, UPT ;  /* 0x000000010500888c */ /* 0x004fe4000bf45270 */
[----:B------:R-:W-:Y:S01]  /*6b00*/  @!UP0 USHF.R.U32.HI UR4, URZ, UR13, UR4 ;  /* 0x0000000dff048299 */ /* 0x000fe20008011604 */
[----:B------:R-:W-:Y:S02]  /*6b10*/  @!UP0 UMOV UR6, UR7 ;  /* 0x0000000700068c82 */ /* 0x000fe40008000000 */
[----:B---3--:R-:W-:Y:S02]  /*6b20*/  @!UP0 USHF.R.U32.HI UR6, URZ, UR10, UR6 ;  /* 0x0000000aff068299 */ /* 0x008fe40008011606 */
[----:B------:R-:W-:Y:S02]  /*6b30*/  @!UP0 USEL UR7, UR37, UR4, !UP2 ;  /* 0x0000000425078287 */ /* 0x000fe4000d000000 */
[----:B------:R-:W-:Y:S04]  /*6b40*/  @!UP0 USEL UR6, UR36, UR6, !UP1 ;  /* 0x0000000624068287 */ /* 0x000fe8000c800000 */
[----:B------:R-:W-:Y:S02]  /*6b50*/  @!UP0 UIADD3 UR4, UPT, UPT, -UR7, UR6, URZ ;  /* 0x0000000607048290 */ /* 0x000fe4000fffe1ff */
[----:B------:R-:W-:Y:S02]  /*6b60*/  @!UP0 UIADD3 UR6, UPT, UPT, UR7, -UR6, URZ ;  /* 0x8000000607068290 */ /* 0x000fe4000fffe0ff */
[----:B------:R-:W-:Y:S02]  /*6b70*/  @!UP0 UIMAD UR37, UR4, UR5, UR37 ;  /* 0x00000005042582a4 */ /* 0x000fe4000f8e0225 */
[----:B------:R-:W-:Y:S02]  /*6b80*/  @!UP0 UIMAD UR36, UR6, UR14, UR36 ;  /* 0x0000000e062482a4 */ /* 0x000fe4000f8e0224 */
[----:B------:R-:W-:Y:S09]  /*6b90*/  ULOP3.LUT UP0, URZ, UR11, 0x90, URZ, 0xc0, !UPT ;  /* 0x000000900bff7892 */ /* 0x000ff2000f80c0ff */
[----:B------:R-:W-:Y:S05]  /*6ba0*/  BRA.U !UP0, `(.L_x_100) ;  /* 0x00000001087c7547 */ /* 0x000fea000b800000 */
[----:B------:R-:W1:Y:S01]  /*6bb0*/  LDCU.64 UR8, c[0x4][0x80] ;  /* 0x01001000ff0877ac */ /* 0x000e620008000a00 */
[----:B------:R-:W-:Y:S01]  /*6bc0*/  MOV R2, 0x0 ;  /* 0x0000000000027802 */ /* 0x000fe20000000f00 */
[----:B------:R-:W-:Y:S02]  /*6bd0*/  HFMA2 R12, -RZ, RZ, 0, 5.9604644775390625e-08 ;  /* 0x00000001ff0c7431 */ /* 0x000fe400000001ff */
[----:B------:R-:W-:Y:S01]  /*6be0*/  IMAD.MOV.U32 R8, RZ, RZ, 0x70 ;  /* 0x00000070ff087424 */ /* 0x000fe200078e00ff */
[----:B------:R2:W3:Y:S01]  /*6bf0*/  LDC.64 R14, c[0x4][R2] ;  /* 0x01000000020e7b82 */ /* 0x0004e20000000a00 */
[----:B------:R-:W4:Y:S01]  /*6c00*/  LDCU.64 UR6, c[0x4][0x88] ;  /* 0x01001100ff0677ac */ /* 0x000f220008000a00 */
[----:B------:R-:W-:Y:S01]  /*6c10*/  IMAD.MOV.U32 R13, RZ, RZ, RZ ;  /* 0x000000ffff0d7224 */ /* 0x000fe200078e00ff */
[----:B------:R-:W2:Y:S01]  /*6c20*/  LDCU.64 UR4, c[0x4][0x8] ;  /* 0x01000100ff0477ac */ /* 0x000ea20008000a00 */
[----:B-1----:R-:W-:Y:S01]  /*6c30*/  MOV R5, UR9 ;  /* 0x0000000900057c02 */ /* 0x002fe20008000f00 */
[----:B------:R-:W-:Y:S01]  /*6c40*/  IMAD.U32 R4, RZ, RZ, UR8 ;  /* 0x00000008ff047e24 */ /* 0x000fe2000f8e00ff */
[----:B----4-:R-:W-:Y:S01]  /*6c50*/  MOV R7, UR7 ;  /* 0x0000000700077c02 */ /* 0x010fe20008000f00 */
[----:B------:R-:W-:Y:S01]  /*6c60*/  IMAD.U32 R6, RZ, RZ, UR6 ;  /* 0x00000006ff067e24 */ /* 0x000fe2000f8e00ff */
[----:B--2---:R-:W-:Y:S01]  /*6c70*/  MOV R11, UR5 ;  /* 0x00000005000b7c02 */ /* 0x004fe20008000f00 */
[----:B------:R-:W-:Y:S02]  /*6c80*/  IMAD.U32 R10, RZ, RZ, UR4 ;  /* 0x00000004ff0a7e24 */ /* 0x000fe4000f8e00ff */
[----:B------:R-:W-:Y:S07]  /*6c90*/  LEPC R20, `(.L_x_101) ;  /* 0x000000001014794e */ /* 0x000fee0000000000 */
[----:B---3-5:R-:W-:Y:S05]  /*6ca0*/  CALL.ABS.NOINC R14 ;  /* 0x000000000e007343 */ /* 0x028fea0003c00000 */
.L_x_101:
[----:B------:R-:W1:Y:S01]  /*6cb0*/  LDCU.64 UR8, c[0x4][0x80] ;  /* 0x01001000ff0877ac */ /* 0x000e620008000a00 */
[----:B------:R-:W2:Y:S01]  /*6cc0*/  LDC.64 R2, c[0x4][R2] ;  /* 0x0100000002027b82 */ /* 0x000ea20000000a00 */
[----:B------:R-:W-:Y:S02]  /*6cd0*/  HFMA2 R12, -RZ, RZ, 0, 5.9604644775390625e-08 ;  /* 0x00000001ff0c7431 */ /* 0x000fe400000001ff */
[----:B------:R-:W-:Y:S02]  /*6ce0*/  IMAD.MOV.U32 R8, RZ, RZ, 0x70 ;  /* 0x00000070ff087424 */ /* 0x000fe400078e00ff */
[----:B------:R-:W-:Y:S01]  /*6cf0*/  IMAD.MOV.U32 R13, RZ, RZ, RZ ;  /* 0x000000ffff0d7224 */ /* 0x000fe200078e00ff */
[----:B------:R-:W3:Y:S01]  /*6d00*/  LDCU.64 UR6, c[0x4][0x88] ;  /* 0x01001100ff0677ac */ /* 0x000ee20008000a00 */
[----:B------:R-:W4:Y:S01]  /*6d10*/  LDCU.64 UR4, c[0x4][0x8] ;  /* 0x01000100ff0477ac */ /* 0x000f220008000a00 */
[----:B-1----:R-:W-:Y:S02]  /*6d20*/  MOV R4, UR8 ;  /* 0x0000000800047c02 */ /* 0x002fe40008000f00 */
[----:B------:R-:W-:Y:S02]  /*6d30*/  MOV R5, UR9 ;  /* 0x0000000900057c02 */ /* 0x000fe40008000f00 */
[----:B---3--:R-:W-:Y:S01]  /*6d40*/  MOV R7, UR7 ;  /* 0x0000000700077c02 */ /* 0x008fe20008000f00 */
[----:B------:R-:W-:Y:S01]  /*6d50*/  IMAD.U32 R6, RZ, RZ, UR6 ;  /* 0x00000006ff067e24 */ /* 0x000fe2000f8e00ff */
[----:B----4-:R-:W-:Y:S01]  /*6d60*/  MOV R11, UR5 ;  /* 0x00000005000b7c02 */ /* 0x010fe20008000f00 */
[----:B------:R-:W-:Y:S02]  /*6d70*/  IMAD.U32 R10, RZ, RZ, UR4 ;  /* 0x00000004ff0a7e24 */ /* 0x000fe4000f8e00ff */
[----:B------:R-:W-:Y:S07]  /*6d80*/  LEPC R20, `(.L_x_100) ;  /* 0x000000001014794e */ /* 0x000fee0000000000 */
[----:B--2---:R-:W-:Y:S05]  /*6d90*/  CALL.ABS.NOINC R2 ;  /* 0x0000000002007343 */ /* 0x004fea0003c00000 */
.L_x_100:
[----:B------:R-:W-:Y:S02]  /*6da0*/  R2UR UR6, R96 ;  /* 0x00000000600672ca */ /* 0x000fe400000e0000 */
[----:B------:R-:W-:Y:S02]  /*6db0*/  R2UR UR5, R88 ;  /* 0x00000000580572ca */ /* 0x000fe400000e0000 */
[----:B------:R-:W-:Y:S02]  /*6dc0*/  R2UR UR4, R87 ;  /* 0x00000000570472ca */ /* 0x000fe400000e0000 */
[----:B------:R-:W-:Y:S02]  /*6dd0*/  ISETP.NE.U32.AND P4, PT, R74, RZ, PT ;  /* 0x000000ff4a00720c */ /* 0x000fe40003f85070 */
[----:B------:R-:W-:Y:S02]  /*6de0*/  ISETP.NE.U32.AND P2, PT, RZ, UR58, PT ;  /* 0x0000003aff007c0c */ /* 0x000fe4000bf45070 */
[----:B------:R-:W-:Y:S02]  /*6df0*/  ISETP.NE.AND.EX P4, PT, R75, RZ, PT, P4 ;  /* 0x000000ff4b00720c */ /* 0x000fe40003f85340 */
[----:B------:R-:W-:Y:S01]  /*6e00*/  ISETP.NE.AND.EX P2, PT, RZ, UR59, PT, P2 ;  /* 0x0000003bff007c0c */ /* 0x000fe2000bf45320 */
[----:B------:R-:W-:Y:S02]  /*6e10*/  UISETP.NE.AND UP2, UPT, UR6, URZ, UPT ;  /* 0x000000ff0600728c */ /* 0x000fe4000bf45270 */
[----:B------:R-:W-:Y:S04]  /*6e20*/  UISETP.NE.U32.AND UP0, UPT, UR5, URZ, UPT ;  /* 0x000000ff0500728c */ /* 0x000fe8000bf05070 */
[----:B------:R-:W-:Y:S01]  /*6e30*/  UISETP.NE.AND.EX UP1, UPT, UR4, URZ, UPT, UP0 ;  /* 0x000000ff0400728c */ /* 0x000fe2000bf25300 */
[----:B------:R-:W-:Y:S01]  /*6e40*/  PLOP3.LUT P1, PT, PT, PT, UP2, 0x80, 0x8 ;  /* 0x000000000008781c */ /* 0x000fe20003f2f028 */
[----:B------:R-:W-:Y:S03]  /*6e50*/  UPLOP3.LUT UP0, UPT, UPT, UPT, UPT, 0x40, 0x4 ;  /* 0x000000000004789c */ /* 0x000fe60003f0e870 */
[----:B------:R-:W-:Y:S06]  /*6e60*/  @UP2 UPLOP3.LUT UP0, UPT, UPT, UPT, UP1, 0x80, 0x8 ;  /* 0x000000000008289c */ /* 0x000fec0003f0f010 */
[----:B------:R-:W-:Y:S01]  /*6e70*/  PLOP3.LUT P0, PT, PT, PT, UP0, 0x80, 0x8 ;  /* 0x000000000008781c */ /* 0x000fe20003f0f008 */
[----:B------:R-:W-:Y:S01]  /*6e80*/  @!UPT UIADD3 URZ, UPT, UPT, URZ, URZ, URZ ;  /* 0x000000fffffff290 */ /* 0x000fe2000fffe0ff */
[----:B------:R-:W-:Y:S11]  /*6e90*/  BRA.U !UP1, `(.L_x_102) ;  /* 0x0000000109407547 */ /* 0x000ff6000b800000 */
[----:B------:R-:W-:Y:S01]  /*6ea0*/  UISETP.NE.U32.AND UP0, UPT, UR58, URZ, UPT ;  /* 0x000000ff3a00728c */ /* 0x000fe2000bf05070 */
[----:B------:R-:W-:Y:S01]  /*6eb0*/  R2UR UR6, R88 ;  /* 0x00000000580672ca */ /* 0x000fe200000e0000 */
[----:B------:R-:W1:Y:S01]  /*6ec0*/  LDCU.64 UR8, c[0x0][0x358] ;  /* 0x00006b00ff0877ac */ /* 0x000e620008000a00 */
[----:B------:R-:W-:Y:S02]  /*6ed0*/  HFMA2 R85, -RZ, RZ, 0, 5.9604644775390625e-08 ;  /* 0x00000001ff557431 */ /* 0x000fe400000001ff */
[----:B------:R-:W-:Y:S01]  /*6ee0*/  IMAD.MOV.U32 R0, RZ, RZ, 0x1 ;  /* 0x00000001ff007424 */ /* 0x000fe200078e00ff */
[----:B------:R-:W-:Y:S06]  /*6ef0*/  UISETP.NE.AND.EX UP0, UPT, UR59, URZ, UPT, UP0 ;  /* 0x000000ff3b00728c */ /* 0x000fec000bf05300 */
[----:B------:R-:W-:Y:S05]  /*6f00*/  PLOP3.LUT P3, PT, PT, PT, UP0, 0x80, 0x8 ;  /* 0x000000000008781c */ /* 0x000fea0003f6f008 */
[----:B------:R-:W2:Y:S01]  /*6f10*/  @UP0 LDCU.64 UR4, c[0x0][0xc88] ;  /* 0x00019100ff0407ac */ /* 0x000ea20008000a00 */
[----:B------:R-:W-:Y:S07]  /*6f20*/  @UP0 UIMAD UR6, UR44, UR6, URZ ;  /* 0x000000062c0602a4 */ /* 0x000fee000f8e02ff */
[----:B------:R-:W-:Y:S01]  /*6f30*/  @!P3 PRMT R85, R0, 0x7610, R85 ;  /* 0x000076100055b816 */ /* 0x000fe20000000055 */
[----:B--2---:R-:W-:Y:S06]  /*6f40*/  @UP0 UIMAD.WIDE UR4, UR6, 0x4, UR4 ;  /* 0x00000004060408a5 */ /* 0x004fec000f8e0204 */
[----:B------:R-:W-:Y:S02]  /*6f50*/  IMAD.U32 R2, RZ, RZ, UR4 ;  /* 0x00000004ff027e24 */ /* 0x000fe4000f8e00ff */
[----:B------:R-:W-:Y:S03]  /*6f60*/  IMAD.U32 R3, RZ, RZ, UR5 ;  /* 0x00000005ff037e24 */ /* 0x000fe6000f8e00ff */
[----:B------:R-:W2:Y:S02]  /*6f70*/  @!UP0 LDCU UR4, c[0x0][0xc80] ;  /* 0x00019000ff0487ac */ /* 0x000ea40008000800 */
[----:B-1---5:R1:W5:Y:S02]  /*6f80*/  @P3 LDG.E R45, desc[UR8][R2.64] ;  /* 0x00000008022d3981 */ /* 0x022364000c1e1900 */
[----:B-12---:R-:W-:Y:S02]  /*6f90*/  @!P3 MOV R45, UR4 ;  /* 0x00000004002dbc02 */ /* 0x006fe40008000f00 */
.L_x_102:
[----:B------:R-:W-:Y:S05]  /*6fa0*/  @!P4 BRA `(.L_x_103) ;  /* 0x000000000024c947 */ /* 0x000fea0003800000 */
[----:B------:R-:W-:Y:S01]  /*6fb0*/  ISETP.NE.U32.AND P3, PT, R72, RZ, PT ;  /* 0x000000ff4800720c */ /* 0x000fe20003f65070 */
[----:B------:R-:W1:Y:S03]  /*6fc0*/  LDCU.64 UR4, c[0x0][0x358] ;  /* 0x00006b00ff0477ac */ /* 0x000e660008000a00 */
[----:B------:R-:W-:Y:S11]  /*6fd0*/  ISETP.NE.AND.EX P3, PT, R73, RZ, PT, P3 ;  /* 0x000000ff4900720c */ /* 0x000ff60003f65330 */
[----:B------:R-:W-:Y:S02]  /*6fe0*/  @!UPT UIADD3 URZ, UPT, UPT, URZ, URZ, URZ ;  /* 0x000000fffffff290 */ /* 0x000fe4000fffe0ff */
[----:B------:R-:W2:Y:S01]  /*6ff0*/  @P3 LDC.64 R2, c[0x0][0xca8] ;  /* 0x00032a00ff023b82 */ /* 0x000ea20000000a00 */
[----:B------:R-:W-:Y:S04]  /*7000*/  @P3 IMAD R0, R74, UR44, RZ ;  /* 0x0000002c4a003c24 */ /* 0x000fe8000f8e02ff */
[----:B--2---:R-:W-:Y:S05]  /*7010*/  @P3 IMAD.WIDE R2, R0, 0x4, R2 ;  /* 0x0000000400023825 */ /* 0x004fea00078e0202 */
[----:B-1---5:R1:W5:Y:S02]  /*7020*/  @P3 LDG.E R43, desc[UR4][R2.64] ;  /* 0x00000004022b3981 */ /* 0x022364000c1e1900 */
[----:B-1----:R-:W2:Y:S02]  /*7030*/  @!P3 LDC R43, c[0x0][0xca0] ;  /* 0x00032800ff2bbb82 */ /* 0x002ea40000000800 */
.L_x_103:
[----:B-----5:R-:W-:Y:S01]  /*7040*/  FSETP.NEU.AND P3, PT, R45, RZ, PT ;  /* 0x000000ff2d00720b */ /* 0x020fe20003f6d000 */
[----:B------:R-:W-:Y:S01]  /*7050*/  ULOP3.LUT UR4, UR57, 0x1, URZ, 0x3c, !UPT ;  /* 0x0000000139047892 */ /* 0x000fe2000f8e3cff */
[----:B------:R-:W-:Y:S01]  /*7060*/  SEL R4, RZ, 0xffffffff, P2 ;  /* 0xffffffffff047807 */ /* 0x000fe20001000000 */
[----:B------:R-:W-:Y:S01]  /*7070*/  IMAD.U32 R51, RZ, RZ, UR45 ;  /* 0x0000002dff337e24 */ /* 0x000fe2000f8e00ff */
[----:B------:R-:W-:Y:S01]  /*7080*/  @P1 LOP3.LUT P2, RZ, R85, 0xff, RZ, 0xc0, !PT ;  /* 0x000000ff55ff1812 */ /* 0x000fe2000784c0ff */
[----:B------:R-:W-:Y:S01]  /*7090*/  IMAD.MOV.U32 R98, RZ, RZ, 0x10 ;  /* 0x00000010ff627424 */ /* 0x000fe200078e00ff */
[----:B------:R-:W-:Y:S01]  /*70a0*/  @P1 SEL R0, RZ, 0xffffffff, P3 ;  /* 0xffffffffff001807 */ /* 0x000fe20001800000 */
[----:B------:R-:W-:Y:S01]  /*70b0*/  IMAD.U32 R112, RZ, RZ, UR4 ;  /* 0x00000004ff707e24 */ /* 0x000fe2000f8e00ff */
[----:B------:R-:W-:Y:S01]  /*70c0*/  LEA R104, R80, UR43, 0x3 ;  /* 0x0000002b50687c11 */ /* 0x000fe2000f8e18ff */
[----:B------:R-:W-:Y:S01]  /*70d0*/  IMAD.SHL.U32 R99, R82, 0x2, RZ ;  /* 0x0000000252637824 */ /* 0x000fe200078e00ff */
[----:B------:R-:W-:Y:S01]  /*70e0*/  @P0 SEL R0, R4, R0, !P2 ;  /* 0x0000000004000207 */ /* 0x000fe20005000000 */
[----:B------:R-:W-:Y:S01]  /*70f0*/  IMAD.SHL.U32 R51, R51, 0x1000, RZ ;  /* 0x0000100033337824 */ /* 0x000fe200078e00ff */
[----:B------:R-:W-:Y:S01]  /*7100*/  PLOP3.LUT P2, PT, PT, PT, UP1, 0x80, 0x8 ;  /* 0x000000000008781c */ /* 0x000fe20003f4f018 */
[----:B------:R-:W-:Y:S01]  /*7110*/  BSSY B1, `(.L_x_104) ;  /* 0x000003b000017945 */ /* 0x000fe20003800000 */
[----:B------:R-:W-:Y:S01]  /*7120*/  @P1 LOP3.LUT R0, R0, 0x1, RZ, 0xc0, !PT ;  /* 0x0000000100001812 */ /* 0x000fe200078ec0ff */
[----:B------:R-:W-:Y:S01]  /*7130*/  IMAD.MOV.U32 R107, RZ, RZ, 0x1 ;  /* 0x00000001ff6b7424 */ /* 0x000fe200078e00ff */
[----:B------:R-:W-:Y:S01]  /*7140*/  LOP3.LUT P4, R76, R85, 0xff, RZ, 0xc0, !PT ;  /* 0x000000ff554c7812 */ /* 0x000fe2000788c0ff */
[----:B------:R-:W-:Y:S01]  /*7150*/  IMAD R105, R80, 0x40, R81 ;  /* 0x0000004050697824 */ /* 0x000fe200078e0251 */
[----:B------:R-:W-:Y:S01]  /*7160*/  ISETP.NE.U32.OR P5, PT, R0, 0x1, !P1 ;  /* 0x000000010000780c */ /* 0x000fe20004fa5470 */
[----:B------:R-:W-:Y:S01]  /*7170*/  IMAD.U32 R0, RZ, RZ, UR45 ;  /* 0x0000002dff007e24 */ /* 0x000fe2000f8e00ff */
[----:B------:R-:W-:Y:S01]  /*7180*/  SEL R3, RZ, 0xffffffff, P3 ;  /* 0xffffffffff037807 */ /* 0x000fe20001800000 */
[----:B------:R-:W-:Y:S01]  /*7190*/  IMAD.U32 R106, RZ, RZ, UR45 ;  /* 0x0000002dff6a7e24 */ /* 0x000fe2000f8e00ff */
[----:B------:R-:W-:Y:S02]  /*71a0*/  LOP3.LUT P6, RZ, R83, 0x40, RZ, 0xc0, !PT ;  /* 0x0000004053ff7812 */ /* 0x000fe400078cc0ff */
[----:B------:R-:W-:Y:S02]  /*71b0*/  CS2R R70, SRZ ;  /* 0x0000000000467805 */ /* 0x000fe4000001ff00 */
[----:B------:R-:W-:Y:S02]  /*71c0*/  LEA R0, R0, UR43, 0x3 ;  /* 0x0000002b00007c11 */ /* 0x000fe4000f8e18ff */
[----:B------:R-:W-:Y:S02]  /*71d0*/  CS2R R68, SRZ ;  /* 0x0000000000447805 */ /* 0x000fe4000001ff00 */
[----:B------:R-:W-:Y:S02]  /*71e0*/  @P2 SEL R3, R4, R3, !P4 ;  /* 0x0000000304032207 */ /* 0x000fe40006000000 */
[----:B------:R-:W-:Y:S02]  /*71f0*/  CS2R R66, SRZ ;  /* 0x0000000000427805 */ /* 0x000fe4000001ff00 */
[----:B------:R-:W-:Y:S02]  /*7200*/  SEL R98, R98, 0xfffffff0, !P6 ;  /* 0xfffffff062627807 */ /* 0x000fe40007000000 */
[----:B------:R-:W-:Y:S02]  /*7210*/  CS2R R64, SRZ ;  /* 0x0000000000407805 */ /* 0x000fe4000001ff00 */
[----:B------:R-:W-:Y:S02]  /*7220*/  LOP3.LUT R3, R3, 0x1, RZ, 0xc0, !PT ;  /* 0x0000000103037812 */ /* 0x000fe400078ec0ff */
[----:B------:R-:W-:Y:S02]  /*7230*/  CS2R R58, SRZ ;  /* 0x00000000003a7805 */ /* 0x000fe4000001ff00 */
[----:B------:R-:W-:Y:S02]  /*7240*/  @P5 SHF.L.U32 R2, R112, 0x1f, RZ ;  /* 0x0000001f70025819 */ /* 0x000fe400000006ff */
[----:B------:R-:W-:Y:S02]  /*7250*/  CS2R R56, SRZ ;  /* 0x0000000000387805 */ /* 0x000fe4000001ff00 */
[----:B------:R-:W-:Y:S02]  /*7260*/  IADD3 R50, PT, PT, R51, UR43, R99 ;  /* 0x0000002b33327c10 */ /* 0x000fe4000fffe063 */
[----:B------:R-:W-:Y:S01]  /*7270*/  CS2R R54, SRZ ;  /* 0x0000000000367805 */ /* 0x000fe2000001ff00 */
[----:B------:R1:W3:Y:S01]  /*7280*/  @P5 SYNCS.PHASECHK.TRANS64.TRYWAIT P1, [R0+URZ+0x80], R2 ;  /* 0x00008002000055a7 */ /* 0x0002e200080211ff */
[----:B------:R-:W-:Y:S02]  /*7290*/  ISETP.NE.U32.AND P2, PT, R3, 0x1, PT ;  /* 0x000000010300780c */ /* 0x000fe40003f45070 */
[----:B------:R-:W-:Y:S02]  /*72a0*/  CS2R R52, SRZ ;  /* 0x0000000000347805 */ /* 0x000fe4000001ff00 */
[----:B------:R-:W-:Y:S01]  /*72b0*/  P2R R97, PR, RZ, 0x20 ;  /* 0x00000020ff617803 */ /* 0x000fe20000000000 */
[----:B------:R-:W-:Y:S01]  /*72c0*/  IMAD.IADD R49, R50, 0x1, R98 ;  /* 0x0000000132317824 */ /* 0x000fe200078e0262 */
[----:B------:R-:W-:Y:S02]  /*72d0*/  P2R R113, PR, RZ, 0x4 ;  /* 0x00000004ff717803 */ /* 0x000fe40000000000 */
[----:B-1----:R-:W-:Y:S04]  /*72e0*/  SHF.L.U32 R2, R79, 0x1f, RZ ;  /* 0x0000001f4f027819 */ /* 0x002fe800000006ff */
[----:B------:R1:W4:Y:S01]  /*72f0*/  SYNCS.PHASECHK.TRANS64.TRYWAIT P0, [R104+URZ+0xe0], R2 ;  /* 0x0000e002680075a7 */ /* 0x00032200080011ff */
[----:B---3--:R-:W-:Y:S01]  /*7300*/  @P5 SEL R107, RZ, 0x1, !P1 ;  /* 0x00000001ff6b5807 */ /* 0x008fe20004800000 */
[----:B-1----:R-:W-:Y:S06]  /*7310*/  @!P5 BRA `(.L_x_105) ;  /* 0x000000000068d947 */ /* 0x002fec0003800000 */
[----:B------:R-:W-:Y:S01]  /*7320*/  ISETP.NE.AND P1, PT, R107, RZ, PT ;  /* 0x000000ff6b00720c */ /* 0x000fe20003f25270 */
[----:B------:R-:W-:Y:S01]  /*7330*/  BSSY B0, `(.L_x_106) ;  /* 0x000000d000007945 */ /* 0x000fe20003800000 */
[----:B------:R-:W-:Y:S02]  /*7340*/  CS2R R54, SRZ ;  /* 0x0000000000367805 */ /* 0x000fe4000001ff00 */
[----:B------:R-:W-:Y:S02]  /*7350*/  CS2R R52, SRZ ;  /* 0x0000000000347805 */ /* 0x000fe4000001ff00 */
[----:B------:R-:W-:Y:S02]  /*7360*/  CS2R R58, SRZ ;  /* 0x00000000003a7805 */ /* 0x000fe4000001ff00 */
[----:B------:R-:W-:Y:S02]  /*7370*/  CS2R R56, SRZ ;  /* 0x0000000000387805 */ /* 0x000fe4000001ff00 */
[----:B------:R-:W-:Y:S02]  /*7380*/  CS2R R66, SRZ ;  /* 0x0000000000427805 */ /* 0x000fe4000001ff00 */
[----:B------:R-:W-:Y:S02]  /*7390*/  CS2R R64, SRZ ;  /* 0x0000000000407805 */ /* 0x000fe4000001ff00 */
[----:B------:R-:W-:Y:S02]  /*73a0*/  CS2R R70, SRZ ;  /* 0x0000000000467805 */ /* 0x000fe4000001ff00 */
[----:B------:R-:W-:Y:S01]  /*73b0*/  CS2R R68, SRZ ;  /* 0x0000000000447805 */ /* 0x000fe2000001ff00 */
[----:B------:R-:W-:Y:S06]  /*73c0*/  @P1 BRA `(.L_x_107) ;  /* 0x00000000000c1947 */ /* 0x000fec0003800000 */
[----:B------:R-:W-:Y:S04]  /*73d0*/  SHF.L.U32 R3, R112, 0x1f, RZ ;  /* 0x0000001f70037819 */ /* 0x000fe800000006ff */
[----:B------:R-:W1:Y:S02]  /*73e0*/  SYNCS.PHASECHK.TRANS64.TRYWAIT P1, [R0+URZ+0x80], R3 ;  /* 0x00008003000075a7 */ /* 0x000e6400080211ff */
[----:B-1----:R-:W-:Y:S05]  /*73f0*/  @!P1 BRA `(.L_x_108) ;  /* 0x0000004c00109947 */ /* 0x002fea0003800000 */
.L_x_107:
[----:B------:R-:W-:Y:S05]  /*7400*/  BSYNC B0 ;  /* 0x0000000000007941 */ /* 0x000fea0003800000 */
.L_x_106:
[----:B------:R-:W-:Y:S01]  /*7410*/  ISETP.NE.AND P1, PT, R113, RZ, PT ;  /* 0x000000ff7100720c */ /* 0x000fe20003f25270 */
[----:B------:R-:W-:Y:S04]  /*7420*/  UIADD3 UR4, UPT, UPT, UR45, 0x1, URZ ;  /* 0x000000012d047890 */ /* 0x000fe8000fffe0ff */
[----:B------:R-:W-:Y:S04]  /*7430*/  UISETP.NE.AND UP0, UPT, UR4, 0x3, UPT ;  /* 0x000000030400788c */ /* 0x000fe8000bf05270 */
[----:B------:R-:W-:Y:S02]  /*7440*/  USEL UR5, URZ, 0x1, UP0 ;  /* 0x00000001ff057887 */ /* 0x000fe40008000000 */
[----:B------:R-:W-:Y:S02]  /*7450*/  USEL UR4, UR4, URZ, UP0 ;  /* 0x000000ff04047287 */ /* 0x000fe40008000000 */
[----:B------:R3:W1:Y:S02]  /*7460*/  @P1 LDS.128 R52, [R50+0x200] ;  /* 0x0002000032341984 */ /* 0x0006640000000c00 */
[----:B------:R-:W-:Y:S02]  /*7470*/  LOP3.LUT R112, R112, UR5, RZ, 0x3c, !PT ;  /* 0x0000000570707c12 */ /* 0x000fe4000f8e3cff */
[----:B------:R3:W1:Y:S01]  /*7480*/  @P1 LDS.128 R56, [R49+0x200] ;  /* 0x0002000031381984 */ /* 0x0006620000000c00 */
[----:B------:R-:W-:Y:S03]  /*7490*/  IMAD.U32 R106, RZ, RZ, UR4 ;  /* 0x00000004ff6a7e24 */ /* 0x000fe6000f8e00ff */
[----:B------:R3:W1:Y:S04]  /*74a0*/  @P1 LDS.128 R64, [R50+0xa00] ;  /* 0x000a000032401984 */ /* 0x0006680000000c00 */
[----:B------:R3:W1:Y:S02]  /*74b0*/  @P1 LDS.128 R68, [R49+0xa00] ;  /* 0x000a000031441984 */ /* 0x0006640000000c00 */
.L_x_105:
[----:B------:R-:W-:Y:S05]  /*74c0*/  BSYNC B1 ;  /* 0x0000000000017941 */ /* 0x000fea0003800000 */
.L_x_104:
[----:B------:R-:W-:Y:S01]  /*74d0*/  HFMA2 R39, -RZ, RZ, 0, 0 ;  /* 0x00000000ff277431 */ /* 0x000fe200000001ff */
[----:B-1----:R-:W-:Y:S01]  /*74e0*/  SHF.R.U32.HI R0, RZ, 0x15, R105 ;  /* 0x00000015ff007819 */ /* 0x002fe20000011669 */
[----:B----4-:R-:W-:Y:S06]  /*74f0*/  @P0 BRA `(.L_x_109) ;  /* 0x0000000000080947 */ /* 0x010fec0003800000 */
[----:B------:R-:W1:Y:S02]  /*7500*/  SYNCS.PHASECHK.TRANS64.TRYWAIT P0, [R104+URZ+0xe0], R2 ;  /* 0x0000e002680075a7 */ /* 0x000e6400080011ff */
[----:B-1----:R-:W-:Y:S05]  /*7510*/  @!P0 BRA `(.L_x_110) ;  /* 0x0000004800dc8947 */ /* 0x002fea0003800000 */
.L_x_109:
[----:B-1----:R-:W-:Y:S01]  /*7520*/  LOP3.LUT R2, R0, 0x3, RZ, 0xc0, !PT ;  /* 0x0000000300027812 */ /* 0x002fe200078ec0ff */
[----:B------:R-:W-:Y:S01]  /*7530*/  IMAD.MOV.U32 R38, RZ, RZ, RZ ;  /* 0x000000ffff267224 */ /* 0x000fe200078e00ff */
[----:B------:R-:W-:Y:S02]  /*7540*/  CS2R R36, SRZ ;  /* 0x0000000000247805 */ /* 0x000fe4000001ff00 */
[----:B------:R-:W-:Y:S02]  /*7550*/  CS2R R34, SRZ ;  /* 0x0000000000227805 */ /* 0x000fe4000001ff00 */
[----:B------:R-:W-:Y:S02]  /*7560*/  ISETP.NE.AND P0, PT, R84, R2, PT ;  /* 0x000000025400720c */ /* 0x000fe40003f05270 */
[----:B------:R-:W-:Y:S02]  /*7570*/  CS2R R32, SRZ ;  /* 0x0000000000207805 */ /* 0x000fe4000001ff00 */
        /* <DEDUP_REMOVED lines=13> */
[----:B------:R-:W-:Y:S11]  /*7650*/  LOP3.LUT P0, RZ, R0, 0x3, R86, 0x48, !PT ;  /* 0x0000000300ff7812 */ /* 0x000ff60007804856 */
[----:B------:R-:W-:Y:S02]  /*7660*/  @!UPT UIADD3 URZ, UPT, UPT, URZ, URZ, URZ ;  /* 0x000000fffffff290 */ /* 0x000fe4000fffe0ff */
[----:B------:R-:W-:Y:S05]  /*7670*/  @!P0 BRA `(.L_x_112) ;  /* 0x0000000000408947 */ /* 0x000fea0003800000 */
[----:B------:R-:W1:Y:S01]  /*7680*/  LDCU.64 UR8, c[0x4][0x70] ;  /* 0x01000e00ff0877ac */ /* 0x000e620008000a00 */
[----:B------:R-:W-:Y:S01]  /*7690*/  MOV R15, 0x0 ;  /* 0x00000000000f7802 */ /* 0x000fe20000000f00 */
[----:B------:R-:W-:Y:S02]  /*76a0*/  HFMA2 R12, -RZ, RZ, 0, 5.9604644775390625e-08 ;  /* 0x00000001ff0c7431 */ /* 0x000fe400000001ff */
[----:B------:R-:W-:Y:S02]  /*76b0*/  IMAD.MOV.U32 R8, RZ, RZ, 0x192 ;  /* 0x00000192ff087424 */ /* 0x000fe400078e00ff */
[----:B------:R-:W-:Y:S01]  /*76c0*/  IMAD.MOV.U32 R13, RZ, RZ, RZ ;  /* 0x000000ffff0d7224 */ /* 0x000fe200078e00ff */
[----:B------:R-:W4:Y:S01]  /*76d0*/  LDCU.64 UR6, c[0x4][0x78] ;  /* 0x01000f00ff0677ac */ /* 0x000f220008000a00 */
[----:B------:R-:W2:Y:S01]  /*76e0*/  LDC.64 R14, c[0x4][R15] ;  /* 0x010000000f0e7b82 */ /* 0x000ea20000000a00 */
[----:B------:R-:W5:Y:S01]  /*76f0*/  LDCU.64 UR4, c[0x4][0x10] ;  /* 0x01000200ff0477ac */ /* 0x000f620008000a00 */
[----:B-1----:R-:W-:Y:S01]  /*7700*/  MOV R5, UR9 ;  /* 0x0000000900057c02 */ /* 0x002fe20008000f00 */
[----:B------:R-:W-:Y:S01]  /*7710*/  IMAD.U32 R4, RZ, RZ, UR8 ;  /* 0x00000008ff047e24 */ /* 0x000fe2000f8e00ff */
[----:B----4-:R-:W-:Y:S01]  /*7720*/  MOV R7, UR7 ;  /* 0x0000000700077c02 */ /* 0x010fe20008000f00 */
[----:B------:R-:W-:Y:S01]  /*7730*/  IMAD.U32 R6, RZ, RZ, UR6 ;  /* 0x00000006ff067e24 */ /* 0x000fe2000f8e00ff */
[----:B-----5:R-:W-:Y:S01]  /*7740*/  MOV R11, UR5 ;  /* 0x00000005000b7c02 */ /* 0x020fe20008000f00 */
[----:B------:R-:W-:Y:S02]  /*7750*/  IMAD.U32 R10, RZ, RZ, UR4 ;  /* 0x00000004ff0a7e24 */ /* 0x000fe4000f8e00ff */
[----:B------:R-:W-:Y:S07]  /*7760*/  LEPC R20, `(.L_x_112) ;  /* 0x000000001014794e */ /* 0x000fee0000000000 */
[----:B--23--:R-:W-:Y:S05]  /*7770*/  CALL.ABS.NOINC R14 ;  /* 0x000000000e007343 */ /* 0x00cfea0003c00000 */
.L_x_112:
[----:B------:R-:W-:Y:S05]  /*7780*/  WARPSYNC.ALL ;  /* 0x0000000000007948 */ /* 0x000fea0003800000 */
[C---:B------:R-:W-:Y:S01]  /*7790*/  R2UR UR4, R105.reuse ;  /* 0x00000000690472ca */ /* 0x040fe200000e0000 */
[----:B------:R-:W-:Y:S05]  /*77a0*/  VIADD R0, R105, 0x20 ;  /* 0x0000002069007836 */ /* 0x000fea0000000000 */
[----:B------:R-:W-:Y:S04]  /*77b0*/  SHF.R.U32.HI R0, RZ, 0x15, R0 ;  /* 0x00000015ff007819 */ /* 0x000fe80000011600 */
[----:B------:R-:W-:Y:S03]  /*77c0*/  LOP3.LUT P0, RZ, R0, 0x3, R86, 0x48, !PT ;  /* 0x0000000300ff7812 */ /* 0x000fe60007804856 */
[----:B------:R-:W1:Y:S10]  /*77d0*/  LDTM.x16 R24, tmem[UR4] ;  /* 0x00000004001879ee */ /* 0x000e740008240000 */
[----:B-1----:R-:W-:Y:S05]  /*77e0*/  @!P0 BRA `(.L_x_113) ;  /* 0x0000000000408947 */ /* 0x002fea0003800000 */
        /* <DEDUP_REMOVED lines=16> */
.L_x_113:
[----:B------:R-:W-:Y:S05]  /*78f0*/  WARPSYNC.ALL ;  /* 0x0000000000007948 */ /* 0x000fea0003800000 */
[----:B------:R-:W-:Y:S11]  /*7900*/  R2UR UR4, R105 ;  /* 0x00000000690472ca */ /* 0x000ff600000e0000 */
[----:B------:R-:W-:Y:S02]  /*7910*/  @!UPT UIADD3 URZ, UPT, UPT, URZ, URZ, URZ ;  /* 0x000000fffffff290 */ /* 0x000fe4000fffe0ff */
[----:B------:R-:W1:Y:S02]  /*7920*/  LDTM.x16 R4, tmem[UR4+0x20] ;  /* 0x00002004000479ee */ /* 0x000e640008240000 */
[----:B-1----:R-:W-:Y:S01]  /*7930*/  NOP ;  /* 0x0000000000007918 */ /* 0x002fe20000000000 */
.L_x_111:
[----:B------:R-:W-:Y:S01]  /*7940*/  SHF.L.U32 R20, R52, 0x10, RZ ;  /* 0x0000001034147819 */ /* 0x000fe200000006ff */
[C---:B--2---:R-:W-:Y:S01]  /*7950*/  FMUL R0, R43.reuse, R24 ;  /* 0x000000182b007220 */ /* 0x044fe20000400000 */
[----:B------:R-:W-:Y:S01]  /*7960*/  ISETP.NE.AND P0, PT, R84, R2, PT ;  /* 0x000000025400720c */ /* 0x000fe20003f05270 */
[----:B------:R-:W-:Y:S01]  /*7970*/  FMUL R2, R43, R25 ;  /* 0x000000192b027220 */ /* 0x000fe20000400000 */
[----:B------:R-:W-:Y:S01]  /*7980*/  LOP3.LUT R21, R52, 0xffff0000, RZ, 0xc0, !PT ;  /* 0xffff000034157812 */ /* 0x000fe200078ec0ff */
[----:B------:R-:W-:Y:S01]  /*7990*/  FFMA R0, R45, R20, R0 ;  /* 0x000000142d007223 */ /* 0x000fe20000000000 */
[----:B------:R-:W-:Y:S01]  /*79a0*/  SHF.L.U32 R22, R53, 0x10, RZ ;  /* 0x0000001035167819 */ /* 0x000fe200000006ff */
[----:B------:R-:W-:Y:S01]  /*79b0*/  FMUL R3, R43, R26 ;  /* 0x0000001a2b037220 */ /* 0x000fe20000400000 */
[----:B------:R-:W-:Y:S01]  /*79c0*/  LOP3.LUT R23, R53, 0xffff0000, RZ, 0xc0, !PT ;  /* 0xffff000035177812 */ /* 0x000fe200078ec0ff */
[----:B------:R-:W-:Y:S01]  /*79d0*/  FFMA R2, R45, R21, R2 ;  /* 0x000000152d027223 */ /* 0x000fe20000000002 */
[C---:B------:R-:W-:Y:S01]  /*79e0*/  SHF.L.U32 R40, R54.reuse, 0x10, RZ ;  /* 0x0000001036287819 */ /* 0x040fe200000006ff */
[----:B------:R-:W-:Y:S01]  /*79f0*/  FMUL R20, R43, R27 ;  /* 0x0000001b2b147220 */ /* 0x000fe20000400000 */
[----:B------:R-:W-:Y:S01]  /*7a00*/  LOP3.LUT R41, R54, 0xffff0000, RZ, 0xc0, !PT ;  /* 0xffff000036297812 */ /* 0x000fe200078ec0ff */
[----:B------:R-:W-:Y:S01]  /*7a10*/  FFMA R3, R45, R22, R3 ;  /* 0x000000162d037223 */ /* 0x000fe20000000003 */
[----:B------:R-:W-:Y:S01]  /*7a20*/  F2FP.BF16.F32.PACK_AB R60, R2, R0 ;  /* 0x00000000023c723e */ /* 0x000fe200000010ff */
[----:B------:R-:W-:Y:S01]  /*7a30*/  FMUL R21, R43, R28 ;  /* 0x0000001c2b157220 */ /* 0x000fe20000400000 */
[----:B------:R-:W-:Y:S01]  /*7a40*/  LOP3.LUT R42, R69, 0xffff0000, RZ, 0xc0, !PT ;  /* 0xffff0000452a7812 */ /* 0x000fe200078ec0ff */
[----:B------:R-:W-:Y:S01]  /*7a50*/  FMUL R22, R43, R29 ;  /* 0x0000001d2b167220 */ /* 0x000fe20000400000 */
[----:B------:R-:W-:Y:S01]  /*7a60*/  SHF.L.U32 R44, R70, 0x10, RZ ;  /* 0x00000010462c7819 */ /* 0x000fe200000006ff */
[----:B------:R-:W-:Y:S01]  /*7a70*/  FFMA R20, R45, R23, R20 ;  /* 0x000000172d147223 */ /* 0x000fe20000000014 */
[----:B------:R-:W-:Y:S01]  /*7a80*/  SHF.L.U32 R23, R55, 0x10, RZ ;  /* 0x0000001037177819 */ /* 0x000fe200000006ff */
[----:B------:R-:W-:Y:S01]  /*7a90*/  FFMA R21, R45, R40, R21 ;  /* 0x000000282d157223 */ /* 0x000fe20000000015 */
[----:B------:R-:W-:Y:S01]  /*7aa0*/  LOP3.LUT R40, R55, 0xffff0000, RZ, 0xc0, !PT ;  /* 0xffff000037287812 */ /* 0x000fe200078ec0ff */
[----:B------:R-:W-:Y:S01]  /*7ab0*/  FFMA R22, R45, R41, R22 ;  /* 0x000000292d167223 */ /* 0x000fe20000000016 */
[----:B------:R-:W-:Y:S01]  /*7ac0*/  F2FP.BF16.F32.PACK_AB R61, R20, R3 ;  /* 0x00000003143d723e */ /* 0x000fe200000010ff */
[C---:B------:R-:W-:Y:S01]  /*7ad0*/  FMUL R0, R43.reuse, R30 ;  /* 0x0000001e2b007220 */ /* 0x040fe20000400000 */
[----:B------:R-:W-:Y:S01]  /*7ae0*/  LOP3.LUT R41, R58, 0xffff0000, RZ, 0xc0, !PT ;  /* 0xffff00003a297812 */ /* 0x000fe200078ec0ff */
[----:B------:R-:W-:Y:S01]  /*7af0*/  FMUL R2, R43, R31 ;  /* 0x0000001f2b027220 */ /* 0x000fe20000400000 */
[----:B------:R-:W-:Y:S01]  /*7b00*/  F2FP.BF16.F32.PACK_AB R62, R22, R21 ;  /* 0x00000015163e723e */ /* 0x000fe200000010ff */
[C---:B------:R-:W-:Y:S01]  /*7b10*/  FFMA R0, R45.reuse, R23, R0 ;  /* 0x000000172d007223 */ /* 0x040fe20000000000 */
[C---:B------:R-:W-:Y:S01]  /*7b20*/  SHF.L.U32 R22, R56.reuse, 0x10, RZ ;  /* 0x0000001038167819 */ /* 0x040fe200000006ff */
[----:B------:R-:W-:Y:S01]  /*7b30*/  FFMA R2, R45, R40, R2 ;  /* 0x000000282d027223 */ /* 0x000fe20000000002 */
[----:B------:R-:W-:Y:S01]  /*7b40*/  LOP3.LUT R23, R56, 0xffff0000, RZ, 0xc0, !PT ;  /* 0xffff000038177812 */ /* 0x000fe200078ec0ff */
[----:B------:R-:W-:Y:S01]  /*7b50*/  FMUL R3, R43, R32 ;  /* 0x000000202b037220 */ /* 0x000fe20000400000 */
[----:B------:R-:W-:Y:S01]  /*7b60*/  SHF.L.U32 R40, R57, 0x10, RZ ;  /* 0x0000001039287819 */ /* 0x000fe200000006ff */
[C---:B------:R-:W-:Y:S01]  /*7b70*/  FMUL R20, R43.reuse, R33 ;  /* 0x000000212b147220 */ /* 0x040fe20000400000 */
[----:B------:R-:W-:Y:S01]  /*7b80*/  F2FP.BF16.F32.PACK_AB R63, R2, R0 ;  /* 0x00000000023f723e */ /* 0x000fe200000010ff */
[----:B------:R-:W-:Y:S01]  /*7b90*/  FMUL R21, R43, R34 ;  /* 0x000000222b157220 */ /* 0x000fe20000400000 */
[----:B------:R-:W-:Y:S01]  /*7ba0*/  LOP3.LUT R46, R70, 0xffff0000, RZ, 0xc0, !PT ;  /* 0xffff0000462e7812 */ /* 0x000fe200078ec0ff */
[----:B------:R-:W-:Y:S01]  /*7bb0*/  FFMA R3, R45, R22, R3 ;  /* 0x000000162d037223 */ /* 0x000fe20000000003 */
[----:B------:R-:W-:Y:S01]  /*7bc0*/  SHF.L.U32 R47, R71, 0x10, RZ ;  /* 0x00000010472f7819 */ /* 0x000fe200000006ff */
[----:B------:R-:W-:Y:S01]  /*7bd0*/  FFMA R20, R45, R23, R20 ;  /* 0x000000172d147223 */ /* 0x000fe20000000014 */
[----:B------:R-:W-:Y:S01]  /*7be0*/  LOP3.LUT R23, R57, 0xffff0000, RZ, 0xc0, !PT ;  /* 0xffff000039177812 */ /* 0x000fe200078ec0ff */
[----:B------:R-:W-:Y:S01]  /*7bf0*/  FFMA R21, R45, R40, R21 ;  /* 0x000000282d157223 */ /* 0x000fe20000000015 */
[----:B------:R-:W-:Y:S01]  /*7c00*/  SHF.L.U32 R40, R58, 0x10, RZ ;  /* 0x000000103a287819 */ /* 0x000fe200000006ff */
[C---:B------:R-:W-:Y:S01]  /*7c10*/  FMUL R0, R43.reuse, R35 ;  /* 0x000000232b007220 */ /* 0x040fe20000400000 */
[----:B------:R-:W-:Y:S01]  /*7c20*/  F2FP.BF16.F32.PACK_AB R100, R20, R3 ;  /* 0x000000031464723e */ /* 0x000fe200000010ff */
[----:B------:R-:W-:Y:S01]  /*7c30*/  FMUL R2, R43, R36 ;  /* 0x000000242b027220 */ /* 0x000fe20000400000 */
[----:B------:R-:W-:Y:S01]  /*7c40*/  LOP3.LUT R48, R71, 0xffff0000, RZ, 0xc0, !PT ;  /* 0xffff000047307812 */ /* 0x000fe200078ec0ff */
[----:B------:R-:W-:Y:S01]  /*7c50*/  FMUL R22, R43, R37 ;  /* 0x000000252b167220 */ /* 0x000fe20000400000 */
[----:B------:R-:W-:Y:S01]  /*7c60*/  ISETP.NE.AND P1, PT, R84, RZ, PT ;  /* 0x000000ff5400720c */ /* 0x000fe20003f25270 */
[----:B------:R-:W-:Y:S01]  /*7c70*/  FFMA R0, R45, R23, R0 ;  /* 0x000000172d007223 */ /* 0x000fe20000000000 */
[----:B------:R-:W-:Y:S01]  /*7c80*/  SHF.L.U32 R23, R59, 0x10, RZ ;  /* 0x000000103b177819 */ /* 0x000fe200000006ff */
[----:B------:R-:W-:Y:S01]  /*7c90*/  FFMA R2, R45, R40, R2 ;  /* 0x000000282d027223 */ /* 0x000fe20000000002 */
[----:B------:R-:W-:Y:S01]  /*7ca0*/  LOP3.LUT R40, R59, 0xffff0000, RZ, 0xc0, !PT ;  /* 0xffff00003b287812 */ /* 0x000fe200078ec0ff */
[----:B------:R1:W-:Y:S01]  /*7cb0*/  @!P0 STS.128 [R50+0x200], R60 ;  /* 0x0002003c32008388 */ /* 0x0003e20000000c00 */
[----:B------:R-:W-:Y:S01]  /*7cc0*/  F2FP.BF16.F32.PACK_AB R101, R0, R21 ;  /* 0x000000150065723e */ /* 0x000fe200000010ff */
[----:B------:R-:W-:Y:S01]  /*7cd0*/  FFMA R22, R45, R41, R22 ;  /* 0x000000292d167223 */ /* 0x000fe20000000016 */
[----:B------:R-:W-:Y:S01]  /*7ce0*/  LOP3.LUT R41, R66, 0xffff0000, RZ, 0xc0, !PT ;  /* 0xffff000042297812 */ /* 0x000fe200078ec0ff */
[C---:B------:R-:W-:Y:S01]  /*7cf0*/  FMUL R3, R43.reuse, R38 ;  /* 0x000000262b037220 */ /* 0x040fe20000400000 */
[C---:B------:R-:W-:Y:S01]  /*7d00*/  FMUL R20, R43.reuse, R39 ;  /* 0x000000272b147220 */ /* 0x040fe20000400000 */
        /* <DEDUP_REMOVED lines=8> */
[----:B------:R-:W-:Y:S01]  /*7d90*/  FMUL R21, R43, R6 ;  /* 0x000000062b157220 */ /* 0x000fe20000400000 */
[C---:B------:R-:W-:Y:S01]  /*7da0*/  FFMA R0, R45.reuse, R22, R0 ;  /* 0x000000162d007223 */ /* 0x040fe20000000000 */
[C---:B------:R-:W-:Y:S01]  /*7db0*/  FFMA R2, R45.reuse, R23, R2 ;  /* 0x000000172d027223 */ /* 0x040fe20000000002 */
[----:B------:R-:W-:Y:S01]  /*7dc0*/  F2FP.BF16.F32.PACK_AB R103, R20, R3 ;  /* 0x000000031467723e */ /* 0x000fe200000010ff */
[----:B------:R-:W-:Y:S01]  /*7dd0*/  FFMA R21, R45, R40, R21 ;  /* 0x000000282d157223 */ /* 0x000fe20000000015 */
[----:B------:R-:W-:Y:S01]  /*7de0*/  LOP3.LUT R23, R65, 0xffff0000, RZ, 0xc0, !PT ;  /* 0xffff000041177812 */ /* 0x000fe200078ec0ff */
[C---:B------:R-:W-:Y:S01]  /*7df0*/  FMUL R3, R43.reuse, R7 ;  /* 0x000000072b037220 */ /* 0x040fe20000400000 */
[----:B------:R-:W-:Y:S01]  /*7e00*/  SHF.L.U32 R40, R66, 0x10, RZ ;  /* 0x0000001042287819 */ /* 0x000fe200000006ff */
[----:B------:R1:W-:Y:S01]  /*7e10*/  @!P0 STS.128 [R49+0x200], R100 ;  /* 0x0002006431008388 */ /* 0x0003e20000000c00 */
[C---:B------:R-:W-:Y:S01]  /*7e20*/  FMUL R20, R43.reuse, R8 ;  /* 0x000000082b147220 */ /* 0x040fe20000400000 */
[----:B------:R-:W-:Y:S01]  /*7e30*/  FMUL R22, R43, R9 ;  /* 0x000000092b167220 */ /* 0x000fe20000400000 */
[C---:B------:R-:W-:Y:S01]  /*7e40*/  FFMA R3, R45.reuse, R23, R3 ;  /* 0x000000172d037223 */ /* 0x040fe20000000003 */
[----:B------:R-:W-:Y:S01]  /*7e50*/  F2FP.BF16.F32.PACK_AB R108, R2, R0 ;  /* 0x00000000026c723e */ /* 0x000fe200000010ff */
[----:B------:R-:W-:Y:S01]  /*7e60*/  FFMA R20, R45, R40, R20 ;  /* 0x000000282d147223 */ /* 0x000fe20000000014 */
[----:B------:R-:W-:Y:S01]  /*7e70*/  SHF.L.U32 R23, R67, 0x10, RZ ;  /* 0x0000001043177819 */ /* 0x000fe200000006ff */
[----:B------:R-:W-:Y:S01]  /*7e80*/  FMUL R0, R43, R10 ;  /* 0x0000000a2b007220 */ /* 0x000fe20000400000 */
[----:B------:R-:W-:Y:S01]  /*7e90*/  LOP3.LUT R40, R67, 0xffff0000, RZ, 0xc0, !PT ;  /* 0xffff000043287812 */ /* 0x000fe200078ec0ff */
[----:B------:R-:W-:Y:S01]  /*7ea0*/  FFMA R22, R45, R41, R22 ;  /* 0x000000292d167223 */ /* 0x000fe20000000016 */
[----:B------:R-:W-:Y:S01]  /*7eb0*/  FMUL R2, R43, R11 ;  /* 0x0000000b2b027220 */ /* 0x000fe20000400000 */
[----:B------:R-:W-:Y:S01]  /*7ec0*/  FFMA R0, R45, R23, R0 ;  /* 0x000000172d007223 */ /* 0x000fe20000000000 */
[----:B------:R-:W-:Y:S01]  /*7ed0*/  F2FP.BF16.F32.PACK_AB R109, R3, R21 ;  /* 0x00000015036d723e */ /* 0x000fe200000010ff */
[----:B------:R-:W-:Y:S01]  /*7ee0*/  FMUL R3, R43, R12 ;  /* 0x0000000c2b037220 */ /* 0x000fe20000400000 */
[----:B------:R-:W-:Y:S01]  /*7ef0*/  FFMA R2, R45, R40, R2 ;  /* 0x000000282d027223 */ /* 0x000fe20000000002 */
[----:B------:R-:W-:Y:S01]  /*7f00*/  SHF.L.U32 R23, R68, 0x10, RZ ;  /* 0x0000001044177819 */ /* 0x000fe200000006ff */
[C---:B------:R-:W-:Y:S01]  /*7f10*/  FMUL R21, R43.reuse, R14 ;  /* 0x0000000e2b157220 */ /* 0x040fe20000400000 */
[----:B------:R-:W-:Y:S01]  /*7f20*/  F2FP.BF16.F32.PACK_AB R110, R22, R20 ;  /* 0x00000014166e723e */ /* 0x000fe200000010ff */
[C---:B------:R-:W-:Y:S01]  /*7f30*/  FMUL R20, R43.reuse, R13 ;  /* 0x0000000d2b147220 */ /* 0x040fe20000400000 */
[----:B------:R-:W-:Y:S01]  /*7f40*/  LOP3.LUT R40, R68, 0xffff0000, RZ, 0xc0, !PT ;  /* 0xffff000044287812 */ /* 0x000fe200078ec0ff */
[----:B------:R-:W-:Y:S01]  /*7f50*/  FMUL R22, R43, R15 ;  /* 0x0000000f2b167220 */ /* 0x000fe20000400000 */
[----:B------:R-:W-:Y:S01]  /*7f60*/  SHF.L.U32 R41, R69, 0x10, RZ ;  /* 0x0000001045297819 */ /* 0x000fe200000006ff */
[----:B------:R-:W-:Y:S01]  /*7f70*/  FFMA R3, R45, R23, R3 ;  /* 0x000000172d037223 */ /* 0x000fe20000000003 */
[----:B------:R-:W-:Y:S01]  /*7f80*/  FMUL R23, R43, R16 ;  /* 0x000000102b177220 */ /* 0x000fe20000400000 */
[----:B------:R-:W-:Y:S01]  /*7f90*/  FFMA R20, R45, R40, R20 ;  /* 0x000000282d147223 */ /* 0x000fe20000000014 */
[----:B------:R-:W-:Y:S01]  /*7fa0*/  FMUL R40, R43, R17 ;  /* 0x000000112b287220 */ /* 0x000fe20000400000 */
[C---:B------:R-:W-:Y:S01]  /*7fb0*/  FFMA R21, R45.reuse, R41, R21 ;  /* 0x000000292d157223 */ /* 0x040fe20000000015 */
[----:B------:R-:W-:Y:S01]  /*7fc0*/  FFMA R22, R45, R42, R22 ;  /* 0x0000002a2d167223 */ /* 0x000fe20000000016 */
[C---:B------:R-:W-:Y:S01]  /*7fd0*/  FMUL R41, R43.reuse, R18 ;  /* 0x000000122b297220 */ /* 0x040fe20000400000 */
[----:B------:R-:W-:Y:S01]  /*7fe0*/  FMUL R42, R43, R19 ;  /* 0x000000132b2a7220 */ /* 0x000fe20000400000 */
[----:B------:R-:W-:Y:S01]  /*7ff0*/  F2FP.BF16.F32.PACK_AB R111, R2, R0 ;  /* 0x00000000026f723e */ /* 0x000fe200000010ff */
[C---:B------:R-:W-:Y:S01]  /*8000*/  FFMA R23, R45.reuse, R44, R23 ;  /* 0x0000002c2d177223 */ /* 0x040fe20000000017 */
[C---:B------:R-:W-:Y:S01]  /*8010*/  FFMA R40, R45.reuse, R46, R40 ;  /* 0x0000002e2d287223 */ /* 0x040fe20000000028 */
[C---:B------:R-:W-:Y:S01]  /*8020*/  FFMA R41, R45.reuse, R47, R41 ;  /* 0x0000002f2d297223 */ /* 0x040fe20000000029 */
[----:B------:R-:W-:Y:S01]  /*8030*/  FFMA R42, R45, R48, R42 ;  /* 0x000000302d2a7223 */ /* 0x000fe2000000002a */
[----:B------:R1:W-:Y:S01]  /*8040*/  @!P0 STS.128 [R50+0xa00], R108 ;  /* 0x000a006c32008388 */ /* 0x0003e20000000c00 */
[----:B------:R-:W-:Y:S02]  /*8050*/  F2FP.BF16.F32.PACK_AB R21, R22, R21 ;  /* 0x000000151615723e */ /* 0x000fe400000010ff */
[----:B------:R-:W-:Y:S02]  /*8060*/  F2FP.BF16.F32.PACK_AB R22, R40, R23 ;  /* 0x000000172816723e */ /* 0x000fe400000010ff */
[----:B------:R-:W-:Y:S02]  /*8070*/  F2FP.BF16.F32.PACK_AB R20, R20, R3 ;  /* 0x000000031414723e */ /* 0x000fe400000010ff */
[----:B------:R-:W-:Y:S05]  /*8080*/  F2FP.BF16.F32.PACK_AB R23, R42, R41 ;  /* 0x000000292a17723e */ /* 0x000fea00000010ff */
[----:B------:R1:W-:Y:S01]  /*8090*/  @!P0 STS.128 [R49+0xa00], R20 ;  /* 0x000a001431008388 */ /* 0x0003e20000000c00 */
[----:B------:R-:W-:Y:S01]  /*80a0*/  @!PT LDS RZ, [RZ] ;  /* 0x00000000fffff984 */ /* 0x000fe20000000800 */
[----:B------:R-:W-:Y:S01]  /*80b0*/  @!PT LDS RZ, [RZ] ;  /* 0x00000000fffff984 */ /* 0x000fe20000000800 */
[----:B------:R-:W-:Y:S01]  /*80c0*/  @!PT LDS RZ, [RZ] ;  /* 0x00000000fffff984 */ /* 0x000fe20000000800 */
[----:B------:R-:W-:Y:S01]  /*80d0*/  @!PT LDS RZ, [RZ] ;  /* 0x00000000fffff984 */ /* 0x000fe20000000800 */
[----:B------:R2:W-:Y:S07]  /*80e0*/  MEMBAR.ALL.CTA ;  /* 0x0000000000007992 */ /* 0x0005ee0000008000 */
[----:B--2---:R-:W2:Y:S01]  /*80f0*/  FENCE.VIEW.ASYNC.S ;  /* 0x00000000000073c6 */ /* 0x004ea20000000000 */
[----:B------:R-:W-:Y:S05]  /*8100*/  WARPSYNC.ALL ;  /* 0x0000000000007948 */ /* 0x000fea0003800000 */
[----:B------:R-:W-:Y:S01]  /*8110*/  BSSY.RECONVERGENT B0, `(.L_x_114) ;  /* 0x0000011000007945 */ /* 0x000fe20003800200 */
[----:B--2---:R-:W-:Y:S06]  /*8120*/  BAR.SYNC.DEFER_BLOCKING 0x1, 0x80 ;  /* 0x0042000000007b1d */ /* 0x004fec0000010000 */
[----:B------:R-:W-:Y:S05]  /*8130*/  @P1 BRA `(.L_x_115) ;  /* 0x0000000000381947 */ /* 0x000fea0003800000 */
[----:B------:R-:W2:Y:S01]  /*8140*/  LDCU.64 UR6, c[0x0][0x348] ;  /* 0x00006900ff0677ac */ /* 0x000ea20008000a00 */
[----:B------:R-:W-:Y:S01]  /*8150*/  R2UR UR5, R51 ;  /* 0x00000000330572ca */ /* 0x000fe200000e0000 */
[----:B------:R-:W-:Y:S01]  /*8160*/  UMOV UR51, UR44 ;  /* 0x0000002c00337c82 */ /* 0x000fe20008000000 */
[----:B------:R-:W-:Y:S01]  /*8170*/  UIADD3 UR9, UPT, UPT, UR49, 0x20, URZ ;  /* 0x0000002031097890 */ /* 0x000fe2000fffe0ff */
[----:B------:R-:W-:Y:S01]  /*8180*/  UMOV UR10, UR50 ;  /* 0x00000032000a7c82 */ /* 0x000fe20008000000 */
[----:B------:R-:W-:Y:S09]  /*8190*/  UMOV UR11, UR44 ;  /* 0x0000002c000b7c82 */ /* 0x000ff20008000000 */
[----:B------:R-:W-:Y:S02]  /*81a0*/  UIADD3 UR5, UPT, UPT, UR43, UR5, URZ ;  /* 0x000000052b057290 */ /* 0x000fe4000fffe0ff */
[----:B--2---:R-:W-:Y:S02]  /*81b0*/  UIADD3 UR4, UP0, UPT, UR6, 0xa80, URZ ;  /* 0x00000a8006047890 */ /* 0x004fe4000ff1e0ff */
[----:B------:R-:W-:Y:S02]  /*81c0*/  UIADD3 UR48, UPT, UPT, UR5, 0x200, URZ ;  /* 0x0000020005307890 */ /* 0x000fe4000fffe0ff */
[----:B------:R-:W-:Y:S02]  /*81d0*/  UIADD3 UR8, UPT, UPT, UR5, 0xa00, URZ ;  /* 0x00000a0005087890 */ /* 0x000fe4000fffe0ff */
[----:B------:R-:W-:Y:S09]  /*81e0*/  UIADD3.X UR5, UPT, UPT, URZ, UR7, URZ, UP0, !UPT ;  /* 0x00000007ff057290 */ /* 0x000ff200087fe4ff */
[----:B------:R2:W-:Y:S01]  /*81f0*/  UTMASTG.3D [UR48], [UR4] ;  /* 0x00000030040073b5 */ /* 0x0005e20008010000 */
[----:B------:R2:W-:Y:S02]  /*8200*/  UTMASTG.3D [UR8], [UR4] ;  /* 0x00000008040073b5 */ /* 0x0005e40008010000 */
[----:B--2---:R0:W-:Y:S02]  /*8210*/  UTMACMDFLUSH ;  /* 0x00000000000079b7 */ /* 0x0041e40000000000 */
.L_x_115:
[----:B------:R-:W-:Y:S05]  /*8220*/  BSYNC.RECONVERGENT B0 ;  /* 0x0000000000007941 */ /* 0x000fea0003800200 */
.L_x_114:
[----:B------:R-:W-:Y:S01]  /*8230*/  UIADD3 UR47, UPT, UPT, UR45, 0x1, URZ ;  /* 0x000000012d2f7890 */ /* 0x000fe2000fffe0ff */
[----:B------:R-:W-:Y:S03]  /*8240*/  BSSY.RECONVERGENT B0, `(.L_x_116) ;  /* 0x0000005000007945 */ /* 0x000fe60003800200 */
[----:B------:R-:W-:Y:S04]  /*8250*/  UISETP.NE.AND UP0, UPT, UR47, 0x3, UPT ;  /* 0x000000032f00788c */ /* 0x000fe8000bf05270 */
[----:B------:R-:W-:Y:S01]  /*8260*/  USEL UR46, UR47, URZ, UP0 ;  /* 0x000000ff2f2e7287 */ /* 0x000fe20008000000 */
[----:B------:R-:W-:Y:S11]  /*8270*/  @P1 BRA `(.L_x_117) ;  /* 0x0000000000041947 */ /* 0x000ff60003800000 */
[----:B------:R-:W-:Y:S04]  /*8280*/  DEPBAR.LE SB0, 0x1 ;  /* 0x000080400000791a */ /* 0x000fe80000000000 */
.L_x_117:
[----:B------:R-:W-:Y:S05]  /*8290*/  BSYNC.RECONVERGENT B0 ;  /* 0x0000000000007941 */ /* 0x000fea0003800200 */
.L_x_116:
[----:B------:R-:W-:Y:S01]  /*82a0*/  BAR.SYNC.DEFER_BLOCKING 0x1, 0x80 ;  /* 0x0042000000007b1d */ /* 0x000fe20000010000 */
[----:B------:R-:W-:Y:S01]  /*82b0*/  ISETP.NE.AND P1, PT, R97, RZ, PT ;  /* 0x000000ff6100720c */ /* 0x000fe20003f25270 */
[----:B------:R-:W-:Y:S01]  /*82c0*/  UISETP.NE.AND UP0, UPT, UR56, URZ, UPT ;  /* 0x000000ff3800728c */ /* 0x000fe2000bf05270 */
[----:B-1----:R-:W-:Y:S11]  /*82d0*/  LEA R20, R106, UR43, 0x3 ;  /* 0x0000002b6a147c11 */ /* 0x002ff6000f8e18ff */
[----:B------:R-:W-:Y:S01]  /*82e0*/  @P1 SHF.L.U32 R3, R112, 0x1f, RZ ;  /* 0x0000001f70031819 */ /* 0x000fe200000006ff */
[----:B------:R-:W-:Y:S06]  /*82f0*/  BRA.U !UP0, `(.L_x_118) ;  /* 0x0000000108247547 */ /* 0x000fec000b800000 */
[----:B------:R-:W1:Y:S01]  /*8300*/  S2R R0, SR_CgaCtaId ;  /* 0x0000000000007919 */ /* 0x000e620000008800 */
[----:B------:R-:W-:Y:S01]  /*8310*/  IMAD.U32 R2, RZ, RZ, UR52 ;  /* 0x00000034ff027e24 */ /* 0x000fe2000f8e00ff */
[----:B------:R-:W-:Y:S04]  /*8320*/  UIADD3 UR4, UPT, UPT, UR52, 0x1, URZ ;  /* 0x0000000134047890 */ /* 0x000fe8000fffe0ff */
[----:B------:R-:W-:Y:S01]  /*8330*/  @P1 LEA R2, R2, UR43, 0x3 ;  /* 0x0000002b02021c11 */ /* 0x000fe2000f8e18ff */
[----:B------:R-:W-:Y:S04]  /*8340*/  UISETP.NE.AND UP0, UPT, UR4, 0x3, UPT ;  /* 0x000000030400788c */ /* 0x000fe8000bf05270 */
[----:B------:R-:W-:Y:S01]  /*8350*/  @P1 VIADD R2, R2, 0x98 ;  /* 0x0000009802021836 */ /* 0x000fe20000000000 */
[----:B------:R-:W-:Y:S04]  /*8360*/  USEL UR52, UR4, URZ, UP0 ;  /* 0x000000ff04347287 */ /* 0x000fe80008000000 */
[----:B-1----:R-:W-:Y:S04]  /*8370*/  @P1 PRMT R0, R0, 0x654, R2 ;  /* 0x0000065400001816 */ /* 0x002fe80000000002 */
[----:B------:R1:W-:Y:S04]  /*8380*/  @P1 SYNCS.ARRIVE.TRANS64.RED.A1T0 RZ, [R0+URZ], RZ ;  /* 0x000000ff00ff19a7 */ /* 0x0003e800081004ff */
.L_x_118:
[----:B------:R-:W2:Y:S01]  /*8390*/  @P1 SYNCS.PHASECHK.TRANS64.TRYWAIT P0, [R20+URZ+0x80], R3 ;  /* 0x00008003140015a7 */ /* 0x000ea200080011ff */
[----:B------:R-:W-:Y:S01]  /*83a0*/  BSSY B1, `(.L_x_119) ;  /* 0x0000019000017945 */ /* 0x000fe20003800000 */
[----:B--2---:R-:W-:Y:S03]  /*83b0*/  @P1 SEL R107, RZ, 0x1, !P0 ;  /* 0x00000001ff6b1807 */ /* 0x004fe60004000000 */
[----:B------:R-:W-:Y:S05]  /*83c0*/  @!P1 BRA `(.L_x_120) ;  /* 0x0000000000589947 */ /* 0x000fea0003800000 */
[----:B------:R-:W-:Y:S01]  /*83d0*/  ISETP.NE.AND P1, PT, R113, RZ, PT ;  /* 0x000000ff7100720c */ /* 0x000fe20003f25270 */
[----:B------:R-:W-:Y:S01]  /*83e0*/  BSSY B0, `(.L_x_121) ;  /* 0x0000009000007945 */ /* 0x000fe20003800000 */
[----:B------:R-:W-:Y:S11]  /*83f0*/  ISETP.NE.AND P0, PT, R107, RZ, PT ;  /* 0x000000ff6b00720c */ /* 0x000ff60003f05270 */
[----:B------:R-:W-:Y:S05]  /*8400*/  @P1 IMAD R3, R106, 0x1000, R99 ;  /* 0x000010006a031824 */ /* 0x000fea00078e0263 */
[----:B------:R-:W-:Y:S05]  /*8410*/  @P1 IADD3 R2, PT, PT, R3, UR43, RZ ;  /* 0x0000002b03021c10 */ /* 0x000fea000fffe0ff */
[----:B------:R-:W-:Y:S01]  /*8420*/  @P1 IMAD.IADD R2, R98, 0x1, R2 ;  /* 0x0000000162021824 */ /* 0x000fe200078e0202 */
[----:B------:R-:W-:Y:S06]  /*8430*/  @P0 BRA `(.L_x_122) ;  /* 0x00000000000c0947 */ /* 0x000fec0003800000 */
[----:B-1----:R-:W-:Y:S04]  /*8440*/  SHF.L.U32 R0, R112, 0x1f, RZ ;  /* 0x0000001f70007819 */ /* 0x002fe800000006ff */
[----:B------:R-:W1:Y:S02]  /*8450*/  SYNCS.PHASECHK.TRANS64.TRYWAIT P0, [R20+URZ+0x80], R0 ;  /* 0x00008000140075a7 */ /* 0x000e6400080011ff */
[----:B-1----:R-:W-:Y:S05]  /*8460*/  @!P0 BRA `(.L_x_123) ;  /* 0x0000003c001c8947 */ /* 0x002fea0003800000 */
.L_x_122:
[----:B------:R-:W-:Y:S05]  /*8470*/  BSYNC B0 ;  /* 0x0000000000007941 */ /* 0x000fea0003800000 */
.L_x_121:
[----:B------:R-:W-:Y:S01]  /*8480*/  ISETP.NE.AND P0, PT, R113, RZ, PT ;  /* 0x000000ff7100720c */ /* 0x000fe20003f05270 */
[----:B------:R-:W-:Y:S11]  /*8490*/  VIADD R106, R106, 0x1 ;  /* 0x000000016a6a7836 */ /* 0x000ff60000000000 */
[----:B------:R-:W-:Y:S01]  /*84a0*/  @!UPT UIADD3 URZ, UPT, UPT, URZ, URZ, URZ ;  /* 0x000000fffffff290 */ /* 0x000fe2000fffe0ff */
[----:B------:R2:W4:Y:S04]  /*84b0*/  @P0 LDS.128 R52, [R3+UR43+0x200] ;  /* 0x0002002b03340984 */ /* 0x0005280008000c00 */
[----:B------:R2:W2:Y:S04]  /*84c0*/  @P0 LDS.128 R64, [R3+UR43+0xa00] ;  /* 0x000a002b03400984 */ /* 0x0004a80008000c00 */
[----:B------:R2:W2:Y:S04]  /*84d0*/  @P0 LDS.128 R56, [R2+0x200] ;  /* 0x0002000002380984 */ /* 0x0004a80000000c00 */
[----:B------:R2:W2:Y:S01]  /*84e0*/  @P0 LDS.128 R68, [R2+0xa00] ;  /* 0x000a000002440984 */ /* 0x0004a20000000c00 */
[C---:B------:R-:W-:Y:S04]  /*84f0*/  ISETP.NE.AND P0, PT, R106.reuse, 0x3, PT ;  /* 0x000000036a00780c */ /* 0x040fe80003f05270 */
[----:B-1----:R-:W-:Y:S02]  /*8500*/  SEL R0, RZ, 0x1, P0 ;  /* 0x00000001ff007807 */ /* 0x002fe40000000000 */
[----:B------:R-:W-:Y:S02]  /*8510*/  SEL R106, R106, RZ, P0 ;  /* 0x000000ff6a6a7207 */ /* 0x000fe40000000000 */
[----:B------:R-:W-:Y:S02]  /*8520*/  LOP3.LUT R112, R112, R0, RZ, 0x3c, !PT ;  /* 0x0000000070707212 */ /* 0x000fe400078e3cff */
.L_x_120:
[----:B------:R-:W-:Y:S05]  /*8530*/  BSYNC B1 ;  /* 0x0000000000017941 */ /* 0x000fea0003800000 */
.L_x_119:
[----:B--2---:R-:W-:Y:S05]  /*8540*/  VIADD R3, R105, 0x400000 ;  /* 0x0040000069037836 */ /* 0x004fea0000000000 */
[----:B-1----:R-:W-:Y:S04]  /*8550*/  SHF.R.U32.HI R0, RZ, 0x15, R3 ;  /* 0x00000015ff007819 */ /* 0x002fe80000011603 */
[----:B------:R-:W-:Y:S04]  /*8560*/  LOP3.LUT R2, R0, 0x3, RZ, 0xc0, !PT ;  /* 0x0000000300027812 */ /* 0x000fe800078ec0ff */
[----:B------:R-:W-:Y:S11]  /*8570*/  ISETP.NE.AND P0, PT, R84, R2, PT ;  /* 0x000000025400720c */ /* 0x000ff60003f05270 */
[----:B------:R-:W-:Y:S02]  /*8580*/  @!UPT UIADD3 URZ, UPT, UPT, URZ, URZ, URZ ;  /* 0x000000fffffff290 */ /* 0x000fe4000fffe0ff */
[----:B------:R-:W-:Y:S05]  /*8590*/  @P0 BRA `(.L_x_124) ;  /* 0x0000000000bc0947 */ /* 0x000fea0003800000 */
[----:B------:R-:W-:Y:S02]  /*85a0*/  LOP3.LUT P0, RZ, R0, 0x3, R86, 0x48, !PT ;  /* 0x0000000300ff7812 */ /* 0x000fe40007804856 */
[----:B------:R-:W-:Y:S11]  /*85b0*/  MOV R16, R3 ;  /* 0x0000000300107202 */ /* 0x000ff60000000f00 */
[----:B------:R-:W-:Y:S05]  /*85c0*/  @!P0 BRA `(.L_x_125) ;  /* 0x0000000000408947 */ /* 0x000fea0003800000 */
[----:B------:R-:W1:Y:S01]  /*85d0*/  LDCU.64 UR8, c[0x4][0x70] ;  /* 0x01000e00ff0877ac */ /* 0x000e620008000a00 */
[----:B------:R-:W-:Y:S01]  /*85e0*/  MOV R15, 0x0 ;  /* 0x00000000000f7802 */ /* 0x000fe20000000f00 */
[----:B------:R-:W-:Y:S02]  /*85f0*/  HFMA2 R12, -RZ, RZ, 0, 5.9604644775390625e-08 ;  /* 0x00000001ff0c7431 */ /* 0x000fe400000001ff */
[----:B------:R-:W-:Y:S02]  /*8600*/  IMAD.MOV.U32 R8, RZ, RZ, 0x192 ;  /* 0x00000192ff087424 */ /* 0x000fe400078e00ff */
[----:B------:R-:W-:Y:S01]  /*8610*/  IMAD.MOV.U32 R13, RZ, RZ, RZ ;  /* 0x000000ffff0d7224 */ /* 0x000fe200078e00ff */
[----:B------:R-:W2:Y:S01]  /*8620*/  LDCU.64 UR6, c[0x4][0x78] ;  /* 0x01000f00ff0677ac */ /* 0x000ea20008000a00 */
[----:B------:R-:W3:Y:S01]  /*8630*/  LDC.64 R14, c[0x4][R15] ;  /* 0x010000000f0e7b82 */ /* 0x000ee20000000a00 */
[----:B------:R-:W5:Y:S01]  /*8640*/  LDCU.64 UR4, c[0x4][0x10] ;  /* 0x01000200ff0477ac */ /* 0x000f620008000a00 */
[----:B-1----:R-:W-:Y:S01]  /*8650*/  MOV R5, UR9 ;  /* 0x0000000900057c02 */ /* 0x002fe20008000f00 */
[----:B------:R-:W-:Y:S01]  /*8660*/  IMAD.U32 R4, RZ, RZ, UR8 ;  /* 0x00000008ff047e24 */ /* 0x000fe2000f8e00ff */
[----:B--2---:R-:W-:Y:S01]  /*8670*/  MOV R7, UR7 ;  /* 0x0000000700077c02 */ /* 0x004fe20008000f00 */
[----:B------:R-:W-:Y:S01]  /*8680*/  IMAD.U32 R6, RZ, RZ, UR6 ;  /* 0x00000006ff067e24 */ /* 0x000fe2000f8e00ff */
[----:B-----5:R-:W-:Y:S01]  /*8690*/  MOV R11, UR5 ;  /* 0x00000005000b7c02 */ /* 0x020fe20008000f00 */
[----:B------:R-:W-:Y:S02]  /*86a0*/  IMAD.U32 R10, RZ, RZ, UR4 ;  /* 0x00000004ff0a7e24 */ /* 0x000fe4000f8e00ff */
[----:B------:R-:W-:Y:S07]  /*86b0*/  LEPC R20, `(.L_x_125) ;  /* 0x000000001014794e */ /* 0x000fee0000000000 */
[----:B---34-:R-:W-:Y:S05]  /*86c0*/  CALL.ABS.NOINC R14 ;  /* 0x000000000e007343 */ /* 0x018fea0003c00000 */
.L_x_125:
        /* <DEDUP_REMOVED lines=23> */
.L_x_126:
[----:B------:R-:W-:Y:S05]  /*8840*/  WARPSYNC.ALL ;  /* 0x0000000000007948 */ /* 0x000fea0003800000 */
[----:B------:R-:W-:Y:S11]  /*8850*/  R2UR UR4, R16 ;  /* 0x00000000100472ca */ /* 0x000ff600000e0000 */
[----:B------:R-:W-:Y:S02]  /*8860*/  @!UPT UIADD3 URZ, UPT, UPT, URZ, URZ, URZ ;  /* 0x000000fffffff290 */ /* 0x000fe4000fffe0ff */
[----:B------:R-:W1:Y:S02]  /*8870*/  LDTM.x16 R4, tmem[UR4+0x20] ;  /* 0x00002004000479ee */ /* 0x000e640008240000 */
[----:B-1----:R-:W-:Y:S01]  /*8880*/  NOP ;  /* 0x0000000000007918 */ /* 0x002fe20000000000 */
.L_x_124:
[----:B----4-:R-:W-:Y:S01]  /*8890*/  SHF.L.U32 R3, R52, 0x10, RZ ;  /* 0x0000001034037819 */ /* 0x010fe200000006ff */
[C---:B------:R-:W-:Y:S01]  /*88a0*/  FMUL R0, R43.reuse, R24 ;  /* 0x000000182b007220 */ /* 0x040fe20000400000 */
[----:B------:R-:W-:Y:S01]  /*88b0*/  ISETP.NE.AND P1, PT, R84, R2, PT ;  /* 0x000000025400720c */ /* 0x000fe20003f25270 */
[----:B------:R-:W-:Y:S01]  /*88c0*/  FMUL R2, R43, R25 ;  /* 0x000000192b027220 */ /* 0x000fe20000400000 */
[----:B------:R-:W-:Y:S01]  /*88d0*/  LOP3.LUT R21, R52, 0xffff0000, RZ, 0xc0, !PT ;  /* 0xffff000034157812 */ /* 0x000fe200078ec0ff */
[----:B------:R-:W-:Y:S01]  /*88e0*/  FFMA R0, R45, R3, R0 ;  /* 0x000000032d007223 */ /* 0x000fe20000000000 */
[----:B------:R-:W-:Y:S01]  /*88f0*/  SHF.L.U32 R22, R53, 0x10, RZ ;  /* 0x0000001035167819 */ /* 0x000fe200000006ff */
[----:B------:R-:W-:Y:S01]  /*8900*/  FMUL R3, R43, R26 ;  /* 0x0000001a2b037220 */ /* 0x000fe20000400000 */
[----:B------:R-:W-:Y:S01]  /*8910*/  LOP3.LUT R23, R53, 0xffff0000, RZ, 0xc0, !PT ;  /* 0xffff000035177812 */ /* 0x000fe200078ec0ff */
[----:B------:R-:W-:Y:S01]  /*8920*/  FMUL R20, R43, R27 ;  /* 0x0000001b2b147220 */ /* 0x000fe20000400000 */
[----:B------:R-:W-:Y:S01]  /*8930*/  SHF.L.U32 R40, R54, 0x10, RZ ;  /* 0x0000001036287819 */ /* 0x000fe200000006ff */
[----:B------:R-:W-:Y:S01]  /*8940*/  FFMA R2, R45, R21, R2 ;  /* 0x000000152d027223 */ /* 0x000fe20000000002 */
[----:B------:R-:W-:Y:S01]  /*8950*/  LOP3.LUT R41, R57, 0xffff0000, RZ, 0xc0, !PT ;  /* 0xffff000039297812 */ /* 0x000fe200078ec0ff */
[C---:B------:R-:W-:Y:S01]  /*8960*/  FFMA R3, R45.reuse, R22, R3 ;  /* 0x000000162d037223 */ /* 0x040fe20000000003 */
[----:B------:R-:W-:Y:S01]  /*8970*/  LOP3.LUT R42, R66, 0xffff0000, RZ, 0xc0, !PT ;  /* 0xffff0000422a7812 */ /* 0x000fe200078ec0ff */
[----:B------:R-:W-:Y:S01]  /*8980*/  FFMA R20, R45, R23, R20 ;  /* 0x000000172d147223 */ /* 0x000fe20000000014 */
[----:B------:R-:W-:Y:S01]  /*8990*/  LOP3.LUT R23, R54, 0xffff0000, RZ, 0xc0, !PT ;  /* 0xffff000036177812 */ /* 0x000fe200078ec0ff */
[C---:B------:R-:W-:Y:S01]  /*89a0*/  FMUL R21, R43.reuse, R28 ;  /* 0x0000001c2b157220 */ /* 0x040fe20000400000 */
[----:B------:R-:W-:Y:S01]  /*89b0*/  F2FP.BF16.F32.PACK_AB R48, R2, R0 ;  /* 0x000000000230723e */ /* 0x000fe200000010ff */
[----:B------:R-:W-:Y:S01]  /*89c0*/  FMUL R22, R43, R29 ;  /* 0x0000001d2b167220 */ /* 0x000fe20000400000 */
[----:B---3--:R-:W-:Y:S01]  /*89d0*/  F2FP.BF16.F32.PACK_AB R49, R20, R3 ;  /* 0x000000031431723e */ /* 0x008fe200000010ff */
[----:B------:R-:W-:Y:S01]  /*89e0*/  FFMA R21, R45, R40, R21 ;  /* 0x000000282d157223 */ /* 0x000fe20000000015 */
[----:B------:R-:W-:Y:S01]  /*89f0*/  SHF.L.U32 R20, R55, 0x10, RZ ;  /* 0x0000001037147819 */ /* 0x000fe200000006ff */
[----:B------:R-:W-:Y:S01]  /*8a00*/  FFMA R22, R45, R23, R22 ;  /* 0x000000172d167223 */ /* 0x000fe20000000016 */
[----:B------:R-:W-:Y:S01]  /*8a10*/  LOP3.LUT R23, R55, 0xffff0000, RZ, 0xc0, !PT ;  /* 0xffff000037177812 */ /* 0x000fe200078ec0ff */
[C---:B------:R-:W-:Y:S01]  /*8a20*/  FMUL R0, R43.reuse, R30 ;  /* 0x0000001e2b007220 */ /* 0x040fe20000400000 */
[----:B------:R-:W-:Y:S01]  /*8a30*/  SHF.L.U32 R40, R56, 0x10, RZ ;  /* 0x0000001038287819 */ /* 0x000fe200000006ff */
[C---:B------:R-:W-:Y:S01]  /*8a40*/  FMUL R2, R43.reuse, R31 ;  /* 0x0000001f2b027220 */ /* 0x040fe20000400000 */
[----:B------:R-:W-:Y:S01]  /*8a50*/  F2FP.BF16.F32.PACK_AB R50, R22, R21 ;  /* 0x000000151632723e */ /* 0x000fe200000010ff */
[----:B------:R-:W-:Y:S01]  /*8a60*/  FMUL R3, R43, R32 ;  /* 0x000000202b037220 */ /* 0x000fe20000400000 */
[----:B------:R-:W-:Y:S01]  /*8a70*/  SHF.L.U32 R44, R67, 0x10, RZ ;  /* 0x00000010432c7819 */ /* 0x000fe200000006ff */
[----:B------:R-:W-:Y:S01]  /*8a80*/  FFMA R0, R45, R20, R0 ;  /* 0x000000142d007223 */ /* 0x000fe20000000000 */
[----:B------:R-:W-:Y:S01]  /*8a90*/  LOP3.LUT R46, R67, 0xffff0000, RZ, 0xc0, !PT ;  /* 0xffff0000432e7812 */ /* 0x000fe200078ec0ff */
[C---:B------:R-:W-:Y:S01]  /*8aa0*/  FFMA R2, R45.reuse, R23, R2 ;  /* 0x000000172d027223 */ /* 0x040fe20000000002 */
[----:B------:R-:W-:Y:S01]  /*8ab0*/  LOP3.LUT R23, R56, 0xffff0000, RZ, 0xc0, !PT ;  /* 0xffff000038177812 */ /* 0x000fe200078ec0ff */
[----:B------:R-:W-:Y:S01]  /*8ac0*/  FFMA R3, R45, R40, R3 ;  /* 0x000000282d037223 */ /* 0x000fe20000000003 */
[----:B------:R-:W-:Y:S01]  /*8ad0*/  SHF.L.U32 R40, R57, 0x10, RZ ;  /* 0x0000001039287819 */ /* 0x000fe200000006ff */
[C---:B------:R-:W-:Y:S01]  /*8ae0*/  FMUL R20, R43.reuse, R33 ;  /* 0x000000212b147220 */ /* 0x040fe20000400000 */
[----:B------:R-:W-:Y:S01]  /*8af0*/  F2FP.BF16.F32.PACK_AB R51, R2, R0 ;  /* 0x000000000233723e */ /* 0x000fe200000010ff */
[C---:B------:R-:W-:Y:S01]  /*8b00*/  FMUL R21, R43.reuse, R34 ;  /* 0x000000222b157220 */ /* 0x040fe20000400000 */
[----:B------:R-:W-:Y:S01]  /*8b10*/  MOV R47, UR46 ;  /* 0x0000002e002f7c02 */ /* 0x000fe20008000f00 */
[----:B------:R-:W-:Y:S01]  /*8b20*/  FMUL R22, R43, R35 ;  /* 0x000000232b167220 */ /* 0x000fe20000400000 */
[----:B------:R-:W-:Y:S01]  /*8b30*/  ISETP.NE.AND P0, PT, R84, RZ, PT ;  /* 0x000000ff5400720c */ /* 0x000fe20003f05270 */
[C---:B------:R-:W-:Y:S01]  /*8b40*/  FFMA R20, R45.reuse, R23, R20 ;  /* 0x000000172d147223 */ /* 0x040fe20000000014 */
[C---:B------:R-:W-:Y:S01]  /*8b50*/  SHF.L.U32 R23, R58.reuse, 0x10, RZ ;  /* 0x000000103a177819 */ /* 0x040fe200000006ff */
[C---:B------:R-:W-:Y:S01]  /*8b60*/  FFMA R21, R45.reuse, R40, R21 ;  /* 0x000000282d157223 */ /* 0x040fe20000000015 */
[----:B------:R-:W-:Y:S01]  /*8b70*/  LOP3.LUT R40, R58, 0xffff0000, RZ, 0xc0, !PT ;  /* 0xffff00003a287812 */ /* 0x000fe200078ec0ff */
[----:B------:R-:W-:Y:S01]  /*8b80*/  FFMA R22, R45, R41, R22 ;  /* 0x000000292d167223 */ /* 0x000fe20000000016 */
[----:B------:R-:W-:Y:S01]  /*8b90*/  F2FP.BF16.F32.PACK_AB R60, R20, R3 ;  /* 0x00000003143c723e */ /* 0x000fe200000010ff */
[----:B------:R-:W-:Y:S01]  /*8ba0*/  FMUL R0, R43, R36 ;  /* 0x000000242b007220 */ /* 0x000fe20000400000 */
[----:B------:R-:W-:Y:S01]  /*8bb0*/  LOP3.LUT R41, R65, 0xffff0000, RZ, 0xc0, !PT ;  /* 0xffff000041297812 */ /* 0x000fe200078ec0ff */
[----:B------:R-:W-:Y:S01]  /*8bc0*/  FMUL R2, R43, R37 ;  /* 0x000000252b027220 */ /* 0x000fe20000400000 */
[----:B------:R-:W-:Y:S01]  /*8bd0*/  F2FP.BF16.F32.PACK_AB R61, R22, R21 ;  /* 0x00000015163d723e */ /* 0x000fe200000010ff */
[----:B------:R-:W-:Y:S01]  /*8be0*/  FFMA R0, R45, R23, R0 ;  /* 0x000000172d007223 */ /* 0x000fe20000000000 */
[----:B------:R-:W-:Y:S01]  /*8bf0*/  SHF.L.U32 R22, R59, 0x10, RZ ;  /* 0x000000103b167819 */ /* 0x000fe200000006ff */
[----:B------:R-:W-:Y:S01]  /*8c00*/  FFMA R2, R45, R40, R2 ;  /* 0x000000282d027223 */ /* 0x000fe20000000002 */
[----:B------:R-:W-:Y:S01]  /*8c10*/  LOP3.LUT R23, R59, 0xffff0000, RZ, 0xc0, !PT ;  /* 0xffff00003b177812 */ /* 0x000fe200078ec0ff */
[C---:B------:R-:W-:Y:S01]  /*8c20*/  FMUL R3, R43.reuse, R38 ;  /* 0x000000262b037220 */ /* 0x040fe20000400000 */
[----:B------:R-:W-:Y:S01]  /*8c30*/  SHF.L.U32 R40, R64, 0x10, RZ ;  /* 0x0000001040287819 */ /* 0x000fe200000006ff */
[C---:B------:R-:W-:Y:S01]  /*8c40*/  FMUL R20, R43.reuse, R39 ;  /* 0x000000272b147220 */ /* 0x040fe20000400000 */
[----:B------:R-:W-:Y:S01]  /*8c50*/  FMUL R21, R43, R4 ;  /* 0x000000042b157220 */ /* 0x000fe20000400000 */
[C---:B------:R-:W-:Y:S01]  /*8c60*/  FFMA R3, R45.reuse, R22, R3 ;  /* 0x000000162d037223 */ /* 0x040fe20000000003 */
[----:B------:R-:W-:Y:S01]  /*8c70*/  F2FP.BF16.F32.PACK_AB R62, R2, R0 ;  /* 0x00000000023e723e */ /* 0x000fe200000010ff */
[C---:B------:R-:W-:Y:S01]  /*8c80*/  FFMA R20, R45.reuse, R23, R20 ;  /* 0x000000172d147223 */ /* 0x040fe20000000014 */
[----:B------:R-:W-:Y:S01]  /*8c90*/  FFMA R21, R45, R40, R21 ;  /* 0x000000282d157223 */ /* 0x000fe20000000015 */
[----:B------:R-:W-:Y:S01]  /*8ca0*/  LOP3.LUT R23, R64, 0xffff0000, RZ, 0xc0, !PT ;  /* 0xffff000040177812 */ /* 0x000fe200078ec0ff */
[----:B------:R-:W-:Y:S01]  /*8cb0*/  FMUL R0, R43, R5 ;  /* 0x000000052b007220 */ /* 0x000fe20000400000 */
[----:B------:R-:W-:Y:S01]  /*8cc0*/  SHF.L.U32 R40, R65, 0x10, RZ ;  /* 0x0000001041287819 */ /* 0x000fe200000006ff */
[C---:B------:R-:W-:Y:S01]  /*8cd0*/  FMUL R2, R43.reuse, R6 ;  /* 0x000000062b027220 */ /* 0x040fe20000400000 */
[----:B------:R-:W-:Y:S01]  /*8ce0*/  FMUL R22, R43, R7 ;  /* 0x000000072b167220 */ /* 0x000fe20000400000 */
[C---:B------:R-:W-:Y:S01]  /*8cf0*/  FFMA R0, R45.reuse, R23, R0 ;  /* 0x000000172d007223 */ /* 0x040fe20000000000 */
[----:B------:R-:W-:Y:S01]  /*8d00*/  F2FP.BF16.F32.PACK_AB R63, R20, R3 ;  /* 0x00000003143f723e */ /* 0x000fe200000010ff */
[C---:B------:R-:W-:Y:S01]  /*8d10*/  FFMA R2, R45.reuse, R40, R2 ;  /* 0x000000282d027223 */ /* 0x040fe20000000002 */
[----:B------:R-:W-:Y:S01]  /*8d20*/  FFMA R22, R45, R41, R22 ;  /* 0x000000292d167223 */ /* 0x000fe20000000016 */
[----:B------:R-:W-:Y:S01]  /*8d30*/  SHF.L.U32 R41, R66, 0x10, RZ ;  /* 0x0000001042297819 */ /* 0x000fe200000006ff */
[C---:B------:R-:W-:Y:S01]  /*8d40*/  FMUL R3, R43.reuse, R8 ;  /* 0x000000082b037220 */ /* 0x040fe20000400000 */
[C---:B------:R-:W-:Y:S01]  /*8d50*/  FMUL R20, R43.reuse, R9 ;  /* 0x000000092b147220 */ /* 0x040fe20000400000 */
[C---:B------:R-:W-:Y:S01]  /*8d60*/  FMUL R23, R43.reuse, R10 ;  /* 0x0000000a2b177220 */ /* 0x040fe20000400000 */
[----:B------:R-:W-:Y:S01]  /*8d70*/  FMUL R40, R43, R11 ;  /* 0x0000000b2b287220 */ /* 0x000fe20000400000 */
[C---:B------:R-:W-:Y:S01]  /*8d80*/  FFMA R3, R45.reuse, R41, R3 ;  /* 0x000000292d037223 */ /* 0x040fe20000000003 */
[C---:B------:R-:W-:Y:S01]  /*8d90*/  FFMA R20, R45.reuse, R42, R20 ;  /* 0x0000002a2d147223 */ /* 0x040fe20000000014 */
[C---:B------:R-:W-:Y:S01]  /*8da0*/  FFMA R23, R45.reuse, R44, R23 ;  /* 0x0000002c2d177223 */ /* 0x040fe20000000017 */
[----:B------:R-:W-:Y:S01]  /*8db0*/  FFMA R40, R45, R46, R40 ;  /* 0x0000002e2d287223 */ /* 0x000fe20000000028 */
[----:B------:R-:W-:Y:S01]  /*8dc0*/  F2FP.BF16.F32.PACK_AB R100, R0, R21 ;  /* 0x000000150064723e */ /* 0x000fe200000010ff */
[----:B------:R-:W1:Y:S01]  /*8dd0*/  S2R R46, SR_CgaCtaId ;  /* 0x00000000002e7919 */ /* 0x000e620000008800 */
[----:B------:R-:W-:Y:S01]  /*8de0*/  SHF.L.U32 R42, R68, 0x10, RZ ;  /* 0x00000010442a7819 */ /* 0x000fe200000006ff */
[C---:B------:R-:W-:Y:S01]  /*8df0*/  FMUL R41, R43.reuse, R12 ;  /* 0x0000000c2b297220 */ /* 0x040fe20000400000 */
[----:B------:R-:W-:Y:S01]  /*8e00*/  F2FP.BF16.F32.PACK_AB R101, R22, R2 ;  /* 0x000000021665723e */ /* 0x000fe200000010ff */
[C---:B------:R-:W-:Y:S01]  /*8e10*/  FMUL R0, R43.reuse, R13 ;  /* 0x0000000d2b007220 */ /* 0x040fe20000400000 */
[----:B------:R-:W-:Y:S01]  /*8e20*/  LOP3.LUT R21, R68, 0xffff0000, RZ, 0xc0, !PT ;  /* 0xffff000044157812 */ /* 0x000fe200078ec0ff */
[----:B------:R-:W-:Y:S01]  /*8e30*/  FMUL R2, R43, R14 ;  /* 0x0000000e2b027220 */ /* 0x000fe20000400000 */
[----:B------:R-:W-:Y:S01]  /*8e40*/  F2FP.BF16.F32.PACK_AB R103, R40, R23 ;  /* 0x000000172867723e */ /* 0x000fe200000010ff */
[----:B------:R-:W-:Y:S01]  /*8e50*/  FFMA R41, R45, R42, R41 ;  /* 0x0000002a2d297223 */ /* 0x000fe20000000029 */
[----:B------:R-:W-:Y:S01]  /*8e60*/  SHF.L.U32 R22, R69, 0x10, RZ ;  /* 0x0000001045167819 */ /* 0x000fe200000006ff */
[----:B------:R-:W-:Y:S01]  /*8e70*/  FFMA R0, R45, R21, R0 ;  /* 0x000000152d007223 */ /* 0x000fe20000000000 */
[----:B------:R-:W-:Y:S01]  /*8e80*/  F2FP.BF16.F32.PACK_AB R102, R20, R3 ;  /* 0x000000031466723e */ /* 0x000fe200000010ff */
[----:B------:R-:W-:Y:S01]  /*8e90*/  FMUL R3, R43, R15 ;  /* 0x0000000f2b037220 */ /* 0x000fe20000400000 */
[----:B------:R-:W-:Y:S01]  /*8ea0*/  LOP3.LUT R23, R69, 0xffff0000, RZ, 0xc0, !PT ;  /* 0xffff000045177812 */ /* 0x000fe200078ec0ff */
[----:B------:R-:W-:Y:S01]  /*8eb0*/  FMUL R20, R43, R16 ;  /* 0x000000102b147220 */ /* 0x000fe20000400000 */
[C---:B------:R-:W-:Y:S01]  /*8ec0*/  SHF.L.U32 R40, R70.reuse, 0x10, RZ ;  /* 0x0000001046287819 */ /* 0x040fe200000006ff */
[----:B------:R-:W-:Y:S01]  /*8ed0*/  FFMA R2, R45, R22, R2 ;  /* 0x000000162d027223 */ /* 0x000fe20000000002 */
[----:B------:R-:W-:Y:S01]  /*8ee0*/  FMUL R21, R43, R17 ;  /* 0x000000112b157220 */ /* 0x000fe20000400000 */
[----:B------:R-:W-:Y:S01]  /*8ef0*/  FFMA R3, R45, R23, R3 ;  /* 0x000000172d037223 */ /* 0x000fe20000000003 */
[----:B------:R-:W-:Y:S01]  /*8f00*/  @!P1 LEA R47, R47, R99, 0xc ;  /* 0x000000632f2f9211 */ /* 0x000fe200078e60ff */
[----:B------:R-:W-:Y:S01]  /*8f10*/  FFMA R20, R45, R40, R20 ;  /* 0x000000282d147223 */ /* 0x000fe20000000014 */
[----:B------:R-:W-:Y:S01]  /*8f20*/  LOP3.LUT R40, R70, 0xffff0000, RZ, 0xc0, !PT ;  /* 0xffff000046287812 */ /* 0x000fe200078ec0ff */
[----:B------:R-:W-:Y:S01]  /*8f30*/  FMUL R22, R43, R18 ;  /* 0x000000122b167220 */ /* 0x000fe20000400000 */
[----:B------:R-:W-:Y:S01]  /*8f40*/  F2FP.BF16.F32.PACK_AB R108, R0, R41 ;  /* 0x00000029006c723e */ /* 0x000fe200000010ff */
[----:B------:R2:W-:Y:S01]  /*8f50*/  @!P1 STS.128 [R47+UR43+0x200], R48 ;  /* 0x000200302f009988 */ /* 0x0005e20008000c2b */
[----:B------:R-:W-:Y:S01]  /*8f60*/  SHF.L.U32 R42, R71, 0x10, RZ ;  /* 0x00000010472a7819 */ /* 0x000fe200000006ff */
[----:B------:R-:W-:Y:S01]  /*8f70*/  FFMA R21, R45, R40, R21 ;  /* 0x000000282d157223 */ /* 0x000fe20000000015 */
[----:B------:R-:W-:Y:S01]  /*8f80*/  @!P1 IADD3 R40, PT, PT, R47, UR43, RZ ;  /* 0x0000002b2f289c10 */ /* 0x000fe2000fffe0ff */
[----:B------:R-:W-:Y:S01]  /*8f90*/  FMUL R23, R43, R19 ;  /* 0x000000132b177220 */ /* 0x000fe20000400000 */
[----:B------:R-:W-:Y:S01]  /*8fa0*/  LOP3.LUT R44, R71, 0xffff0000, RZ, 0xc0, !PT ;  /* 0xffff0000472c7812 */ /* 0x000fe200078ec0ff */
[----:B------:R-:W-:Y:S01]  /*8fb0*/  FFMA R22, R45, R42, R22 ;  /* 0x0000002a2d167223 */ /* 0x000fe20000000016 */
[----:B------:R-:W-:Y:S02]  /*8fc0*/  @!P1 IADD3 R40, PT, PT, R98, R40, RZ ;  /* 0x0000002862289210 */ /* 0x000fe40007ffe0ff */
[----:B------:R-:W-:Y:S01]  /*8fd0*/  F2FP.BF16.F32.PACK_AB R109, R3, R2 ;  /* 0x00000002036d723e */ /* 0x000fe200000010ff */
[----:B------:R-:W-:Y:S01]  /*8fe0*/  FFMA R23, R45, R44, R23 ;  /* 0x0000002c2d177223 */ /* 0x000fe20000000017 */
[----:B------:R-:W-:Y:S01]  /*8ff0*/  F2FP.BF16.F32.PACK_AB R110, R21, R20 ;  /* 0x00000014156e723e */ /* 0x000fe200000010ff */
[----:B------:R2:W-:Y:S03]  /*9000*/  @!P1 STS.128 [R40+0x200], R60 ;  /* 0x0002003c28009388 */ /* 0x0005e60000000c00 */
[----:B------:R-:W-:Y:S05]  /*9010*/  F2FP.BF16.F32.PACK_AB R111, R23, R22 ;  /* 0x00000016176f723e */ /* 0x000fea00000010ff */
[----:B------:R2:W-:Y:S08]  /*9020*/  @!P1 STS.128 [R47+UR43+0xa00], R100 ;  /* 0x000a00642f009988 */ /* 0x0005f00008000c2b */
[----:B------:R2:W-:Y:S01]  /*9030*/  @!P1 STS.128 [R40+0xa00], R108 ;  /* 0x000a006c28009388 */ /* 0x0005e20000000c00 */
[----:B------:R-:W-:Y:S01]  /*9040*/  @!PT LDS RZ, [RZ] ;  /* 0x00000000fffff984 */ /* 0x000fe20000000800 */
[----:B------:R-:W-:Y:S01]  /*9050*/  @!PT LDS RZ, [RZ] ;  /* 0x00000000fffff984 */ /* 0x000fe20000000800 */
[----:B------:R-:W-:Y:S01]  /*9060*/  @!PT LDS RZ, [RZ] ;  /* 0x00000000fffff984 */ /* 0x000fe20000000800 */
[----:B------:R-:W-:Y:S01]  /*9070*/  @!PT LDS RZ, [RZ] ;  /* 0x00000000fffff984 */ /* 0x000fe20000000800 */
[----:B------:R3:W-:Y:S07]  /*9080*/  MEMBAR.ALL.CTA ;  /* 0x0000000000007992 */ /* 0x0007ee0000008000 */
[----:B---3--:R-:W3:Y:S01]  /*9090*/  FENCE.VIEW.ASYNC.S ;  /* 0x00000000000073c6 */ /* 0x008ee20000000000 */
[----:B------:R-:W-:Y:S05]  /*90a0*/  WARPSYNC.ALL ;  /* 0x0000000000007948 */ /* 0x000fea0003800000 */
[----:B------:R-:W-:Y:S01]  /*90b0*/  BSSY.RECONVERGENT B0, `(.L_x_127) ;  /* 0x0000012000007945 */ /* 0x000fe20003800200 */
[----:B---3--:R-:W-:Y:S06]  /*90c0*/  BAR.SYNC.DEFER_BLOCKING 0x1, 0x80 ;  /* 0x0042000000007b1d */ /* 0x008fec0000010000 */
[----:B-1----:R-:W-:Y:S05]  /*90d0*/  @P0 BRA `(.L_x_128) ;  /* 0x00000000003c0947 */ /* 0x002fea0003800000 */
[----:B------:R-:W1:Y:S01]  /*90e0*/  LDCU.64 UR6, c[0x0][0x348] ;  /* 0x00006900ff0677ac */ /* 0x000e620008000a00 */
[----:B------:R-:W-:Y:S02]  /*90f0*/  ULEA UR5, UR46, UR43, 0xc ;  /* 0x0000002b2e057291 */ /* 0x000fe4000f8e60ff */
[----:B------:R-:W-:Y:S02]  /*9100*/  UIADD3 UR10, UPT, UPT, UR50, 0x40, URZ ;  /* 0x00000040320a7890 */ /* 0x000fe4000fffe0ff */
[----:B------:R-:W-:Y:S02]  /*9110*/  UIADD3 UR8, UPT, UPT, UR5, 0x200, URZ ;  /* 0x0000020005087890 */ /* 0x000fe4000fffe0ff */
[----:B------:R-:W-:Y:S01]  /*9120*/  UIADD3 UR12, UPT, UPT, UR5, 0xa00, URZ ;  /* 0x00000a00050c7890 */ /* 0x000fe2000fffe0ff */
[----:B------:R-:W-:Y:S01]  /*9130*/  UMOV UR9, UR49 ;  /* 0x0000003100097c82 */ /* 0x000fe20008000000 */
[----:B------:R-:W-:Y:S01]  /*9140*/  UMOV UR11, UR44 ;  /* 0x0000002c000b7c82 */ /* 0x000fe20008000000 */
[----:B------:R-:W-:Y:S01]  /*9150*/  UIADD3 UR13, UPT, UPT, UR49, 0x20, URZ ;  /* 0x00000020310d7890 */ /* 0x000fe2000fffe0ff */
[----:B------:R-:W-:Y:S01]  /*9160*/  UMOV UR15, UR44 ;  /* 0x0000002c000f7c82 */ /* 0x000fe20008000000 */
[----:B------:R-:W-:Y:S01]  /*9170*/  UMOV UR14, UR10 ;  /* 0x0000000a000e7c82 */ /* 0x000fe20008000000 */
[----:B-1----:R-:W-:Y:S04]  /*9180*/  UIADD3 UR4, UP0, UPT, UR6, 0xa80, URZ ;  /* 0x00000a8006047890 */ /* 0x002fe8000ff1e0ff */
[----:B------:R-:W-:Y:S09]  /*9190*/  UIADD3.X UR5, UPT, UPT, URZ, UR7, URZ, UP0, !UPT ;  /* 0x00000007ff057290 */ /* 0x000ff200087fe4ff */
[----:B------:R1:W-:Y:S01]  /*91a0*/  UTMASTG.3D [UR8], [UR4] ;  /* 0x00000008040073b5 */ /* 0x0003e20008010000 */
[----:B------:R1:W-:Y:S02]  /*91b0*/  UTMASTG.3D [UR12], [UR4] ;  /* 0x0000000c040073b5 */ /* 0x0003e40008010000 */
[----:B-1----:R0:W-:Y:S02]  /*91c0*/  UTMACMDFLUSH ;  /* 0x00000000000079b7 */ /* 0x0021e40000000000 */
.L_x_128:
[----:B------:R-:W-:Y:S05]  /*91d0*/  BSYNC.RECONVERGENT B0 ;  /* 0x0000000000007941 */ /* 0x000fea0003800200 */
.L_x_127:
[----:B------:R-:W-:Y:S01]  /*91e0*/  UIADD3 UR4, UPT, UPT, UR46, 0x1, URZ ;  /* 0x000000012e047890 */ /* 0x000fe2000fffe0ff */
[----:B------:R-:W-:Y:S03]  /*91f0*/  BSSY.RECONVERGENT B0, `(.L_x_129) ;  /* 0x0000007000007945 */ /* 0x000fe60003800200 */
[----:B------:R-:W-:Y:S04]  /*9200*/  UISETP.NE.AND UP0, UPT, UR4, 0x3, UPT ;  /* 0x000000030400788c */ /* 0x000fe8000bf05270 */
[----:B------:R-:W-:Y:S02]  /*9210*/  USEL UR45, UR4, URZ, UP0 ;  /* 0x000000ff042d7287 */ /* 0x000fe40008000000 */
[----:B------:R-:W-:Y:S04]  /*9220*/  UISETP.EQ.XOR UP0, UPT, UR47, 0x3, !UP0 ;  /* 0x000000032f00788c */ /* 0x000fe8000c702a70 */
[----:B------:R-:W-:Y:S01]  /*9230*/  UP2UR UR51, UPR, URZ, 0x1 ;  /* 0x00000001ff337883 */ /* 0x000fe20008000000 */
[----:B------:R-:W-:Y:S11]  /*9240*/  @P0 BRA `(.L_x_130) ;  /* 0x0000000000040947 */ /* 0x000ff60003800000 */
[----:B------:R-:W-:Y:S04]  /*9250*/  DEPBAR.LE SB0, 0x1 ;  /* 0x000080400000791a */ /* 0x000fe80000000000 */
.L_x_130:
[----:B------:R-:W-:Y:S05]  /*9260*/  BSYNC.RECONVERGENT B0 ;  /* 0x0000000000007941 */ /* 0x000fea0003800200 */
.L_x_129:
[----:B------:R-:W1:Y:S08]  /*9270*/  S2UR UR4, SR_CgaCtaId ;  /* 0x00000000000479c3 */ /* 0x000e700000008800 */
[----:B------:R-:W-:Y:S01]  /*9280*/  BAR.SYNC.DEFER_BLOCKING 0x1, 0x80 ;  /* 0x0042000000007b1d */ /* 0x000fe20000010000 */
[----:B------:R-:W-:Y:S01]  /*9290*/  ISETP.NE.AND P1, PT, R97, RZ, PT ;  /* 0x000000ff6100720c */ /* 0x000fe20003f25270 */
[----:B------:R-:W-:Y:S01]  /*92a0*/  IMAD.U32 R0, RZ, RZ, UR52 ;  /* 0x00000034ff007e24 */ /* 0x000fe2000f8e00ff */
[----:B------:R-:W-:Y:S11]  /*92b0*/  UIADD3 UR53, UPT, UPT, UR49, 0x10, URZ ;  /* 0x0000001031357890 */ /* 0x000ff6000fffe0ff */
[----:B------:R-:W-:Y:S05]  /*92c0*/  @P1 LEA R0, R0, UR43, 0x3 ;  /* 0x0000002b00001c11 */ /* 0x000fea000f8e18ff */
[----:B------:R-:W-:Y:S01]  /*92d0*/  @P1 VIADD R2, R0, 0x98 ;  /* 0x0000009800021836 */ /* 0x000fe20000000000 */
[----:B------:R-:W-:Y:S04]  /*92e0*/  @P1 SHF.L.U32 R0, R112, 0x1f, RZ ;  /* 0x0000001f70001819 */ /* 0x000fe800000006ff */
[----:B------:R-:W-:Y:S01]  /*92f0*/  @P1 PRMT R46, R46, 0x654, R2 ;  /* 0x000006542e2e1816 */ /* 0x000fe20000000002 */
[----:B------:R-:W-:Y:S01]  /*9300*/  UMOV UR43, 0x400 ;  /* 0x00000400002b7882 */ /* 0x000fe20000000000 */
[----:B------:R-:W-:Y:S01]  /*9310*/  BSSY B1, `(.L_x_131) ;  /* 0x0000021000017945 */ /* 0x000fe20003800000 */
[----:B-1----:R-:W-:Y:S01]  /*9320*/  ULEA UR43, UR4, UR43, 0x18 ;  /* 0x0000002b042b7291 */ /* 0x002fe2000f8ec0ff */
[----:B------:R-:W-:Y:S01]  /*9330*/  @P1 SYNCS.ARRIVE.TRANS64.RED.A1T0 RZ, [R46+URZ], RZ ;  /* 0x000000ff2eff19a7 */ /* 0x000fe200081004ff */
[----:B------:R-:W-:Y:S04]  /*9340*/  UIADD3 UR4, UPT, UPT, UR52, 0x1, URZ ;  /* 0x0000000134047890 */ /* 0x000fe8000fffe0ff */
[----:B------:R-:W-:Y:S01]  /*9350*/  LEA R21, R106, UR43, 0x3 ;  /* 0x0000002b6a157c11 */ /* 0x000fe2000f8e18ff */
[----:B------:R-:W-:Y:S03]  /*9360*/  UISETP.NE.AND UP0, UPT, UR4, 0x3, UPT ;  /* 0x000000030400788c */ /* 0x000fe6000bf05270 */
[----:B------:R1:W3:Y:S01]  /*9370*/  @P1 SYNCS.PHASECHK.TRANS64.TRYWAIT P0, [R21+URZ+0x80], R0 ;  /* 0x00008000150015a7 */ /* 0x0002e200080011ff */
[----:B------:R-:W-:Y:S01]  /*9380*/  USEL UR48, UR4, URZ, UP0 ;  /* 0x000000ff04307287 */ /* 0x000fe20008000000 */
[----:B-1----:R-:W-:Y:S01]  /*9390*/  VIADD R0, R105, 0x10 ;  /* 0x0000001069007836 */ /* 0x002fe20000000000 */
[----:B---3--:R-:W-:Y:S01]  /*93a0*/  @P1 SEL R107, RZ, 0x1, !P0 ;  /* 0x00000001ff6b1807 */ /* 0x008fe20004000000 */
[----:B------:R-:W-:Y:S09]  /*93b0*/  @!P1 BRA `(.L_x_132) ;  /* 0x0000000000589947 */ /* 0x000ff20003800000 */
[----:B------:R-:W-:Y:S01]  /*93c0*/  ISETP.NE.AND P1, PT, R113, RZ, PT ;  /* 0x000000ff7100720c */ /* 0x000fe20003f25270 */
[----:B------:R-:W-:Y:S01]  /*93d0*/  BSSY B0, `(.L_x_133) ;  /* 0x0000009000007945 */ /* 0x000fe20003800000 */
[----:B------:R-:W-:Y:S11]  /*93e0*/  ISETP.NE.AND P0, PT, R107, RZ, PT ;  /* 0x000000ff6b00720c */ /* 0x000ff60003f05270 */
[----:B------:R-:W-:Y:S05]  /*93f0*/  @P1 IMAD R3, R106, 0x1000, R99 ;  /* 0x000010006a031824 */ /* 0x000fea00078e0263 */
[----:B------:R-:W-:Y:S05]  /*9400*/  @P1 IADD3 R2, PT, PT, R3, UR43, RZ ;  /* 0x0000002b03021c10 */ /* 0x000fea000fffe0ff */
[----:B------:R-:W-:Y:S01]  /*9410*/  @P1 IMAD.IADD R2, R98, 0x1, R2 ;  /* 0x0000000162021824 */ /* 0x000fe200078e0202 */
[----:B------:R-:W-:Y:S06]  /*9420*/  @P0 BRA `(.L_x_134) ;  /* 0x00000000000c0947 */ /* 0x000fec0003800000 */
[----:B------:R-:W-:Y:S04]  /*9430*/  SHF.L.U32 R20, R112, 0x1f, RZ ;  /* 0x0000001f70147819 */ /* 0x000fe800000006ff */
[----:B------:R-:W1:Y:S02]  /*9440*/  SYNCS.PHASECHK.TRANS64.TRYWAIT P0, [R21+URZ+0x80], R20 ;  /* 0x00008014150075a7 */ /* 0x000e6400080011ff */
[----:B-1----:R-:W-:Y:S05]  /*9450*/  @!P0 BRA `(.L_x_135) ;  /* 0x0000002c00348947 */ /* 0x002fea0003800000 */
.L_x_134:
[----:B------:R-:W-:Y:S05]  /*9460*/  BSYNC B0 ;  /* 0x0000000000007941 */ /* 0x000fea0003800000 */
.L_x_133:
[----:B------:R-:W-:Y:S01]  /*9470*/  ISETP.NE.AND P0, PT, R113, RZ, PT ;  /* 0x000000ff7100720c */ /* 0x000fe20003f05270 */
[----:B------:R-:W-:Y:S11]  /*9480*/  VIADD R106, R106, 0x1 ;  /* 0x000000016a6a7836 */ /* 0x000ff60000000000 */
[----:B------:R-:W-:Y:S01]  /*9490*/  @!UPT UIADD3 URZ, UPT, UPT, URZ, URZ, URZ ;  /* 0x000000fffffff290 */ /* 0x000fe2000fffe0ff */
[----:B------:R-:W3:Y:S04]  /*94a0*/  @P0 LDS.128 R52, [R3+UR43+0x200] ;  /* 0x0002002b03340984 */ /* 0x000ee80008000c00 */
[----:B------:R-:W4:Y:S04]  /*94b0*/  @P0 LDS.128 R64, [R3+UR43+0xa00] ;  /* 0x000a002b03400984 */ /* 0x000f280008000c00 */
[----:B------:R-:W1:Y:S04]  /*94c0*/  @P0 LDS.128 R56, [R2+0x200] ;  /* 0x0002000002380984 */ /* 0x000e680000000c00 */
[----:B------:R5:W1:Y:S01]  /*94d0*/  @P0 LDS.128 R68, [R2+0xa00] ;  /* 0x000a000002440984 */ /* 0x000a620000000c00 */
[C---:B------:R-:W-:Y:S04]  /*94e0*/  ISETP.NE.AND P0, PT, R106.reuse, 0x3, PT ;  /* 0x000000036a00780c */ /* 0x040fe80003f05270 */
[----:B------:R-:W-:Y:S02]  /*94f0*/  SEL R106, R106, RZ, P0 ;  /* 0x000000ff6a6a7207 */ /* 0x000fe40000000000 */
[----:B-----5:R-:W-:Y:S04]  /*9500*/  SEL R2, RZ, 0x1, P0 ;  /* 0x00000001ff027807 */ /* 0x020fe80000000000 */
[----:B------:R-:W-:Y:S02]  /*9510*/  LOP3.LUT R112, R112, R2, RZ, 0x3c, !PT ;  /* 0x0000000270707212 */ /* 0x000fe400078e3cff */
.L_x_132:
[----:B------:R-:W-:Y:S05]  /*9520*/  BSYNC B1 ;  /* 0x0000000000017941 */ /* 0x000fea0003800000 */
.L_x_131:
[----:B------:R-:W-:Y:S04]  /*9530*/  SHF.R.U32.HI R3, RZ, 0x15, R0 ;  /* 0x00000015ff037819 */ /* 0x000fe80000011600 */
[----:B------:R-:W-:Y:S04]  /*9540*/  LOP3.LUT R2, R3, 0x3, RZ, 0xc0, !PT ;  /* 0x0000000303027812 */ /* 0x000fe800078ec0ff */
[----:B------:R-:W-:Y:S11]  /*9550*/  ISETP.NE.AND P0, PT, R84, R2, PT ;  /* 0x000000025400720c */ /* 0x000ff60003f05270 */
[----:B------:R-:W-:Y:S02]  /*9560*/  @!UPT UIADD3 URZ, UPT, UPT, URZ, URZ, URZ ;  /* 0x000000fffffff290 */ /* 0x000fe4000fffe0ff */
[----:B------:R-:W-:Y:S05]  /*9570*/  @P0 BRA `(.L_x_136) ;  /* 0x0000000000bc0947 */ /* 0x000fea0003800000 */
[----:B------:R-:W-:Y:S02]  /*9580*/  LOP3.LUT P0, RZ, R3, 0x3, R86, 0x48, !PT ;  /* 0x0000000303ff7812 */ /* 0x000fe40007804856 */
[----:B------:R-:W-:Y:S11]  /*9590*/  MOV R16, R0 ;  /* 0x0000000000107202 */ /* 0x000ff60000000f00 */
[----:B------:R-:W-:Y:S05]  /*95a0*/  @!P0 BRA `(.L_x_137) ;  /* 0x0000000000408947 */ /* 0x000fea0003800000 */
[----:B------:R-:W5:Y:S01]  /*95b0*/  LDCU.64 UR8, c[0x4][0x70] ;  /* 0x01000e00ff0877ac */ /* 0x000f620008000a00 */
[----:B------:R-:W-:Y:S01]  /*95c0*/  MOV R15, 0x0 ;  /* 0x00000000000f7802 */ /* 0x000fe20000000f00 */
[----:B------:R-:W-:Y:S02]  /*95d0*/  HFMA2 R12, -RZ, RZ, 0, 5.9604644775390625e-08 ;  /* 0x00000001ff0c7431 */ /* 0x000fe400000001ff */
[----:B------:R-:W-:Y:S02]  /*95e0*/  IMAD.MOV.U32 R8, RZ, RZ, 0x192 ;  /* 0x00000192ff087424 */ /* 0x000fe400078e00ff */
[----:B------:R-:W-:Y:S01]  /*95f0*/  IMAD.MOV.U32 R13, RZ, RZ, RZ ;  /* 0x000000ffff0d7224 */ /* 0x000fe200078e00ff */
[----:B------:R-:W1:Y:S01]  /*9600*/  LDCU.64 UR6, c[0x4][0x78] ;  /* 0x01000f00ff0677ac */ /* 0x000e620008000a00 */
[----:B------:R-:W2:Y:S01]  /*9610*/  LDC.64 R14, c[0x4][R15] ;  /* 0x010000000f0e7b82 */ /* 0x000ea20000000a00 */
[----:B------:R-:W3:Y:S01]  /*9620*/  LDCU.64 UR4, c[0x4][0x10] ;  /* 0x01000200ff0477ac */ /* 0x000ee20008000a00 */
[----:B-----5:R-:W-:Y:S01]  /*9630*/  MOV R5, UR9 ;  /* 0x0000000900057c02 */ /* 0x020fe20008000f00 */
[----:B------:R-:W-:Y:S01]  /*9640*/  IMAD.U32 R4, RZ, RZ, UR8 ;  /* 0x00000008ff047e24 */ /* 0x000fe2000f8e00ff */
[----:B-1----:R-:W-:Y:S01]  /*9650*/  MOV R7, UR7 ;  /* 0x0000000700077c02 */ /* 0x002fe20008000f00 */
[----:B------:R-:W-:Y:S01]  /*9660*/  IMAD.U32 R6, RZ, RZ, UR6 ;  /* 0x00000006ff067e24 */ /* 0x000fe2000f8e00ff */
[----:B---3--:R-:W-:Y:S01]  /*9670*/  MOV R11, UR5 ;  /* 0x00000005000b7c02 */ /* 0x008fe20008000f00 */
[----:B------:R-:W-:Y:S02]  /*9680*/  IMAD.U32 R10, RZ, RZ, UR4 ;  /* 0x00000004ff0a7e24 */ /* 0x000fe4000f8e00ff */
[----:B------:R-:W-:Y:S07]  /*9690*/  LEPC R20, `(.L_x_137) ;  /* 0x000000001014794e */ /* 0x000fee0000000000 */
[----:B--2-4-:R-:W-:Y:S05]  /*96a0*/  CALL.ABS.NOINC R14 ;  /* 0x000000000e007343 */ /* 0x014fea0003c00000 */
.L_x_137:
        /* <DEDUP_REMOVED lines=12> */
[----:B------:R-:W5:Y:S01]  /*9770*/  LDCU.64 UR6, c[0x4][0x78] ;  /* 0x01000f00ff0677ac */ /* 0x000f620008000a00 */
[----:B------:R-:W2:Y:S01]  /*9780*/  LDC.64 R14, c[0x4][R15] ;  /* 0x010000000f0e7b82 */ /* 0x000ea20000000a00 */
[----:B------:R-:W3:Y:S01]  /*9790*/  LDCU.64 UR4, c[0x4][0x10] ;  /* 0x01000200ff0477ac */ /* 0x000ee20008000a00 */
[----:B-1----:R-:W-:Y:S01]  /*97a0*/  MOV R5, UR9 ;  /* 0x0000000900057c02 */ /* 0x002fe20008000f00 */
[----:B------:R-:W-:Y:S01]  /*97b0*/  IMAD.U32 R4, RZ, RZ, UR8 ;  /* 0x00000008ff047e24 */ /* 0x000fe2000f8e00ff */
[----:B-----5:R-:W-:Y:S01]  /*97c0*/  MOV R7, UR7 ;  /* 0x0000000700077c02 */ /* 0x020fe20008000f00 */
[----:B------:R-:W-:Y:S01]  /*97d0*/  IMAD.U32 R6, RZ, RZ, UR6 ;  /* 0x00000006ff067e24 */ /* 0x000fe2000f8e00ff */
[----:B---3--:R-:W-:Y:S01]  /*97e0*/  MOV R11, UR5 ;  /* 0x00000005000b7c02 */ /* 0x008fe20008000f00 */
[----:B------:R-:W-:Y:S02]  /*97f0*/  IMAD.U32 R10, RZ, RZ, UR4 ;  /* 0x00000004ff0a7e24 */ /* 0x000fe4000f8e00ff */
[----:B------:R-:W-:Y:S07]  /*9800*/  LEPC R20, `(.L_x_138) ;  /* 0x000000001014794e */ /* 0x000fee0000000000 */
[----:B--2-4-:R-:W-:Y:S05]  /*9810*/  CALL.ABS.NOINC R14 ;  /* 0x000000000e007343 */ /* 0x014fea0003c00000 */
.L_x_138:
[----:B------:R-:W-:Y:S05]  /*9820*/  WARPSYNC.ALL ;  /* 0x0000000000007948 */ /* 0x000fea0003800000 */
[----:B------:R-:W-:Y:S11]  /*9830*/  R2UR UR4, R16 ;  /* 0x00000000100472ca */ /* 0x000ff600000e0000 */
[----:B------:R-:W-:Y:S02]  /*9840*/  @!UPT UIADD3 URZ, UPT, UPT, URZ, URZ, URZ ;  /* 0x000000fffffff290 */ /* 0x000fe4000fffe0ff */
[----:B------:R-:W1:Y:S02]  /*9850*/  LDTM.x16 R4, tmem[UR4+0x20] ;  /* 0x00002004000479ee */ /* 0x000e640008240000 */
[----:B-1----:R-:W-:Y:S01]  /*9860*/  NOP ;  /* 0x0000000000007918 */ /* 0x002fe20000000000 */
.L_x_136:
[----:B---3--:R-:W-:Y:S01]  /*9870*/  SHF.L.U32 R3, R52, 0x10, RZ ;  /* 0x0000001034037819 */ /* 0x008fe200000006ff */
[C---:B------:R-:W-:Y:S01]  /*9880*/  FMUL R0, R43.reuse, R24 ;  /* 0x000000182b007220 */ /* 0x040fe20000400000 */
[----:B------:R-:W-:Y:S01]  /*9890*/  ISETP.NE.AND P1, PT, R84, R2, PT ;  /* 0x000000025400720c */ /* 0x000fe20003f25270 */
[----:B------:R-:W-:Y:S01]  /*98a0*/  FMUL R2, R43, R25 ;  /* 0x000000192b027220 */ /* 0x000fe20000400000 */
[----:B-1----:R-:W-:Y:S01]  /*98b0*/  LOP3.LUT R21, R52, 0xffff0000, RZ, 0xc0, !PT ;  /* 0xffff000034157812 */ /* 0x002fe200078ec0ff */
[----:B------:R-:W-:Y:S01]  /*98c0*/  FFMA R0, R45, R3, R0 ;  /* 0x000000032d007223 */ /* 0x000fe20000000000 */
[----:B------:R-:W-:Y:S01]  /*98d0*/  SHF.L.U32 R22, R53, 0x10, RZ ;  /* 0x0000001035167819 */ /* 0x000fe200000006ff */
[----:B------:R-:W-:Y:S01]  /*98e0*/  FMUL R3, R43, R26 ;  /* 0x0000001a2b037220 */ /* 0x000fe20000400000 */
[----:B------:R-:W-:Y:S01]  /*98f0*/  LOP3.LUT R23, R53, 0xffff0000, RZ, 0xc0, !PT ;  /* 0xffff000035177812 */ /* 0x000fe200078ec0ff */
[----:B------:R-:W-:Y:S01]  /*9900*/  FMUL R20, R43, R27 ;  /* 0x0000001b2b147220 */ /* 0x000fe20000400000 */
[----:B--2---:R-:W-:Y:S01]  /*9910*/  SHF.L.U32 R40, R54, 0x10, RZ ;  /* 0x0000001036287819 */ /* 0x004fe200000006ff */
[----:B------:R-:W-:Y:S01]  /*9920*/  FFMA R2, R45, R21, R2 ;  /* 0x000000152d027223 */ /* 0x000fe20000000002 */
[----:B------:R-:W-:Y:S01]  /*9930*/  LOP3.LUT R41, R57, 0xffff0000, RZ, 0xc0, !PT ;  /* 0xffff000039297812 */ /* 0x000fe200078ec0ff */
[C---:B------:R-:W-:Y:S01]  /*9940*/  FFMA R3, R45.reuse, R22, R3 ;  /* 0x000000162d037223 */ /* 0x040fe20000000003 */
[----:B----4-:R-:W-:Y:S01]  /*9950*/  LOP3.LUT R42, R66, 0xffff0000, RZ, 0xc0, !PT ;  /* 0xffff0000422a7812 */ /* 0x010fe200078ec0ff */
[----:B------:R-:W-:Y:S01]  /*9960*/  FFMA R20, R45, R23, R20 ;  /* 0x000000172d147223 */ /* 0x000fe20000000014 */
[----:B------:R-:W-:Y:S01]  /*9970*/  LOP3.LUT R23, R54, 0xffff0000, RZ, 0xc0, !PT ;  /* 0xffff000036177812 */ /* 0x000fe200078ec0ff */
[C---:B------:R-:W-:Y:S01]  /*9980*/  FMUL R21, R43.reuse, R28 ;  /* 0x0000001c2b157220 */ /* 0x040fe20000400000 */
[----:B------:R-:W-:Y:S01]  /*9990*/  F2FP.BF16.F32.PACK_AB R48, R2, R0 ;  /* 0x000000000230723e */ /* 0x000fe200000010ff */
        /* <DEDUP_REMOVED lines=115> */
[----:B------:R-:W-:Y:S01]  /*a0d0*/  ULEA UR5, UR45, UR43, 0xc ;  /* 0x0000002b2d057291 */ /* 0x000fe2000f8e60ff */
[----:B------:R-:W-:Y:S01]  /*a0e0*/  UMOV UR54, UR50 ;  /* 0x0000003200367c82 */ /* 0x000fe20008000000 */
[----:B------:R-:W-:Y:S02]  /*a0f0*/  UMOV UR55, UR44 ;  /* 0x0000002c00377c82 */ /* 0x000fe40008000000 */
[----:B------:R-:W-:Y:S02]  /*a100*/  UIADD3 UR52, UPT, UPT, UR5, 0x200, URZ ;  /* 0x0000020005347890 */ /* 0x000fe4000fffe0ff */
[----:B------:R-:W-:Y:S02]  /*a110*/  UIADD3 UR8, UPT, UPT, UR5, 0xa00, URZ ;  /* 0x00000a0005087890 */ /* 0x000fe4000fffe0ff */
        /* <DEDUP_REMOVED lines=8> */
.L_x_140:
[----:B------:R-:W-:Y:S05]  /*a1a0*/  BSYNC.RECONVERGENT B0 ;  /* 0x0000000000007941 */ /* 0x000fea0003800200 */
.L_x_139:
[----:B------:R-:W-:Y:S01]  /*a1b0*/  UISETP.NE.AND UP1, UPT, UR51, URZ, UPT ;  /* 0x000000ff3300728c */ /* 0x000fe2000bf25270 */
[----:B------:R-:W-:Y:S01]  /*a1c0*/  BSSY.RECONVERGENT B0, `(.L_x_141) ;  /* 0x0000008000007945 */ /* 0x000fe20003800200 */
[----:B------:R-:W-:Y:S04]  /*a1d0*/  UIADD3 UR4, UPT, UPT, UR45, 0x1, URZ ;  /* 0x000000012d047890 */ /* 0x000fe8000fffe0ff */
[----:B------:R-:W-:Y:S02]  /*a1e0*/  UISETP.NE.AND UP0, UPT, UR4, 0x3, UPT ;  /* 0x000000030400788c */ /* 0x000fe4000bf05270 */
[----:B------:R-:W-:Y:S02]  /*a1f0*/  UISETP.EQ.XOR UP1, UPT, UR4, 0x3, UP1 ;  /* 0x000000030400788c */ /* 0x000fe40008f22a70 */
[----:B------:R-:W-:Y:S02]  /*a200*/  USEL UR46, UR4, URZ, UP0 ;  /* 0x000000ff042e7287 */ /* 0x000fe40008000000 */
[----:B------:R-:W-:Y:S01]  /*a210*/  UP2UR UR47, UPR, URZ, 0x2 ;  /* 0x00000002ff2f7883 */ /* 0x000fe20008000000 */
[----:B------:R-:W-:Y:S11]  /*a220*/  @P0 BRA `(.L_x_142) ;  /* 0x0000000000040947 */ /* 0x000ff60003800000 */
[----:B------:R-:W-:Y:S04]  /*a230*/  DEPBAR.LE SB0, 0x1 ;  /* 0x000080400000791a */ /* 0x000fe80000000000 */
.L_x_142:
[----:B------:R-:W-:Y:S05]  /*a240*/  BSYNC.RECONVERGENT B0 ;  /* 0x0000000000007941 */ /* 0x000fea0003800200 */
.L_x_141:
[----:B------:R-:W1:Y:S08]  /*a250*/  S2UR UR54, SR_CgaCtaId ;  /* 0x00000000003679c3 */ /* 0x000e700000008800 */
[----:B------:R-:W-:Y:S01]  /*a260*/  BAR.SYNC.DEFER_BLOCKING 0x1, 0x80 ;  /* 0x0042000000007b1d */ /* 0x000fe20000010000 */
[----:B------:R-:W-:Y:S01]  /*a270*/  ISETP.NE.AND P1, PT, R97, RZ, PT ;  /* 0x000000ff6100720c */ /* 0x000fe20003f25270 */
[----:B------:R-:W-:Y:S01]  /*a280*/  IMAD.U32 R0, RZ, RZ, UR48 ;  /* 0x00000030ff007e24 */ /* 0x000fe2000f8e00ff */
[----:B------:R-:W-:Y:S04]  /*a290*/  UIADD3 UR4, UPT, UPT, UR48, 0x1, URZ ;  /* 0x0000000130047890 */ /* 0x000fe8000fffe0ff */
[----:B------:R-:W-:Y:S04]  /*a2a0*/  UISETP.NE.AND UP0, UPT, UR4, 0x3, UPT ;  /* 0x000000030400788c */ /* 0x000fe8000bf05270 */
[----:B------:R-:W-:Y:S03]  /*a2b0*/  USEL UR52, UR4, URZ, UP0 ;  /* 0x000000ff04347287 */ /* 0x000fe60008000000 */
[----:B------:R-:W-:Y:S05]  /*a2c0*/  @P1 LEA R0, R0, UR43, 0x3 ;  /* 0x0000002b00001c11 */ /* 0x000fea000f8e18ff */
[----:B------:R-:W-:Y:S01]  /*a2d0*/  @P1 VIADD R2, R0, 0x98 ;  /* 0x0000009800021836 */ /* 0x000fe20000000000 */
[----:B------:R-:W-:Y:S04]  /*a2e0*/  @P1 SHF.L.U32 R0, R112, 0x1f, RZ ;  /* 0x0000001f70001819 */ /* 0x000fe800000006ff */
[----:B------:R-:W-:Y:S01]  /*a2f0*/  @P1 PRMT R46, R46, 0x654, R2 ;  /* 0x000006542e2e1816 */ /* 0x000fe20000000002 */
[----:B------:R-:W-:Y:S01]  /*a300*/  UMOV UR43, 0x400 ;  /* 0x00000400002b7882 */ /* 0x000fe20000000000 */
[----:B------:R-:W-:Y:S01]  /*a310*/  BSSY B1, `(.L_x_143) ;  /* 0x0000018000017945 */ /* 0x000fe20003800000 */
[----:B-1----:R-:W-:Y:S01]  /*a320*/  ULEA UR43, UR54, UR43, 0x18 ;  /* 0x0000002b362b7291 */ /* 0x002fe2000f8ec0ff */
[----:B------:R1:W-:Y:S05]  /*a330*/  @P1 SYNCS.ARRIVE.TRANS64.RED.A1T0 RZ, [R46+URZ], RZ ;  /* 0x000000ff2eff19a7 */ /* 0x0003ea00081004ff */
[----:B------:R-:W-:Y:S04]  /*a340*/  LEA R2, R106, UR43, 0x3 ;  /* 0x0000002b6a027c11 */ /* 0x000fe8000f8e18ff */
[----:B------:R-:W3:Y:S02]  /*a350*/  @P1 SYNCS.PHASECHK.TRANS64.TRYWAIT P0, [R2+URZ+0x80], R0 ;  /* 0x00008000020015a7 */ /* 0x000ee400080011ff */
[----:B---3--:R-:W-:Y:S01]  /*a360*/  @P1 SEL R107, RZ, 0x1, !P0 ;  /* 0x00000001ff6b1807 */ /* 0x008fe20004000000 */
[----:B-1----:R-:W-:Y:S06]  /*a370*/  @!P1 BRA `(.L_x_144) ;  /* 0x0000000000449947 */ /* 0x002fec0003800000 */
        /* <DEDUP_REMOVED lines=10> */
.L_x_146:
[----:B------:R-:W-:Y:S05]  /*a420*/  BSYNC B0 ;  /* 0x0000000000007941 */ /* 0x000fea0003800000 */
.L_x_145:
[----:B------:R-:W-:Y:S11]  /*a430*/  ISETP.NE.AND P0, PT, R113, RZ, PT ;  /* 0x000000ff7100720c */ /* 0x000ff60003f05270 */
[----:B------:R-:W-:Y:S02]  /*a440*/  @!UPT UIADD3 URZ, UPT, UPT, URZ, URZ, URZ ;  /* 0x000000fffffff290 */ /* 0x000fe4000fffe0ff */
[----:B------:R3:W4:Y:S04]  /*a450*/  @P0 LDS.128 R52, [R106+UR43+0x200] ;  /* 0x0002002b6a340984 */ /* 0x0007280008000c00 */
[----:B------:R3:W1:Y:S04]  /*a460*/  @P0 LDS.128 R64, [R106+UR43+0xa00] ;  /* 0x000a002b6a400984 */ /* 0x0006680008000c00 */
[----:B------:R3:W1:Y:S04]  /*a470*/  @P0 LDS.128 R56, [R0+0x200] ;  /* 0x0002000000380984 */ /* 0x0006680000000c00 */
[----:B------:R3:W1:Y:S02]  /*a480*/  @P0 LDS.128 R68, [R0+0xa00] ;  /* 0x000a000000440984 */ /* 0x0006640000000c00 */
.L_x_144:
[----:B------:R-:W-:Y:S05]  /*a490*/  BSYNC B1 ;  /* 0x0000000000017941 */ /* 0x000fea0003800000 */
.L_x_143:
[----:B------:R-:W-:Y:S05]  /*a4a0*/  VIADD R105, R105, 0x400010 ;  /* 0x0040001069697836 */ /* 0x000fea0000000000 */
[----:B---3--:R-:W-:Y:S04]  /*a4b0*/  SHF.R.U32.HI R0, RZ, 0x15, R105 ;  /* 0x00000015ff007819 */ /* 0x008fe80000011669 */
[----:B-1----:R-:W-:Y:S04]  /*a4c0*/  LOP3.LUT R2, R0, 0x3, RZ, 0xc0, !PT ;  /* 0x0000000300027812 */ /* 0x002fe800078ec0ff */
        /* <DEDUP_REMOVED lines=11> */
[----:B------:R-:W3:Y:S01]  /*a580*/  LDCU.64 UR6, c[0x4][0x78] ;  /* 0x01000f00ff0677ac */ /* 0x000ee20008000a00 */
[----:B------:R-:W2:Y:S01]  /*a590*/  LDC.64 R14, c[0x4][R15] ;  /* 0x010000000f0e7b82 */ /* 0x000ea20000000a00 */
[----:B------:R-:W5:Y:S01]  /*a5a0*/  LDCU.64 UR4, c[0x4][0x10] ;  /* 0x01000200ff0477ac */ /* 0x000f620008000a00 */
[----:B-1----:R-:W-:Y:S01]  /*a5b0*/  MOV R5, UR9 ;  /* 0x0000000900057c02 */ /* 0x002fe20008000f00 */
[----:B------:R-:W-:Y:S01]  /*a5c0*/  IMAD.U32 R4, RZ, RZ, UR8 ;  /* 0x00000008ff047e24 */ /* 0x000fe2000f8e00ff */
[----:B---3--:R-:W-:Y:S01]  /*a5d0*/  MOV R7, UR7 ;  /* 0x0000000700077c02 */ /* 0x008fe20008000f00 */
[----:B------:R-:W-:Y:S01]  /*a5e0*/  IMAD.U32 R6, RZ, RZ, UR6 ;  /* 0x00000006ff067e24 */ /* 0x000fe2000f8e00ff */
[----:B-----5:R-:W-:Y:S01]  /*a5f0*/  MOV R11, UR5 ;  /* 0x00000005000b7c02 */ /* 0x020fe20008000f00 */
[----:B------:R-:W-:Y:S02]  /*a600*/  IMAD.U32 R10, RZ, RZ, UR4 ;  /* 0x00000004ff0a7e24 */ /* 0x000fe4000f8e00ff */
[----:B------:R-:W-:Y:S07]  /*a610*/  LEPC R20, `(.L_x_149) ;  /* 0x000000001014794e */ /* 0x000fee0000000000 */
[----:B--2-4-:R-:W-:Y:S05]  /*a620*/  CALL.ABS.NOINC R14 ;  /* 0x000000000e007343 */ /* 0x014fea0003c00000 */
.L_x_149:
        /* <DEDUP_REMOVED lines=23> */
.L_x_150:
[----:B------:R-:W-:Y:S05]  /*a7a0*/  WARPSYNC.ALL ;  /* 0x0000000000007948 */ /* 0x000fea0003800000 */
[----:B------:R-:W-:Y:S11]  /*a7b0*/  R2UR UR4, R16 ;  /* 0x00000000100472ca */ /* 0x000ff600000e0000 */
[----:B------:R-:W-:Y:S02]  /*a7c0*/  @!UPT UIADD3 URZ, UPT, UPT, URZ, URZ, URZ ;  /* 0x000000fffffff290 */ /* 0x000fe4000fffe0ff */
[----:B------:R-:W1:Y:S02]  /*a7d0*/  LDTM.x16 R4, tmem[UR4+0x20] ;  /* 0x00002004000479ee */ /* 0x000e640008240000 */
[----:B-1----:R-:W-:Y:S01]  /*a7e0*/  NOP ;  /* 0x0000000000007918 */ /* 0x002fe20000000000 */
.L_x_148:
[----:B------:R-:W-:Y:S01]  /*a7f0*/  ISETP.NE.AND P1, PT, R84, R2, PT ;  /* 0x000000025400720c */ /* 0x000fe20003f25270 */
[----:B------:R-:W-:Y:S05]  /*a800*/  WARPSYNC.ALL ;  /* 0x0000000000007948 */ /* 0x000fea0003800000 */
[C---:B----4-:R-:W-:Y:S01]  /*a810*/  SHF.L.U32 R3, R52.reuse, 0x10, RZ ;  /* 0x0000001034037819 */ /* 0x050fe200000006ff */
[----:B------:R-:W-:Y:S01]  /*a820*/  NOP ;  /* 0x0000000000007918 */ /* 0x000fe20000000000 */
[----:B--2---:R-:W-:Y:S01]  /*a830*/  LOP3.LUT R40, R52, 0xffff0000, RZ, 0xc0, !PT ;  /* 0xffff000034287812 */ /* 0x004fe200078ec0ff */
[----:B------:R-:W-:Y:S01]  /*a840*/  FMUL R0, R43, R24 ;  /* 0x000000182b007220 */ /* 0x000fe20000400000 */
[----:B------:R-:W-:Y:S01]  /*a850*/  SHF.L.U32 R41, R53, 0x10, RZ ;  /* 0x0000001035297819 */ /* 0x000fe200000006ff */
[C---:B------:R-:W-:Y:S01]  /*a860*/  FMUL R20, R43.reuse, R4 ;  /* 0x000000042b147220 */ /* 0x040fe20000400000 */
[----:B------:R-:W-:Y:S01]  /*a870*/  MOV R4, UR46 ;  /* 0x0000002e00047c02 */ /* 0x000fe20008000f00 */
[----:B------:R-:W-:Y:S01]  /*a880*/  FMUL R2, R43, R25 ;  /* 0x000000192b027220 */ /* 0x000fe20000400000 */
[----:B------:R-:W-:Y:S01]  /*a890*/  LOP3.LUT R42, R53, 0xffff0000, RZ, 0xc0, !PT ;  /* 0xffff0000352a7812 */ /* 0x000fe200078ec0ff */
[C---:B------:R-:W-:Y:S01]  /*a8a0*/  FFMA R0, R45.reuse, R3, R0 ;  /* 0x000000032d007223 */ /* 0x040fe20000000000 */
[----:B------:R-:W-:Y:S01]  /*a8b0*/  @!P1 LEA R99, R4, R99, 0xc ;  /* 0x0000006304639211 */ /* 0x000fe200078e60ff */
[----:B------:R-:W-:Y:S01]  /*a8c0*/  FFMA R2, R45, R40, R2 ;  /* 0x000000282d027223 */ /* 0x000fe20000000002 */
[----:B------:R-:W-:Y:S01]  /*a8d0*/  R2UR UR4, R104 ;  /* 0x00000000680472ca */ /* 0x000fe200000e0000 */
[C---:B------:R-:W-:Y:S01]  /*a8e0*/  FMUL R3, R43.reuse, R26 ;  /* 0x0000001a2b037220 */ /* 0x040fe20000400000 */
[----:B------:R-:W-:Y:S01]  /*a8f0*/  SHF.L.U32 R44, R54, 0x10, RZ ;  /* 0x00000010362c7819 */ /* 0x000fe200000006ff */
[C---:B------:R-:W-:Y:S01]  /*a900*/  FMUL R4, R43.reuse, R27 ;  /* 0x0000001b2b047220 */ /* 0x040fe20000400000 */
[----:B------:R-:W-:Y:S01]  /*a910*/  F2FP.BF16.F32.PACK_AB R100, R2, R0 ;  /* 0x000000000264723e */ /* 0x000fe200000010ff */
[----:B------:R-:W-:Y:S01]  /*a920*/  FMUL R21, R43, R5 ;  /* 0x000000052b157220 */ /* 0x000fe20000400000 */
[----:B------:R-:W-:Y:S01]  /*a930*/  @!P1 IADD3 R5, PT, PT, R99, UR43, RZ ;  /* 0x0000002b63059c10 */ /* 0x000fe2000fffe0ff */
[C---:B------:R-:W-:Y:S01]  /*a940*/  FFMA R3, R45.reuse, R41, R3 ;  /* 0x000000292d037223 */ /* 0x040fe20000000003 */
[----:B------:R-:W-:Y:S01]  /*a950*/  LOP3.LUT R46, R54, 0xffff0000, RZ, 0xc0, !PT ;  /* 0xffff0000362e7812 */ /* 0x000fe200078ec0ff */
[----:B------:R-:W-:Y:S01]  /*a960*/  FFMA R4, R45, R42, R4 ;  /* 0x0000002a2d047223 */ /* 0x000fe20000000004 */
[----:B------:R-:W-:Y:S01]  /*a970*/  SHF.L.U32 R47, R55, 0x10, RZ ;  /* 0x00000010372f7819 */ /* 0x000fe200000006ff */
[C---:B------:R-:W-:Y:S01]  /*a980*/  FMUL R0, R43.reuse, R28 ;  /* 0x0000001c2b007220 */ /* 0x040fe20000400000 */
[----:B------:R-:W-:Y:S01]  /*a990*/  @!P1 IADD3 R98, PT, PT, R98, R5, RZ ;  /* 0x0000000562629210 */ /* 0x000fe20007ffe0ff */
[----:B------:R-:W-:Y:S01]  /*a9a0*/  FMUL R2, R43, R29 ;  /* 0x0000001d2b027220 */ /* 0x000fe20000400000 */
[----:B------:R-:W-:Y:S01]  /*a9b0*/  LOP3.LUT R48, R55, 0xffff0000, RZ, 0xc0, !PT ;  /* 0xffff000037307812 */ /* 0x000fe200078ec0ff */
[C---:B------:R-:W-:Y:S01]  /*a9c0*/  FMUL R5, R43.reuse, R30 ;  /* 0x0000001e2b057220 */ /* 0x040fe20000400000 */
[C---:B------:R-:W-:Y:S01]  /*a9d0*/  SHF.L.U32 R49, R56.reuse, 0x10, RZ ;  /* 0x0000001038317819 */ /* 0x040fe200000006ff */
[C---:B------:R-:W-:Y:S01]  /*a9e0*/  FMUL R22, R43.reuse, R6 ;  /* 0x000000062b167220 */ /* 0x040fe20000400000 */
[----:B------:R-:W-:Y:S01]  /*a9f0*/  LOP3.LUT R50, R56, 0xffff0000, RZ, 0xc0, !PT ;  /* 0xffff000038327812 */ /* 0x000fe200078ec0ff */
[----:B------:R-:W-:Y:S01]  /*aa00*/  FMUL R6, R43, R31 ;  /* 0x0000001f2b067220 */ /* 0x000fe20000400000 */
[----:B------:R-:W-:Y:S01]  /*aa10*/  F2FP.BF16.F32.PACK_AB R101, R4, R3 ;  /* 0x000000030465723e */ /* 0x000fe200000010ff */
[----:B------:R-:W-:Y:S01]  /*aa20*/  FFMA R0, R45, R44, R0 ;  /* 0x0000002c2d007223 */ /* 0x000fe20000000000 */
[----:B------:R-:W-:Y:S01]  /*aa30*/  SHF.L.U32 R51, R57, 0x10, RZ ;  /* 0x0000001039337819 */ /* 0x000fe200000006ff */
[----:B------:R-:W-:Y:S01]  /*aa40*/  FMUL R23, R43, R7 ;  /* 0x000000072b177220 */ /* 0x000fe20000400000 */
[----:B------:R-:W-:Y:S01]  /*aa50*/  LOP3.LUT R52, R57, 0xffff0000, RZ, 0xc0, !PT ;  /* 0xffff000039347812 */ /* 0x000fe200078ec0ff */
[----:B------:R-:W-:Y:S01]  /*aa60*/  FFMA R2, R45, R46, R2 ;  /* 0x0000002e2d027223 */ /* 0x000fe20000000002 */
[C---:B------:R-:W-:Y:S01]  /*aa70*/  SHF.L.U32 R53, R58.reuse, 0x10, RZ ;  /* 0x000000103a357819 */ /* 0x040fe200000006ff */
[C---:B------:R-:W-:Y:S01]  /*aa80*/  FMUL R7, R43.reuse, R32 ;  /* 0x000000202b077220 */ /* 0x040fe20000400000 */
[----:B------:R-:W-:Y:S01]  /*aa90*/  LOP3.LUT R54, R58, 0xffff0000, RZ, 0xc0, !PT ;  /* 0xffff00003a367812 */ /* 0x000fe200078ec0ff */
[----:B------:R-:W-:Y:S01]  /*aaa0*/  FMUL R3, R43, R33 ;  /* 0x000000212b037220 */ /* 0x000fe20000400000 */
[----:B------:R-:W-:Y:S01]  /*aab0*/  F2FP.BF16.F32.PACK_AB R102, R2, R0 ;  /* 0x000000000266723e */ /* 0x000fe200000010ff */
[----:B------:R-:W-:Y:S01]  /*aac0*/  FFMA R5, R45, R47, R5 ;  /* 0x0000002f2d057223 */ /* 0x000fe20000000005 */
[----:B------:R-:W-:Y:S01]  /*aad0*/  SHF.L.U32 R55, R59, 0x10, RZ ;  /* 0x000000103b377819 */ /* 0x000fe200000006ff */
[----:B------:R-:W-:Y:S01]  /*aae0*/  FFMA R6, R45, R48, R6 ;  /* 0x000000302d067223 */ /* 0x000fe20000000006 */
[----:B------:R-:W-:Y:S01]  /*aaf0*/  LOP3.LUT R56, R59, 0xffff0000, RZ, 0xc0, !PT ;  /* 0xffff00003b387812 */ /* 0x000fe200078ec0ff */
[C---:B------:R-:W-:Y:S01]  /*ab00*/  FFMA R7, R45.reuse, R49, R7 ;  /* 0x000000312d077223 */ /* 0x040fe20000000007 */
[----:B------:R-:W-:Y:S01]  /*ab10*/  SHF.L.U32 R57, R64, 0x10, RZ ;  /* 0x0000001040397819 */ /* 0x000fe200000006ff */
[----:B------:R-:W-:Y:S01]  /*ab20*/  UIADD3 UR4, UPT, UPT, UR4, 0xf0, URZ ;  /* 0x000000f004047890 */ /* 0x000fe2000fffe0ff */
[----:B------:R-:W-:Y:S01]  /*ab30*/  F2FP.BF16.F32.PACK_AB R103, R6, R5 ;  /* 0x000000050667723e */ /* 0x000fe200000010ff */
[----:B------:R-:W-:Y:S01]  /*ab40*/  FFMA R3, R45, R50, R3 ;  /* 0x000000322d037223 */ /* 0x000fe20000000003 */
[----:B------:R-:W-:Y:S01]  /*ab50*/  LOP3.LUT R58, R64, 0xffff0000, RZ, 0xc0, !PT ;  /* 0xffff0000403a7812 */ /* 0x000fe200078ec0ff */
[----:B------:R-:W-:Y:S01]  /*ab60*/  FMUL R0, R43, R34 ;  /* 0x000000222b007220 */ /* 0x000fe20000400000 */
[----:B------:R-:W-:Y:S01]  /*ab70*/  SHF.L.U32 R59, R65, 0x10, RZ ;  /* 0x00000010413b7819 */ /* 0x000fe200000006ff */
[----:B------:R-:W-:Y:S01]  /*ab80*/  FMUL R2, R43, R35 ;  /* 0x000000232b027220 */ /* 0x000fe20000400000 */
[----:B------:R-:W-:Y:S01]  /*ab90*/  F2FP.BF16.F32.PACK_AB R28, R3, R7 ;  /* 0x00000007031c723e */ /* 0x000fe200000010ff */
[----:B------:R-:W-:Y:S01]  /*aba0*/  UPRMT UR4, UR54, 0x654, UR4 ;  /* 0x0000065436047896 */ /* 0x000fe20008000004 */
[----:B------:R-:W-:Y:S01]  /*abb0*/  LOP3.LUT R60, R65, 0xffff0000, RZ, 0xc0, !PT ;  /* 0xffff0000413c7812 */ /* 0x000fe200078ec0ff */
[C---:B------:R-:W-:Y:S01]  /*abc0*/  FMUL R4, R43.reuse, R36 ;  /* 0x000000242b047220 */ /* 0x040fe20000400000 */
[C---:B------:R-:W-:Y:S01]  /*abd0*/  SHF.L.U32 R61, R66.reuse, 0x10, RZ ;  /* 0x00000010423d7819 */ /* 0x040fe200000006ff */
[----:B------:R-:W-:Y:S01]  /*abe0*/  FMUL R5, R43, R37 ;  /* 0x000000252b057220 */ /* 0x000fe20000400000 */
[----:B------:R-:W-:Y:S01]  /*abf0*/  LOP3.LUT R62, R66, 0xffff0000, RZ, 0xc0, !PT ;  /* 0xffff0000423e7812 */ /* 0x000fe200078ec0ff */
[----:B------:R-:W-:Y:S01]  /*ac00*/  FFMA R0, R45, R51, R0 ;  /* 0x000000332d007223 */ /* 0x000fe20000000000 */
[----:B------:R-:W-:Y:S01]  /*ac10*/  FMUL R6, R43, R38 ;  /* 0x000000262b067220 */ /* 0x000fe20000400000 */
[----:B------:R-:W-:Y:S01]  /*ac20*/  FFMA R2, R45, R52, R2 ;  /* 0x000000342d027223 */ /* 0x000fe20000000002 */
[----:B------:R-:W-:Y:S01]  /*ac30*/  FMUL R3, R43, R39 ;  /* 0x000000272b037220 */ /* 0x000fe20000400000 */
[C---:B------:R-:W-:Y:S01]  /*ac40*/  FFMA R4, R45.reuse, R53, R4 ;  /* 0x000000352d047223 */ /* 0x040fe20000000004 */
[C---:B------:R-:W-:Y:S01]  /*ac50*/  FFMA R5, R45.reuse, R54, R5 ;  /* 0x000000362d057223 */ /* 0x040fe20000000005 */
[C---:B------:R-:W-:Y:S01]  /*ac60*/  FFMA R6, R45.reuse, R55, R6 ;  /* 0x000000372d067223 */ /* 0x040fe20000000006 */
[C---:B------:R-:W-:Y:S01]  /*ac70*/  FFMA R3, R45.reuse, R56, R3 ;  /* 0x000000382d037223 */ /* 0x040fe20000000003 */
[----:B------:R-:W-:Y:S01]  /*ac80*/  FFMA R20, R45, R57, R20 ;  /* 0x000000392d147223 */ /* 0x000fe20000000014 */
[----:B------:R-:W-:Y:S01]  /*ac90*/  FMUL R8, R43, R8 ;  /* 0x000000082b087220 */ /* 0x000fe20000400000 */
[----:B------:R-:W-:Y:S01]  /*aca0*/  SYNCS.ARRIVE.TRANS64.RED.A1T0 RZ, [UR4], RZ ;  /* 0x000000ffffff79a7 */ /* 0x000fe20008100404 */
[----:B------:R1:W-:Y:S01]  /*acb0*/  @!P1 STS.128 [R99+UR43+0x200], R100 ;  /* 0x0002006463009988 */ /* 0x0003e20008000c2b */
[----:B------:R-:W-:Y:S01]  /*acc0*/  SHF.L.U32 R63, R67, 0x10, RZ ;  /* 0x00000010433f7819 */ /* 0x000fe200000006ff */
[----:B------:R-:W-:Y:S01]  /*acd0*/  FFMA R21, R45, R58, R21 ;  /* 0x0000003a2d157223 */ /* 0x000fe20000000015 */
[----:B------:R-:W-:Y:S01]  /*ace0*/  LOP3.LUT R64, R67, 0xffff0000, RZ, 0xc0, !PT ;  /* 0xffff000043407812 */ /* 0x000fe200078ec0ff */
[----:B------:R-:W-:Y:S01]  /*acf0*/  FMUL R9, R43, R9 ;  /* 0x000000092b097220 */ /* 0x000fe20000400000 */
[C---:B------:R-:W-:Y:S01]  /*ad00*/  SHF.L.U32 R24, R68.reuse, 0x10, RZ ;  /* 0x0000001044187819 */ /* 0x040fe200000006ff */
[----:B------:R-:W-:Y:S01]  /*ad10*/  FFMA R22, R45, R59, R22 ;  /* 0x0000003b2d167223 */ /* 0x000fe20000000016 */
[----:B------:R-:W-:Y:S01]  /*ad20*/  LOP3.LUT R25, R68, 0xffff0000, RZ, 0xc0, !PT ;  /* 0xffff000044197812 */ /* 0x000fe200078ec0ff */
[----:B------:R-:W-:Y:S01]  /*ad30*/  FMUL R10, R43, R10 ;  /* 0x0000000a2b0a7220 */ /* 0x000fe20000400000 */
[----:B------:R-:W-:Y:S01]  /*ad40*/  FFMA R23, R45, R60, R23 ;  /* 0x0000003c2d177223 */ /* 0x000fe20000000017 */
[----:B------:R-:W-:Y:S01]  /*ad50*/  FMUL R11, R43, R11 ;  /* 0x0000000b2b0b7220 */ /* 0x000fe20000400000 */
[----:B------:R-:W-:Y:S01]  /*ad60*/  F2FP.BF16.F32.PACK_AB R29, R2, R0 ;  /* 0x00000000021d723e */ /* 0x000fe200000010ff */
[----:B------:R-:W-:Y:S01]  /*ad70*/  FFMA R8, R45, R61, R8 ;  /* 0x0000003d2d087223 */ /* 0x000fe20000000008 */
[----:B------:R-:W-:Y:S01]  /*ad80*/  F2FP.BF16.F32.PACK_AB R30, R5, R4 ;  /* 0x00000004051e723e */ /* 0x000fe200000010ff */
[----:B------:R-:W-:Y:S01]  /*ad90*/  FMUL R12, R43, R12 ;  /* 0x0000000c2b0c7220 */ /* 0x000fe20000400000 */
[----:B------:R-:W-:Y:S01]  /*ada0*/  F2FP.BF16.F32.PACK_AB R31, R3, R6 ;  /* 0x00000006031f723e */ /* 0x000fe200000010ff */
[----:B------:R-:W-:Y:S01]  /*adb0*/  FFMA R9, R45, R62, R9 ;  /* 0x0000003e2d097223 */ /* 0x000fe20000000009 */
[----:B------:R-:W-:Y:S01]  /*adc0*/  FMUL R13, R43, R13 ;  /* 0x0000000d2b0d7220 */ /* 0x000fe20000400000 */
[----:B------:R-:W-:Y:S01]  /*add0*/  SHF.L.U32 R26, R69, 0x10, RZ ;  /* 0x00000010451a7819 */ /* 0x000fe200000006ff */
[----:B------:R-:W-:Y:S01]  /*ade0*/  FFMA R10, R45, R63, R10 ;  /* 0x0000003f2d0a7223 */ /* 0x000fe2000000000a */
[----:B------:R1:W-:Y:S01]  /*adf0*/  @!P1 STS.128 [R98+0x200], R28 ;  /* 0x0002001c62009388 */ /* 0x0003e20000000c00 */
[----:B------:R-:W-:Y:S01]  /*ae00*/  FMUL R14, R43, R14 ;  /* 0x0000000e2b0e7220 */ /* 0x000fe20000400000 */
[----:B------:R-:W-:Y:S01]  /*ae10*/  LOP3.LUT R40, R69, 0xffff0000, RZ, 0xc0, !PT ;  /* 0xffff000045287812 */ /* 0x000fe200078ec0ff */
[----:B------:R-:W-:Y:S01]  /*ae20*/  FFMA R11, R45, R64, R11 ;  /* 0x000000402d0b7223 */ /* 0x000fe2000000000b */
[----:B------:R-:W-:Y:S01]  /*ae30*/  FMUL R15, R43, R15 ;  /* 0x0000000f2b0f7220 */ /* 0x000fe20000400000 */
[C---:B------:R-:W-:Y:S01]  /*ae40*/  SHF.L.U32 R65, R70.reuse, 0x10, RZ ;  /* 0x0000001046417819 */ /* 0x040fe200000006ff */
[----:B------:R-:W-:Y:S01]  /*ae50*/  FFMA R12, R45, R24, R12 ;  /* 0x000000182d0c7223 */ /* 0x000fe2000000000c */
[----:B------:R-:W-:Y:S01]  /*ae60*/  FMUL R16, R43, R16 ;  /* 0x000000102b107220 */ /* 0x000fe20000400000 */
[----:B------:R-:W-:Y:S01]  /*ae70*/  LOP3.LUT R66, R70, 0xffff0000, RZ, 0xc0, !PT ;  /* 0xffff000046427812 */ /* 0x000fe200078ec0ff */
[----:B------:R-:W-:Y:S01]  /*ae80*/  FFMA R13, R45, R25, R13 ;  /* 0x000000192d0d7223 */ /* 0x000fe2000000000d */
[----:B------:R-:W-:Y:S01]  /*ae90*/  FMUL R17, R43, R17 ;  /* 0x000000112b117220 */ /* 0x000fe20000400000 */
[----:B------:R-:W-:Y:S01]  /*aea0*/  SHF.L.U32 R67, R71, 0x10, RZ ;  /* 0x0000001047437819 */ /* 0x000fe200000006ff */
[----:B------:R-:W-:Y:S01]  /*aeb0*/  FFMA R14, R45, R26, R14 ;  /* 0x0000001a2d0e7223 */ /* 0x000fe2000000000e */
[----:B------:R-:W-:Y:S01]  /*aec0*/  F2FP.BF16.F32.PACK_AB R20, R21, R20 ;  /* 0x000000141514723e */ /* 0x000fe200000010ff */
[----:B------:R-:W-:Y:S01]  /*aed0*/  FMUL R18, R43, R18 ;  /* 0x000000122b127220 */ /* 0x000fe20000400000 */
[----:B------:R-:W-:Y:S01]  /*aee0*/  LOP3.LUT R68, R71, 0xffff0000, RZ, 0xc0, !PT ;  /* 0xffff000047447812 */ /* 0x000fe200078ec0ff */
[----:B------:R-:W-:Y:S01]  /*aef0*/  FFMA R15, R45, R40, R15 ;  /* 0x000000282d0f7223 */ /* 0x000fe2000000000f */
[----:B------:R-:W-:Y:S01]  /*af00*/  F2FP.BF16.F32.PACK_AB R21, R23, R22 ;  /* 0x000000161715723e */ /* 0x000fe200000010ff */
[----:B------:R-:W-:Y:S01]  /*af10*/  FMUL R19, R43, R19 ;  /* 0x000000132b137220 */ /* 0x000fe20000400000 */
[----:B------:R-:W-:Y:S01]  /*af20*/  F2FP.BF16.F32.PACK_AB R22, R9, R8 ;  /* 0x000000080916723e */ /* 0x000fe200000010ff */
[----:B------:R-:W-:Y:S01]  /*af30*/  FFMA R16, R45, R65, R16 ;  /* 0x000000412d107223 */ /* 0x000fe20000000010 */
[----:B------:R-:W-:Y:S01]  /*af40*/  F2FP.BF16.F32.PACK_AB R23, R11, R10 ;  /* 0x0000000a0b17723e */ /* 0x000fe200000010ff */
[C---:B------:R-:W-:Y:S01]  /*af50*/  FFMA R17, R45.reuse, R66, R17 ;  /* 0x000000422d117223 */ /* 0x040fe20000000011 */
[C---:B------:R-:W-:Y:S01]  /*af60*/  FFMA R18, R45.reuse, R67, R18 ;  /* 0x000000432d127223 */ /* 0x040fe20000000012 */
[----:B------:R-:W-:Y:S01]  /*af70*/  FFMA R19, R45, R68, R19 ;  /* 0x000000442d137223 */ /* 0x000fe20000000013 */
[----:B------:R-:W-:Y:S01]  /*af80*/  F2FP.BF16.F32.PACK_AB R12, R13, R12 ;  /* 0x0000000c0d0c723e */ /* 0x000fe200000010ff */
[----:B------:R1:W-:Y:S01]  /*af90*/  @!P1 STS.128 [R99+UR43+0xa00], R20 ;  /* 0x000a001463009988 */ /* 0x0003e20008000c2b */
[----:B------:R-:W-:Y:S01]  /*afa0*/  F2FP.BF16.F32.PACK_AB R13, R15, R14 ;  /* 0x0000000e0f0d723e */ /* 0x000fe200000010ff */
[----:B------:R-:W-:Y:S01]  /*afb0*/  BSSY.RECONVERGENT B0, `(.L_x_151) ;  /* 0x000001c000007945 */ /* 0x000fe20003800200 */
[----:B------:R-:W-:Y:S02]  /*afc0*/  F2FP.BF16.F32.PACK_AB R14, R17, R16 ;  /* 0x00000010110e723e */ /* 0x000fe400000010ff */
[----:B------:R-:W-:Y:S02]  /*afd0*/  F2FP.BF16.F32.PACK_AB R15, R19, R18 ;  /* 0x00000012130f723e */ /* 0x000fe400000010ff */
[----:B------:R-:W-:Y:S03]  /*afe0*/  ISETP.NE.AND P0, PT, R84, RZ, PT ;  /* 0x000000ff5400720c */ /* 0x000fe60003f05270 */
[----:B------:R1:W-:Y:S01]  /*aff0*/  @!P1 STS.128 [R98+0xa00], R12 ;  /* 0x000a000c62009388 */ /* 0x0003e20000000c00 */
[----:B------:R-:W-:Y:S01]  /*b000*/  @!PT LDS RZ, [RZ] ;  /* 0x00000000fffff984 */ /* 0x000fe20000000800 */
[----:B------:R-:W-:Y:S01]  /*b010*/  @!PT LDS RZ, [RZ] ;  /* 0x00000000fffff984 */ /* 0x000fe20000000800 */
[----:B------:R-:W-:Y:S01]  /*b020*/  @!PT LDS RZ, [RZ] ;  /* 0x00000000fffff984 */ /* 0x000fe20000000800 */
[----:B------:R-:W-:Y:S01]  /*b030*/  @!PT LDS RZ, [RZ] ;  /* 0x00000000fffff984 */ /* 0x000fe20000000800 */
[----:B------:R2:W-:Y:S07]  /*b040*/  MEMBAR.ALL.CTA ;  /* 0x0000000000007992 */ /* 0x0005ee0000008000 */
[----:B--2---:R-:W2:Y:S02]  /*b050*/  FENCE.VIEW.ASYNC.S ;  /* 0x00000000000073c6 */ /* 0x004ea40000000000 */
[----:B--2---:R-:W-:Y:S06]  /*b060*/  BAR.SYNC.DEFER_BLOCKING 0x1, 0x80 ;  /* 0x0042000000007b1d */ /* 0x004fec0000010000 */
[----:B------:R-:W-:Y:S05]  /*b070*/  @P0 BRA `(.L_x_152) ;  /* 0x00000000003c0947 */ /* 0x000fea0003800000 */
[----:B------:R-:W2:Y:S01]  /*b080*/  LDCU.64 UR6, c[0x0][0x348] ;  /* 0x00006900ff0677ac */ /* 0x000ea20008000a00 */
        /* <DEDUP_REMOVED lines=9> */
[----:B--2---:R-:W-:Y:S04]  /*b120*/  UIADD3 UR4, UP0, UPT, UR6, 0xa80, URZ ;  /* 0x00000a8006047890 */ /* 0x004fe8000ff1e0ff */
[----:B------:R-:W-:Y:S09]  /*b130*/  UIADD3.X UR5, UPT, UPT, URZ, UR7, URZ, UP0, !UPT ;  /* 0x00000007ff057290 */ /* 0x000ff200087fe4ff */
[----:B------:R2:W-:Y:S01]  /*b140*/  UTMASTG.3D [UR8], [UR4] ;  /* 0x00000008040073b5 */ /* 0x0005e20008010000 */
[----:B------:R2:W-:Y:S02]  /*b150*/  UTMASTG.3D [UR12], [UR4] ;  /* 0x0000000c040073b5 */ /* 0x0005e40008010000 */
[----:B--2---:R0:W-:Y:S02]  /*b160*/  UTMACMDFLUSH ;  /* 0x00000000000079b7 */ /* 0x0041e40000000000 */
.L_x_152:
[----:B------:R-:W-:Y:S05]  /*b170*/  BSYNC.RECONVERGENT B0 ;  /* 0x0000000000007941 */ /* 0x000fea0003800200 */
.L_x_151:
[----:B------:R-:W-:Y:S01]  /*b180*/  UISETP.NE.AND UP0, UPT, UR47, URZ, UPT ;  /* 0x000000ff2f00728c */ /* 0x000fe2000bf05270 */
[----:B------:R-:W-:Y:S01]  /*b190*/  BSSY.RECONVERGENT B0, `(.L_x_153) ;  /* 0x0000009000007945 */ /* 0x000fe20003800200 */
[----:B------:R-:W-:Y:S04]  /*b1a0*/  UIADD3 UR4, UPT, UPT, UR46, 0x1, URZ ;  /* 0x000000012e047890 */ /* 0x000fe8000fffe0ff */
[----:B------:R-:W-:Y:S02]  /*b1b0*/  UISETP.EQ.XOR UP1, UPT, UR4, 0x3, UP0 ;  /* 0x000000030400788c */ /* 0x000fe40008722a70 */
[----:B------:R-:W-:Y:S02]  /*b1c0*/  UISETP.NE.AND UP0, UPT, UR4, 0x3, UPT ;  /* 0x000000030400788c */ /* 0x000fe4000bf05270 */
[----:B------:R-:W-:Y:S02]  /*b1d0*/  USEL UR5, URZ, 0x1, !UP1 ;  /* 0x00000001ff057887 */ /* 0x000fe4000c800000 */
[----:B------:R-:W-:Y:S02]  /*b1e0*/  USEL UR45, UR4, URZ, UP0 ;  /* 0x000000ff042d7287 */ /* 0x000fe40008000000 */
[----:B------:R-:W-:Y:S01]  /*b1f0*/  ULOP3.LUT UR57, UR57, UR5, URZ, 0x3c, !UPT ;  /* 0x0000000539397292 */ /* 0x000fe2000f8e3cff */
[----:B------:R-:W-:Y:S11]  /*b200*/  @P0 BRA `(.L_x_154) ;  /* 0x0000000000040947 */ /* 0x000ff60003800000 */
[----:B------:R-:W-:Y:S04]  /*b210*/  DEPBAR.LE SB0, 0x1 ;  /* 0x000080400000791a */ /* 0x000fe80000000000 */
.L_x_154:
[----:B------:R-:W-:Y:S05]  /*b220*/  BSYNC.RECONVERGENT B0 ;  /* 0x0000000000007941 */ /* 0x000fea0003800200 */
.L_x_153:
[----:B------:R-:W-:Y:S01]  /*b230*/  BAR.SYNC.DEFER_BLOCKING 0x1, 0x80 ;  /* 0x0042000000007b1d */ /* 0x000fe20000010000 */
[----:B------:R-:W-:Y:S01]  /*b240*/  UISETP.NE.AND UP0, UPT, UR56, -0x4, UPT ;  /* 0xfffffffc3800788c */ /* 0x000fe2000bf05270 */
[----:B------:R-:W-:Y:S08]  /*b250*/  IADD3 R80, PT, PT, R80, 0x1, RZ ;  /* 0x0000000150507810 */ /* 0x000ff00007ffe0ff */
[----:B------:R-:W-:Y:S05]  /*b260*/  BRA.U !UP0, `(.L_x_155) ;  /* 0x0000000108287547 */ /* 0x000fea000b800000 */
[----:B------:R-:W2:Y:S01]  /*b270*/  S2R R0, SR_CgaCtaId ;  /* 0x0000000000007919 */ /* 0x000ea20000008800 */
[----:B------:R-:W-:Y:S01]  /*b280*/  ISETP.NE.AND P0, PT, R97, RZ, PT ;  /* 0x000000ff6100720c */ /* 0x000fe20003f05270 */
[----:B------:R-:W-:Y:S01]  /*b290*/  IMAD.U32 R2, RZ, RZ, UR52 ;  /* 0x00000034ff027e24 */ /* 0x000fe2000f8e00ff */
[----:B------:R-:W-:Y:S04]  /*b2a0*/  UIADD3 UR4, UPT, UPT, UR52, 0x1, URZ ;  /* 0x0000000134047890 */ /* 0x000fe8000fffe0ff */
[----:B------:R-:W-:Y:S04]  /*b2b0*/  UISETP.NE.AND UP0, UPT, UR4, 0x3, UPT ;  /* 0x000000030400788c */ /* 0x000fe8000bf05270 */
[----:B------:R-:W-:Y:S03]  /*b2c0*/  USEL UR52, UR4, URZ, UP0 ;  /* 0x000000ff04347287 */ /* 0x000fe60008000000 */
[----:B------:R-:W-:Y:S05]  /*b2d0*/  @P0 LEA R2, R2, UR43, 0x3 ;  /* 0x0000002b02020c11 */ /* 0x000fea000f8e18ff */
[----:B------:R-:W-:Y:S05]  /*b2e0*/  @P0 VIADD R2, R2, 0x98 ;  /* 0x0000009802020836 */ /* 0x000fea0000000000 */
[----:B--2---:R-:W-:Y:S04]  /*b2f0*/  @P0 PRMT R0, R0, 0x654, R2 ;  /* 0x0000065400000816 */ /* 0x004fe80000000002 */
[----:B------:R2:W-:Y:S03]  /*b300*/  @P0 SYNCS.ARRIVE.TRANS64.RED.A1T0 RZ, [R0+URZ], RZ ;  /* 0x000000ff00ff09a7 */ /* 0x0005e600081004ff */
.L_x_155:
[----:B------:R-:W-:Y:S01]  /*b310*/  R2UR UR6, R95 ;  /* 0x000000005f0672ca */ /* 0x000fe200000e0000 */
[----:B------:R-:W-:Y:S01]  /*b320*/  UIADD3 UR56, UPT, UPT, UR56, 0x4, URZ ;  /* 0x0000000438387890 */ /* 0x000fe2000fffe0ff */
[----:B------:R-:W-:Y:S02]  /*b330*/  R2UR UR5, R91 ;  /* 0x000000005b0572ca */ /* 0x000fe400000e0000 */
[----:B------:R-:W-:Y:S02]  /*b340*/  R2UR UR4, R92 ;  /* 0x000000005c0472ca */ /* 0x000fe400000e0000 */
[----:B------:R-:W-:Y:S02]  /*b350*/  R2UR UR44, R93 ;  /* 0x000000005d2c72ca */ /* 0x000fe400000e0000 */
[----:B------:R-:W-:Y:S02]  /*b360*/  ISETP.NE.AND P0, PT, R77, 0x2, PT ;  /* 0x000000024d00780c */ /* 0x000fe40003f05270 */
[----:B------:R-:W-:Y:S02]  /*b370*/  ISETP.NE.AND P1, PT, R80, 0x2, PT ;  /* 0x000000025000780c */ /* 0x000fe40003f25270 */
[----:B------:R-:W-:Y:S01]  /*b380*/  SEL R2, RZ, 0x1, P0 ;  /* 0x00000001ff027807 */ /* 0x000fe20000000000 */
[----:B------:R-:W-:Y:S01]  /*b390*/  UISETP.NE.AND UP0, UPT, UR6, URZ, UPT ;  /* 0x000000ff0600728c */ /* 0x000fe2000bf05270 */
[----:B--2---:R-:W-:Y:S01]  /*b3a0*/  SEL R0, RZ, 0x1, P1 ;  /* 0x00000001ff007807 */ /* 0x004fe20000800000 */
[----:B------:R-:W-:Y:S01]  /*b3b0*/  UIADD3 UR20, UPT, UPT, UR36, UR5, URZ ;  /* 0x0000000524147290 */ /* 0x000fe2000fffe0ff */
[----:B------:R-:W-:Y:S01]  /*b3c0*/  LOP3.LUT R78, R78, R2, RZ, 0x3c, !PT ;  /* 0x000000024e4e7212 */ /* 0x000fe200078e3cff */
[----:B------:R-:W-:Y:S01]  /*b3d0*/  UIADD3 UR27, UPT, UPT, UR37, UR4, URZ ;  /* 0x00000004251b7290 */ /* 0x000fe2000fffe0ff */
[----:B------:R-:W-:Y:S02]  /*b3e0*/  LOP3.LUT R79, R79, R0, RZ, 0x3c, !PT ;  /* 0x000000004f4f7212 */ /* 0x000fe400078e3cff */
[----:B------:R-:W-:Y:S02]  /*b3f0*/  SEL R77, R77, RZ, P0 ;  /* 0x000000ff4d4d7207 */ /* 0x000fe40000000000 */
[----:B------:R-:W-:Y:S01]  /*b400*/  SEL R80, R80, RZ, P1 ;  /* 0x000000ff50507207 */ /* 0x000fe20000800000 */
[----:B------:R-:W-:Y:S06]  /*b410*/  BRA.U UP0, `(.L_x_156) ;  /* 0xffffffb1001c7547 */ /* 0x000fec000b83ffff */
[----:B------:R-:W-:-:S13]  /*b420*/  R2UR UR4, R96 ;  /* 0x00000000600472ca */ /* 0x000fda00000e0000 */
[----:B------:R-:W-:-:S09]  /*b430*/  UISETP.NE.AND UP0, UPT, UR4, URZ, UPT ;  /* 0x000000ff0400728c */ /* 0x000fd2000bf05270 */
[----:B------:R-:W-:Y:S05]  /*b440*/  BRA.U !UP0, `(.L_x_157) ;  /* 0x0000000108487547 */ /* 0x000fea000b800000 */
[----:B------:R-:W2:Y:S02]  /*b450*/  LDCU.64 UR4, c[0x0][0xc90] ;  /* 0x00019200ff0477ac */ /* 0x000ea40008000a00 */
[----:B--2---:R-:W-:-:S04]  /*b460*/  UISETP.NE.U32.AND UP0, UPT, UR4, URZ, UPT ;  /* 0x000000ff0400728c */ /* 0x004fc8000bf05070 */
[----:B------:R-:W-:-:S09]  /*b470*/  UISETP.NE.AND.EX UP0, UPT, UR5, URZ, UPT, UP0 ;  /* 0x000000ff0500728c */ /* 0x000fd2000bf05300 */
[----:B------:R-:W-:Y:S05]  /*b480*/  BRA.U UP0, `(.L_x_158) ;  /* 0x00000001000c7547 */ /* 0x000fea000b800000 */
[----:B------:R-:W-:-:S13]  /*b490*/  FSETP.NEU.AND P0, PT, R45, RZ, PT ;  /* 0x000000ff2d00720b */ /* 0x000fda0003f0d000 */
[----:B------:R-:W-:Y:S05]  /*b4a0*/  @!P0 EXIT ;  /* 0x000000000000894d */ /* 0x000fea0003800000 */
[----:B------:R-:W-:Y:S05]  /*b4b0*/  BRA `(.L_x_157) ;  /* 0x00000000002c7947 */ /* 0x000fea0003800000 */
.L_x_158:
[----:B------:R-:W-:Y:S01]  /*b4c0*/  ISETP.NE.AND P0, PT, R76, RZ, PT ;  /* 0x000000ff4c00720c */ /* 0x000fe20003f05270 */
[----:B------:R-:W-:-:S12]  /*b4d0*/  BSSY.RECONVERGENT B0, `(.L_x_157) ;  /* 0x0000009000007945 */ /* 0x000fd80003800200 */
[----:B------:R-:W-:Y:S05]  /*b4e0*/  @P0 BRA `(.L_x_159) ;  /* 0x0000000000140947 */ /* 0x000fea0003800000 */
[----:B------:R-:W2:Y:S02]  /*b4f0*/  LDCU.64 UR4, c[0x0][0xc88] ;  /* 0x00019100ff0477ac */ /* 0x000ea40008000a00 */
[----:B--2---:R-:W-:-:S04]  /*b500*/  ISETP.NE.U32.AND P0, PT, RZ, UR4, PT ;  /* 0x00000004ff007c0c */ /* 0x004fc8000bf05070 */
[----:B------:R-:W-:-:S13]  /*b510*/  ISETP.NE.AND.EX P0, PT, RZ, UR5, PT, P0 ;  /* 0x00000005ff007c0c */ /* 0x000fda000bf05300 */
[----:B------:R-:W-:Y:S05]  /*b520*/  @!P0 EXIT ;  /* 0x000000000000894d */ /* 0x000fea0003800000 */
[----:B------:R-:W-:Y:S05]  /*b530*/  BRA `(.L_x_160) ;  /* 0x0000000000087947 */ /* 0x000fea0003800000 */
.L_x_159:
[----:B------:R-:W-:-:S13]  /*b540*/  FSETP.NEU.AND P0, PT, R45, RZ, PT ;  /* 0x000000ff2d00720b */ /* 0x000fda0003f0d000 */
[----:B------:R-:W-:Y:S05]  /*b550*/  @!P0 EXIT ;  /* 0x000000000000894d */ /* 0x000fea0003800000 */
.L_x_160:
[----:B------:R-:W-:Y:S05]  /*b560*/  BSYNC.RECONVERGENT B0 ;  /* 0x0000000000007941 */ /* 0x000fea0003800200 */
.L_x_157:
[----:B------:R-:W-:Y:S01]  /*b570*/  ULEA UR4, UR52, UR43, 0x3 ;  /* 0x0000002b34047291 */ /* 0x000fe2000f8e18ff */
[----:B------:R-:W-:-:S04]  /*b580*/  DEPBAR.LE SB0, 0x0 ;  /* 0x000080000000791a */ /* 0x000fc80000000000 */
[----:B------:R-:W-:-:S04]  /*b590*/  UIADD3 UR4, UPT, UPT, UR4, 0x98, URZ ;  /* 0x0000009804047890 */ /* 0x000fc8000fffe0ff */
[----:B------:R-:W-:-:S09]  /*b5a0*/  UPRMT UR4, UR54, 0x654, UR4 ;  /* 0x0000065436047896 */ /* 0x000fd20008000004 */
[----:B------:R-:W-:Y:S01]  /*b5b0*/  SYNCS.ARRIVE.TRANS64.RED.A1T0 RZ, [UR4], RZ ;  /* 0x000000ffffff79a7 */ /* 0x000fe20008100404 */
[----:B------:R-:W-:Y:S05]  /*b5c0*/  EXIT ;  /* 0x000000000000794d */ /* 0x000fea0003800000 */
.L_x_25:
[----:B--2---:R2:W3:Y:S02]  /*b5d0*/  SYNCS.PHASECHK.TRANS64.TRYWAIT P0, [R0+URZ+0x110], R2 ;  /* 0x00011002000075a7 */ /* 0x0044e400080011ff */
[----:B---3--:R-:W-:Y:S05]  /*b5e0*/  @!P0 NANOSLEEP.SYNCS 0x989680 ;  /* 0x009896800000895d */ /* 0x008fea0003900000 */
[----:B------:R-:W3:Y:S02]  /*b5f0*/  @!P0 SYNCS.PHASECHK.TRANS64 P0, [R0+URZ+0x110], R2 ;  /* 0x00011002000085a7 */ /* 0x000ee400080010ff */
[----:B---3--:R-:W-:Y:S05]  /*b600*/  @!P0 BRA `(.L_x_25) ;  /* 0xfffffffc00f08947 */ /* 0x008fea000383ffff */
[----:B------:R-:W-:Y:S05]  /*b610*/  BRA `(.L_x_161) ;  /* 0xffffff6400407947 */ /* 0x000fea000383ffff */
.L_x_28:
[----:B--2---:R-:W-:-:S07]  /*b620*/  MOV R0, UR41 ;  /* 0x0000002900007c02 */ /* 0x004fce0008000f00 */
.L_x_162:
[----:B--2---:R2:W3:Y:S02]  /*b630*/  SYNCS.PHASECHK.TRANS64.TRYWAIT P0, [R0+URZ+0x40], R3 ;  /* 0x00004003000075a7 */ /* 0x0044e400080011ff */
[----:B---3--:R-:W-:Y:S05]  /*b640*/  @!P0 NANOSLEEP.SYNCS 0x989680 ;  /* 0x009896800000895d */ /* 0x008fea0003900000 */
[----:B------:R-:W3:Y:S02]  /*b650*/  @!P0 SYNCS.PHASECHK.TRANS64 P0, [R0+URZ+0x40], R3 ;  /* 0x00004003000085a7 */ /* 0x000ee400080010ff */
[----:B---3--:R-:W-:Y:S05]  /*b660*/  @!P0 BRA `(.L_x_162) ;  /* 0xfffffffc00f08947 */ /* 0x008fea000383ffff */
[----:B------:R-:W-:Y:S05]  /*b670*/  BRA `(.L_x_27) ;  /* 0xffffff64008c7947 */ /* 0x000fea000383ffff */
.L_x_37:
[----:B-1----:R-:W-:-:S07]  /*b680*/  MOV R0, UR41 ;  /* 0x0000002900007c02 */ /* 0x002fce0008000f00 */
.L_x_163:
[----:B-1----:R1:W2:Y:S02]  /*b690*/  SYNCS.PHASECHK.TRANS64.TRYWAIT P0, [R0+URZ+0x40], R3 ;  /* 0x00004003000075a7 */ /* 0x0022a400080011ff */
[----:B--2---:R-:W-:Y:S05]  /*b6a0*/  @!P0 NANOSLEEP.SYNCS 0x989680 ;  /* 0x009896800000895d */ /* 0x004fea0003900000 */
[----:B------:R-:W2:Y:S02]  /*b6b0*/  @!P0 SYNCS.PHASECHK.TRANS64 P0, [R0+URZ+0x40], R3 ;  /* 0x00004003000085a7 */ /* 0x000ea400080010ff */
[----:B--2---:R-:W-:Y:S05]  /*b6c0*/  @!P0 BRA `(.L_x_163) ;  /* 0xfffffffc00f08947 */ /* 0x004fea000383ffff */
[----:B------:R-:W-:Y:S05]  /*b6d0*/  BRA `(.L_x_36) ;  /* 0xffffff6800a07947 */ /* 0x000fea000383ffff */
.L_x_44:
[----:B-1----:R1:W4:Y:S02]  /*b6e0*/  SYNCS.PHASECHK.TRANS64.TRYWAIT P0, [R3+URZ+0xc0], R0 ;  /* 0x0000c000030075a7 */ /* 0x00232400080011ff */
[----:B----4-:R-:W-:Y:S05]  /*b6f0*/  @!P0 NANOSLEEP.SYNCS 0x989680 ;  /* 0x009896800000895d */ /* 0x010fea0003900000 */
[----:B------:R-:W4:Y:S02]  /*b700*/  @!P0 SYNCS.PHASECHK.TRANS64 P0, [R3+URZ+0xc0], R0 ;  /* 0x0000c000030085a7 */ /* 0x000f2400080010ff */
[----:B----4-:R-:W-:Y:S05]  /*b710*/  @!P0 BRA `(.L_x_44) ;  /* 0xfffffffc00f08947 */ /* 0x010fea000383ffff */
[----:B------:R-:W-:Y:S05]  /*b720*/  BRA `(.L_x_164) ;  /* 0xffffff6c00947947 */ /* 0x000fea000383ffff */
.L_x_48:
[----:B------:R-:W-:-:S07]  /*b730*/  MOV R0, UR4 ;  /* 0x0000000400007c02 */ /* 0x000fce0008000f00 */
.L_x_165:
[----:B-1----:R1:W2:Y:S02]  /*b740*/  SYNCS.PHASECHK.TRANS64.TRYWAIT P0, [R0+URZ], R2 ;  /* 0x00000002000075a7 */ /* 0x0022a400080011ff */
[----:B--2---:R-:W-:Y:S05]  /*b750*/  @!P0 NANOSLEEP.SYNCS 0x989680 ;  /* 0x009896800000895d */ /* 0x004fea0003900000 */
[----:B------:R-:W2:Y:S02]  /*b760*/  @!P0 SYNCS.PHASECHK.TRANS64 P0, [R0+URZ], R2 ;  /* 0x00000002000085a7 */ /* 0x000ea400080010ff */
[----:B--2---:R-:W-:Y:S05]  /*b770*/  @!P0 BRA `(.L_x_165) ;  /* 0xfffffffc00f08947 */ /* 0x004fea000383ffff */
[----:B------:R-:W-:Y:S05]  /*b780*/  BRA `(.L_x_166) ;  /* 0xffffff7400407947 */ /* 0x000fea000383ffff */
.L_x_49:
[----:B------:R-:W-:-:S07]  /*b790*/  MOV R0, UR5 ;  /* 0x0000000500007c02 */ /* 0x000fce0008000f00 */
.L_x_167:
[----:B-1----:R1:W2:Y:S02]  /*b7a0*/  SYNCS.PHASECHK.TRANS64.TRYWAIT P0, [R0+URZ], R3 ;  /* 0x00000003000075a7 */ /* 0x0022a400080011ff */
[----:B--2---:R-:W-:Y:S05]  /*b7b0*/  @!P0 NANOSLEEP.SYNCS 0x989680 ;  /* 0x009896800000895d */ /* 0x004fea0003900000 */
[----:B------:R-:W2:Y:S02]  /*b7c0*/  @!P0 SYNCS.PHASECHK.TRANS64 P0, [R0+URZ], R3 ;  /* 0x00000003000085a7 */ /* 0x000ea400080010ff */
[----:B--2---:R-:W-:Y:S05]  /*b7d0*/  @!P0 BRA `(.L_x_167) ;  /* 0xfffffffc00f08947 */ /* 0x004fea000383ffff */
[----:B------:R-:W-:Y:S05]  /*b7e0*/  BRA `(.L_x_168) ;  /* 0xffffff74004c7947 */ /* 0x000fea000383ffff */
.L_x_50:
[----:B------:R-:W-:-:S07]  /*b7f0*/  MOV R0, UR5 ;  /* 0x0000000500007c02 */ /* 0x000fce0008000f00 */
.L_x_169:
[----:B-1----:R1:W2:Y:S02]  /*b800*/  SYNCS.PHASECHK.TRANS64.TRYWAIT P0, [R0+URZ], R3 ;  /* 0x00000003000075a7 */ /* 0x0022a400080011ff */
[----:B--2---:R-:W-:Y:S05]  /*b810*/  @!P0 NANOSLEEP.SYNCS 0x989680 ;  /* 0x009896800000895d */ /* 0x004fea0003900000 */
[----:B------:R-:W2:Y:S02]  /*b820*/  @!P0 SYNCS.PHASECHK.TRANS64 P0, [R0+URZ], R3 ;  /* 0x00000003000085a7 */ /* 0x000ea400080010ff */
[----:B--2---:R-:W-:Y:S05]  /*b830*/  @!P0 BRA `(.L_x_169) ;  /* 0xfffffffc00f08947 */ /* 0x004fea000383ffff */
[----:B------:R-:W-:Y:S05]  /*b840*/  BRA `(.L_x_170) ;  /* 0xffffff7400587947 */ /* 0x000fea000383ffff */
.L_x_51:
[----:B------:R-:W-:-:S07]  /*b850*/  MOV R0, UR5 ;  /* 0x0000000500007c02 */ /* 0x000fce0008000f00 */
.L_x_171:
[----:B-1----:R1:W2:Y:S02]  /*b860*/  SYNCS.PHASECHK.TRANS64.TRYWAIT P0, [R0+URZ], R3 ;  /* 0x00000003000075a7 */ /* 0x0022a400080011ff */
[----:B--2---:R-:W-:Y:S05]  /*b870*/  @!P0 NANOSLEEP.SYNCS 0x989680 ;  /* 0x009896800000895d */ /* 0x004fea0003900000 */
[----:B------:R-:W2:Y:S02]  /*b880*/  @!P0 SYNCS.PHASECHK.TRANS64 P0, [R0+URZ], R3 ;  /* 0x00000003000085a7 */ /* 0x000ea400080010ff */
[----:B--2---:R-:W-:Y:S05]  /*b890*/  @!P0 BRA `(.L_x_171) ;  /* 0xfffffffc00f08947 */ /* 0x004fea000383ffff */
[----:B------:R-:W-:Y:S05]  /*b8a0*/  BRA `(.L_x_172) ;  /* 0xffffff7400647947 */ /* 0x000fea000383ffff */
.L_x_52:
[----:B------:R-:W-:-:S07]  /*b8b0*/  MOV R0, UR5 ;  /* 0x0000000500007c02 */ /* 0x000fce0008000f00 */
.L_x_173:
[----:B-1----:R1:W2:Y:S02]  /*b8c0*/  SYNCS.PHASECHK.TRANS64.TRYWAIT P0, [R0+URZ], R3 ;  /* 0x00000003000075a7 */ /* 0x0022a400080011ff */
[----:B--2---:R-:W-:Y:S05]  /*b8d0*/  @!P0 NANOSLEEP.SYNCS 0x989680 ;  /* 0x009896800000895d */ /* 0x004fea0003900000 */
[----:B------:R-:W2:Y:S02]  /*b8e0*/  @!P0 SYNCS.PHASECHK.TRANS64 P0, [R0+URZ], R3 ;  /* 0x00000003000085a7 */ /* 0x000ea400080010ff */
[----:B--2---:R-:W-:Y:S05]  /*b8f0*/  @!P0 BRA `(.L_x_173) ;  /* 0xfffffffc00f08947 */ /* 0x004fea000383ffff */
[----:B------:R-:W-:Y:S05]  /*b900*/  BRA `(.L_x_174) ;  /* 0xffffff7400707947 */ /* 0x000fea000383ffff */
.L_x_53:
[----:B------:R-:W-:-:S07]  /*b910*/  MOV R0, UR5 ;  /* 0x0000000500007c02 */ /* 0x000fce0008000f00 */
.L_x_175:
[----:B-1----:R1:W2:Y:S02]  /*b920*/  SYNCS.PHASECHK.TRANS64.TRYWAIT P0, [R0+URZ], R3 ;  /* 0x00000003000075a7 */ /* 0x0022a400080011ff */
[----:B--2---:R-:W-:Y:S05]  /*b930*/  @!P0 NANOSLEEP.SYNCS 0x989680 ;  /* 0x009896800000895d */ /* 0x004fea0003900000 */
[----:B------:R-:W2:Y:S02]  /*b940*/  @!P0 SYNCS.PHASECHK.TRANS64 P0, [R0+URZ], R3 ;  /* 0x00000003000085a7 */ /* 0x000ea400080010ff */
[----:B--2---:R-:W-:Y:S05]  /*b950*/  @!P0 BRA `(.L_x_175) ;  /* 0xfffffffc00f08947 */ /* 0x004fea000383ffff */
[----:B------:R-:W-:Y:S05]  /*b960*/  BRA `(.L_x_176) ;  /* 0xffffff74007c7947 */ /* 0x000fea000383ffff */
.L_x_54:
[----:B------:R-:W-:-:S07]  /*b970*/  MOV R0, UR5 ;  /* 0x0000000500007c02 */ /* 0x000fce0008000f00 */
.L_x_177:
[----:B-1----:R1:W2:Y:S02]  /*b980*/  SYNCS.PHASECHK.TRANS64.TRYWAIT P0, [R0+URZ], R3 ;  /* 0x00000003000075a7 */ /* 0x0022a400080011ff */
[----:B--2---:R-:W-:Y:S05]  /*b990*/  @!P0 NANOSLEEP.SYNCS 0x989680 ;  /* 0x009896800000895d */ /* 0x004fea0003900000 */
[----:B------:R-:W2:Y:S02]  /*b9a0*/  @!P0 SYNCS.PHASECHK.TRANS64 P0, [R0+URZ], R3 ;  /* 0x00000003000085a7 */ /* 0x000ea400080010ff */
[----:B--2---:R-:W-:Y:S05]  /*b9b0*/  @!P0 BRA `(.L_x_177) ;  /* 0xfffffffc00f08947 */ /* 0x004fea000383ffff */
[----:B------:R-:W-:Y:S05]  /*b9c0*/  BRA `(.L_x_178) ;  /* 0xffffff7400887947 */ /* 0x000fea000383ffff */
.L_x_57:
[----:B--2---:R2:W3:Y:S02]  /*b9d0*/  SYNCS.PHASECHK.TRANS64.TRYWAIT P0, [R2+URZ+0x100], R4 ;  /* 0x00010004020075a7 */ /* 0x0044e400080011ff */
[----:B---3--:R-:W-:Y:S05]  /*b9e0*/  @!P0 NANOSLEEP.SYNCS 0x989680 ;  /* 0x009896800000895d */ /* 0x008fea0003900000 */
[----:B------:R-:W3:Y:S02]  /*b9f0*/  @!P0 SYNCS.PHASECHK.TRANS64 P0, [R2+URZ+0x100], R4 ;  /* 0x00010004020085a7 */ /* 0x000ee400080010ff */
[----:B---3--:R-:W-:Y:S05]  /*ba00*/  @!P0 BRA `(.L_x_57) ;  /* 0xfffffffc00f08947 */ /* 0x008fea000383ffff */
[----:B------:R-:W-:Y:S05]  /*ba10*/  BRA `(.L_x_179) ;  /* 0xffffff7400e47947 */ /* 0x000fea000383ffff */
.L_x_58:
[----:B------:R-:W-:-:S07]  /*ba20*/  MOV R2, UR4 ;  /* 0x0000000400027c02 */ /* 0x000fce0008000f00 */
.L_x_180:
[----:B--2---:R2:W3:Y:S02]  /*ba30*/  SYNCS.PHASECHK.TRANS64.TRYWAIT P0, [R2+URZ+0xd0], R5 ;  /* 0x0000d005020075a7 */ /* 0x0044e400080011ff */
[----:B---3--:R-:W-:Y:S05]  /*ba40*/  @!P0 NANOSLEEP.SYNCS 0x989680 ;  /* 0x009896800000895d */ /* 0x008fea0003900000 */
[----:B------:R-:W3:Y:S02]  /*ba50*/  @!P0 SYNCS.PHASECHK.TRANS64 P0, [R2+URZ+0xd0], R5 ;  /* 0x0000d005020085a7 */ /* 0x000ee400080010ff */
[----:B---3--:R-:W-:Y:S05]  /*ba60*/  @!P0 BRA `(.L_x_180) ;  /* 0xfffffffc00f08947 */ /* 0x008fea000383ffff */
[----:B------:R-:W-:Y:S05]  /*ba70*/  BRA `(.L_x_181) ;  /* 0xffffff7400f47947 */ /* 0x000fea000383ffff */
.L_x_59:
[----:B--2---:R2:W3:Y:S02]  /*ba80*/  SYNCS.PHASECHK.TRANS64.TRYWAIT P1, [R2+URZ+0xc0], R4 ;  /* 0x0000c004020075a7 */ /* 0x0044e400080211ff */
[----:B---3--:R-:W-:Y:S05]  /*ba90*/  @!P1 NANOSLEEP.SYNCS 0x989680 ;  /* 0x009896800000995d */ /* 0x008fea0003900000 */
[----:B------:R-:W3:Y:S02]  /*baa0*/  @!P1 SYNCS.PHASECHK.TRANS64 P1, [R2+URZ+0xc0], R4 ;  /* 0x0000c004020095a7 */ /* 0x000ee400080210ff */
[----:B---3--:R-:W-:Y:S05]  /*bab0*/  @!P1 BRA `(.L_x_59) ;  /* 0xfffffffc00f09947 */ /* 0x008fea000383ffff */
[----:B------:R-:W-:Y:S05]  /*bac0*/  BRA `(.L_x_182) ;  /* 0xffffff7800247947 */ /* 0x000fea000383ffff */
.L_x_62:
[----:B------:R-:W-:-:S07]  /*bad0*/  MOV R0, UR4 ;  /* 0x0000000400007c02 */ /* 0x000fce0008000f00 */
.L_x_183:
[----:B--2---:R2:W3:Y:S02]  /*bae0*/  SYNCS.PHASECHK.TRANS64.TRYWAIT P0, [R0+URZ+0xd0], R2 ;  /* 0x0000d002000075a7 */ /* 0x0044e400080011ff */
[----:B---3--:R-:W-:Y:S05]  /*baf0*/  @!P0 NANOSLEEP.SYNCS 0x989680 ;  /* 0x009896800000895d */ /* 0x008fea0003900000 */
[----:B------:R-:W3:Y:S02]  /*bb00*/  @!P0 SYNCS.PHASECHK.TRANS64 P0, [R0+URZ+0xd0], R2 ;  /* 0x0000d002000085a7 */ /* 0x000ee400080010ff */
[----:B---3--:R-:W-:Y:S05]  /*bb10*/  @!P0 BRA `(.L_x_183) ;  /* 0xfffffffc00f08947 */ /* 0x008fea000383ffff */
[----:B------:R-:W-:Y:S05]  /*bb20*/  BRA `(.L_x_61) ;  /* 0xffffff7800787947 */ /* 0x000fea000383ffff */
.L_x_69:
[----:B-1----:R1:W2:Y:S02]  /*bb30*/  SYNCS.PHASECHK.TRANS64.TRYWAIT P0, [R2+URZ+0xc0], R0 ;  /* 0x0000c000020075a7 */ /* 0x0022a400080011ff */
[----:B--2---:R-:W-:Y:S05]  /*bb40*/  @!P0 NANOSLEEP.SYNCS 0x989680 ;  /* 0x009896800000895d */ /* 0x004fea0003900000 */
[----:B------:R-:W2:Y:S02]  /*bb50*/  @!P0 SYNCS.PHASECHK.TRANS64 P0, [R2+URZ+0xc0], R0 ;  /* 0x0000c000020085a7 */ /* 0x000ea400080010ff */
[----:B--2---:R-:W-:Y:S05]  /*bb60*/  @!P0 BRA `(.L_x_69) ;  /* 0xfffffffc00f08947 */ /* 0x004fea000383ffff */
[----:B------:R-:W-:Y:S05]  /*bb70*/  BRA `(.L_x_184) ;  /* 0xffffff8000347947 */ /* 0x000fea000383ffff */
.L_x_72:
[----:B------:R-:W-:-:S07]  /*bb80*/  MOV R0, UR56 ;  /* 0x0000003800007c02 */ /* 0x000fce0008000f00 */
.L_x_185:
[----:B-1----:R1:W2:Y:S02]  /*bb90*/  SYNCS.PHASECHK.TRANS64.TRYWAIT P0, [R0+URZ+0xf0], R2 ;  /* 0x0000f002000075a7 */ /* 0x0022a400080011ff */
[----:B--2---:R-:W-:Y:S05]  /*bba0*/  @!P0 NANOSLEEP.SYNCS 0x989680 ;  /* 0x009896800000895d */ /* 0x004fea0003900000 */
[----:B------:R-:W2:Y:S02]  /*bbb0*/  @!P0 SYNCS.PHASECHK.TRANS64 P0, [R0+URZ+0xf0], R2 ;  /* 0x0000f002000085a7 */ /* 0x000ea400080010ff */
[----:B--2---:R-:W-:Y:S05]  /*bbc0*/  @!P0 BRA `(.L_x_185) ;  /* 0xfffffffc00f08947 */ /* 0x004fea000383ffff */
[----:B------:R-:W-:Y:S05]  /*bbd0*/  BRA `(.L_x_186) ;  /* 0xffffff8400c47947 */ /* 0x000fea000383ffff */
.L_x_75:
[----:B------:R-:W-:Y:S07]  /*bbe0*/  MOV R0, UR7 ;  /* 0x0000000700007c02 */ /* 0x000fee0008000f00 */
.L_x_187:
[----:B-1----:R1:W2:Y:S02]  /*bbf0*/  SYNCS.PHASECHK.TRANS64.TRYWAIT P0, [R0+URZ], R2 ;  /* 0x00000002000075a7 */ /* 0x0022a400080011ff */
[----:B--2---:R-:W-:Y:S05]  /*bc00*/  @!P0 NANOSLEEP.SYNCS 0x989680 ;  /* 0x009896800000895d */ /* 0x004fea0003900000 */
[----:B------:R-:W2:Y:S02]  /*bc10*/  @!P0 SYNCS.PHASECHK.TRANS64 P0, [R0+URZ], R2 ;  /* 0x00000002000085a7 */ /* 0x000ea400080010ff */
[----:B--2---:R-:W-:Y:S05]  /*bc20*/  @!P0 BRA `(.L_x_187) ;  /* 0xfffffffc00f08947 */ /* 0x004fea000383ffff */
[----:B------:R-:W-:Y:S05]  /*bc30*/  BRA `(.L_x_74) ;  /* 0xffffff88002c7947 */ /* 0x000fea000383ffff */
.L_x_78:
[----:B------:R-:W-:-:S07]  /*bc40*/  MOV R0, UR4 ;  /* 0x0000000400007c02 */ /* 0x000fce0008000f00 */
.L_x_188:
[----:B--2---:R2:W4:Y:S02]  /*bc50*/  SYNCS.PHASECHK.TRANS64.TRYWAIT P0, [R0+URZ], R2 ;  /* 0x00000002000075a7 */ /* 0x00452400080011ff */
[----:B----4-:R-:W-:Y:S05]  /*bc60*/  @!P0 NANOSLEEP.SYNCS 0x989680 ;  /* 0x009896800000895d */ /* 0x010fea0003900000 */
[----:B------:R-:W4:Y:S02]  /*bc70*/  @!P0 SYNCS.PHASECHK.TRANS64 P0, [R0+URZ], R2 ;  /* 0x00000002000085a7 */ /* 0x000f2400080010ff */
[----:B----4-:R-:W-:Y:S05]  /*bc80*/  @!P0 BRA `(.L_x_188) ;  /* 0xfffffffc00f08947 */ /* 0x010fea000383ffff */
[----:B------:R-:W-:Y:S05]  /*bc90*/  BRA `(.L_x_189) ;  /* 0xffffff8c002c7947 */ /* 0x000fea000383ffff */
.L_x_79:
[----:B------:R-:W-:-:S07]  /*bca0*/  MOV R0, UR4 ;  /* 0x0000000400007c02 */ /* 0x000fce0008000f00 */
.L_x_190:
[----:B-1----:R1:W2:Y:S02]  /*bcb0*/  SYNCS.PHASECHK.TRANS64.TRYWAIT P0, [R0+URZ], R2 ;  /* 0x00000002000075a7 */ /* 0x0022a400080011ff */
[----:B--2---:R-:W-:Y:S05]  /*bcc0*/  @!P0 NANOSLEEP.SYNCS 0x989680 ;  /* 0x009896800000895d */ /* 0x004fea0003900000 */
[----:B------:R-:W2:Y:S02]  /*bcd0*/  @!P0 SYNCS.PHASECHK.TRANS64 P0, [R0+URZ], R2 ;  /* 0x00000002000085a7 */ /* 0x000ea400080010ff */
[----:B--2---:R-:W-:Y:S05]  /*bce0*/  @!P0 BRA `(.L_x_190) ;  /* 0xfffffffc00f08947 */ /* 0x004fea000383ffff */
[----:B------:R-:W-:Y:S05]  /*bcf0*/  BRA `(.L_x_191) ;  /* 0xffffff8c00387947 */ /* 0x000fea000383ffff */
.L_x_84:
[----:B---3--:R3:W4:Y:S02]  /*bd00*/  SYNCS.PHASECHK.TRANS64.TRYWAIT P0, [R12+URZ+0xc0], R0 ;  /* 0x0000c0000c0075a7 */ /* 0x00872400080011ff */
[----:B----4-:R-:W-:Y:S05]  /*bd10*/  @!P0 NANOSLEEP.SYNCS 0x989680 ;  /* 0x009896800000895d */ /* 0x010fea0003900000 */
[----:B------:R-:W4:Y:S02]  /*bd20*/  @!P0 SYNCS.PHASECHK.TRANS64 P0, [R12+URZ+0xc0], R0 ;  /* 0x0000c0000c0085a7 */ /* 0x000f2400080010ff */
[----:B----4-:R-:W-:Y:S05]  /*bd30*/  @!P0 BRA `(.L_x_84) ;  /* 0xfffffffc00f08947 */ /* 0x010fea000383ffff */
[----:B------:R-:W-:Y:S05]  /*bd40*/  BRA `(.L_x_192) ;  /* 0xffffff9000487947 */ /* 0x000fea000383ffff */
.L_x_87:
[----:B-1----:R-:W-:Y:S07]  /*bd50*/  MOV R0, UR29 ;  /* 0x0000001d00007c02 */ /* 0x002fee0008000f00 */
.L_x_193:
[----:B-1----:R1:W3:Y:S02]  /*bd60*/  SYNCS.PHASECHK.TRANS64.TRYWAIT P2, [R0+URZ+0xb8], R6 ;  /* 0x0000b806000075a7 */ /* 0x0022e400080411ff */
[----:B---3--:R-:W-:Y:S05]  /*bd70*/  @!P2 NANOSLEEP.SYNCS 0x989680 ;  /* 0x009896800000a95d */ /* 0x008fea0003900000 */
[----:B------:R-:W3:Y:S02]  /*bd80*/  @!P2 SYNCS.PHASECHK.TRANS64 P2, [R0+URZ+0xb8], R6 ;  /* 0x0000b8060000a5a7 */ /* 0x000ee400080410ff */
[----:B---3--:R-:W-:Y:S05]  /*bd90*/  @!P2 BRA `(.L_x_193) ;  /* 0xfffffffc00f0a947 */ /* 0x008fea000383ffff */
[----:B------:R-:W-:Y:S05]  /*bda0*/  BRA `(.L_x_86) ;  /* 0xffffff9400ac7947 */ /* 0x000fea000383ffff */
.L_x_90:
[----:B------:R-:W-:Y:S07]  /*bdb0*/  MOV R0, UR4 ;  /* 0x0000000400007c02 */ /* 0x000fee0008000f00 */
.L_x_194:
[----:B-1----:R1:W3:Y:S02]  /*bdc0*/  SYNCS.PHASECHK.TRANS64.TRYWAIT P0, [R0+URZ+0x98], R9 ;  /* 0x00009809000075a7 */ /* 0x0022e400080011ff */
[----:B---3--:R-:W-:Y:S05]  /*bdd0*/  @!P0 NANOSLEEP.SYNCS 0x989680 ;  /* 0x009896800000895d */ /* 0x008fea0003900000 */
[----:B------:R-:W3:Y:S02]  /*bde0*/  @!P0 SYNCS.PHASECHK.TRANS64 P0, [R0+URZ+0x98], R9 ;  /* 0x00009809000085a7 */ /* 0x000ee400080010ff */
[----:B---3--:R-:W-:Y:S05]  /*bdf0*/  @!P0 BRA `(.L_x_194) ;  /* 0xfffffffc00f08947 */ /* 0x008fea000383ffff */
[----:B------:R-:W-:Y:S05]  /*be00*/  BRA `(.L_x_195) ;  /* 0xffffff98000c7947 */ /* 0x000fea000383ffff */
.L_x_91:
[----:B------:R-:W-:Y:S07]  /*be10*/  MOV R0, UR7 ;  /* 0x0000000700007c02 */ /* 0x000fee0008000f00 */
.L_x_196:
[----:B-1----:R1:W3:Y:S02]  /*be20*/  SYNCS.PHASECHK.TRANS64.TRYWAIT P0, [R0+URZ+0x98], R10 ;  /* 0x0000980a000075a7 */ /* 0x0022e400080011ff */
[----:B---3--:R-:W-:Y:S05]  /*be30*/  @!P0 NANOSLEEP.SYNCS 0x989680 ;  /* 0x009896800000895d */ /* 0x008fea0003900000 */
[----:B------:R-:W3:Y:S02]  /*be40*/  @!P0 SYNCS.PHASECHK.TRANS64 P0, [R0+URZ+0x98], R10 ;  /* 0x0000980a000085a7 */ /* 0x000ee400080010ff */
[----:B---3--:R-:W-:Y:S05]  /*be50*/  @!P0 BRA `(.L_x_196) ;  /* 0xfffffffc00f08947 */ /* 0x008fea000383ffff */
[----:B------:R-:W-:Y:S05]  /*be60*/  BRA `(.L_x_197) ;  /* 0xffffff9800887947 */ /* 0x000fea000383ffff */
.L_x_92:
[----:B------:R-:W-:Y:S07]  /*be70*/  MOV R0, UR5 ;  /* 0x0000000500007c02 */ /* 0x000fee0008000f00 */
.L_x_198:
[----:B-1----:R1:W3:Y:S02]  /*be80*/  SYNCS.PHASECHK.TRANS64.TRYWAIT P0, [R0+URZ+0x98], R10 ;  /* 0x0000980a000075a7 */ /* 0x0022e400080011ff */
[----:B---3--:R-:W-:Y:S05]  /*be90*/  @!P0 NANOSLEEP.SYNCS 0x989680 ;  /* 0x009896800000895d */ /* 0x008fea0003900000 */
[----:B------:R-:W3:Y:S02]  /*bea0*/  @!P0 SYNCS.PHASECHK.TRANS64 P0, [R0+URZ+0x98], R10 ;  /* 0x0000980a000085a7 */ /* 0x000ee400080010ff */
[----:B---3--:R-:W-:Y:S05]  /*beb0*/  @!P0 BRA `(.L_x_198) ;  /* 0xfffffffc00f08947 */ /* 0x008fea000383ffff */
[----:B------:R-:W-:Y:S05]  /*bec0*/  BRA `(.L_x_199) ;  /* 0xffffff9c000c7947 */ /* 0x000fea000383ffff */
.L_x_93:
[----:B------:R-:W-:Y:S07]  /*bed0*/  MOV R0, UR4 ;  /* 0x0000000400007c02 */ /* 0x000fee0008000f00 */
.L_x_200:
[----:B-1----:R1:W3:Y:S02]  /*bee0*/  SYNCS.PHASECHK.TRANS64.TRYWAIT P0, [R0+URZ+0x98], R6 ;  /* 0x00009806000075a7 */ /* 0x0022e400080011ff */
[----:B---3--:R-:W-:Y:S05]  /*bef0*/  @!P0 NANOSLEEP.SYNCS 0x989680 ;  /* 0x009896800000895d */ /* 0x008fea0003900000 */
[----:B------:R-:W3:Y:S02]  /*bf00*/  @!P0 SYNCS.PHASECHK.TRANS64 P0, [R0+URZ+0x98], R6 ;  /* 0x00009806000085a7 */ /* 0x000ee400080010ff */
[----:B---3--:R-:W-:Y:S05]  /*bf10*/  @!P0 BRA `(.L_x_200) ;  /* 0xfffffffc00f08947 */ /* 0x008fea000383ffff */
[----:B------:R-:W-:Y:S05]  /*bf20*/  BRA `(.L_x_201) ;  /* 0xffffff9c008c7947 */ /* 0x000fea000383ffff */
.L_x_95:
[----:B------:R-:W-:-:S07]  /*bf30*/  MOV R0, UR4 ;  /* 0x0000000400007c02 */ /* 0x000fce0008000f00 */
.L_x_202:
[----:B-1----:R1:W3:Y:S02]  /*bf40*/  SYNCS.PHASECHK.TRANS64.TRYWAIT P0, [R0+URZ], R2 ;  /* 0x00000002000075a7 */ /* 0x0022e400080011ff */
[----:B---3--:R-:W-:Y:S05]  /*bf50*/  @!P0 NANOSLEEP.SYNCS 0x989680 ;  /* 0x009896800000895d */ /* 0x008fea0003900000 */
[----:B------:R-:W3:Y:S02]  /*bf60*/  @!P0 SYNCS.PHASECHK.TRANS64 P0, [R0+URZ], R2 ;  /* 0x00000002000085a7 */ /* 0x000ee400080010ff */
[----:B---3--:R-:W-:Y:S05]  /*bf70*/  @!P0 BRA `(.L_x_202) ;  /* 0xfffffffc00f08947 */ /* 0x008fea000383ffff */
[----:B------:R-:W-:Y:S05]  /*bf80*/  BRA `(.L_x_203) ;  /* 0xffffffa000387947 */ /* 0x000fea000383ffff */
.L_x_96:
[----:B------:R-:W-:-:S07]  /*bf90*/  MOV R0, UR5 ;  /* 0x0000000500007c02 */ /* 0x000fce0008000f00 */
.L_x_204:
[----:B-1----:R1:W3:Y:S02]  /*bfa0*/  SYNCS.PHASECHK.TRANS64.TRYWAIT P0, [R0+URZ], R2 ;  /* 0x00000002000075a7 */ /* 0x0022e400080011ff */
[----:B---3--:R-:W-:Y:S05]  /*bfb0*/  @!P0 NANOSLEEP.SYNCS 0x989680 ;  /* 0x009896800000895d */ /* 0x008fea0003900000 */
[----:B------:R-:W3:Y:S02]  /*bfc0*/  @!P0 SYNCS.PHASECHK.TRANS64 P0, [R0+URZ], R2 ;  /* 0x00000002000085a7 */ /* 0x000ee400080010ff */
[----:B---3--:R-:W-:Y:S05]  /*bfd0*/  @!P0 BRA `(.L_x_204) ;  /* 0xfffffffc00f08947 */ /* 0x008fea000383ffff */
[----:B------:R-:W-:Y:S05]  /*bfe0*/  BRA `(.L_x_205) ;  /* 0xffffffa000447947 */ /* 0x000fea000383ffff */
.L_x_98:
[----:B-1----:R1:W2:Y:S02]  /*bff0*/  SYNCS.PHASECHK.TRANS64.TRYWAIT P0, [R0+URZ+0xc0], R2 ;  /* 0x0000c002000075a7 */ /* 0x0022a400080011ff */
[----:B--2---:R-:W-:Y:S05]  /*c000*/  @!P0 NANOSLEEP.SYNCS 0x989680 ;  /* 0x009896800000895d */ /* 0x004fea0003900000 */
[----:B------:R-:W2:Y:S02]  /*c010*/  @!P0 SYNCS.PHASECHK.TRANS64 P0, [R0+URZ+0xc0], R2 ;  /* 0x0000c002000085a7 */ /* 0x000ea400080010ff */
[----:B--2---:R-:W-:Y:S05]  /*c020*/  @!P0 BRA `(.L_x_98) ;  /* 0xfffffffc00f08947 */ /* 0x004fea000383ffff */
[----:B------:R-:W-:Y:S05]  /*c030*/  BRA `(.L_x_206) ;  /* 0xffffffa400347947 */ /* 0x000fea000383ffff */
.L_x_108:
[----:B-1----:R1:W3:Y:S02]  /*c040*/  SYNCS.PHASECHK.TRANS64.TRYWAIT P1, [R0+URZ+0x80], R3 ;  /* 0x00008003000075a7 */ /* 0x0022e400080211ff */
[----:B---3--:R-:W-:Y:S05]  /*c050*/  @!P1 NANOSLEEP.SYNCS 0x989680 ;  /* 0x009896800000995d */ /* 0x008fea0003900000 */
[----:B------:R-:W3:Y:S02]  /*c060*/  @!P1 SYNCS.PHASECHK.TRANS64 P1, [R0+URZ+0x80], R3 ;  /* 0x00008003000095a7 */ /* 0x000ee400080210ff */
[----:B---3--:R-:W-:Y:S05]  /*c070*/  @!P1 BRA `(.L_x_108) ;  /* 0xfffffffc00f09947 */ /* 0x008fea000383ffff */
[----:B------:R-:W-:Y:S05]  /*c080*/  BRA `(.L_x_107) ;  /* 0xffffffb000dc7947 */ /* 0x000fea000383ffff */
.L_x_110:
[----:B-1----:R1:W4:Y:S02]  /*c090*/  SYNCS.PHASECHK.TRANS64.TRYWAIT P0, [R104+URZ+0xe0], R2 ;  /* 0x0000e002680075a7 */ /* 0x00232400080011ff */
[----:B----4-:R-:W-:Y:S05]  /*c0a0*/  @!P0 NANOSLEEP.SYNCS 0x989680 ;  /* 0x009896800000895d */ /* 0x010fea0003900000 */
[----:B------:R-:W4:Y:S02]  /*c0b0*/  @!P0 SYNCS.PHASECHK.TRANS64 P0, [R104+URZ+0xe0], R2 ;  /* 0x0000e002680085a7 */ /* 0x000f2400080010ff */
[----:B----4-:R-:W-:Y:S05]  /*c0c0*/  @!P0 BRA `(.L_x_110) ;  /* 0xfffffffc00f08947 */ /* 0x010fea000383ffff */
[----:B------:R-:W-:Y:S05]  /*c0d0*/  BRA `(.L_x_109) ;  /* 0xffffffb400107947 */ /* 0x000fea000383ffff */
.L_x_123:
[----:B-1----:R1:W2:Y:S02]  /*c0e0*/  SYNCS.PHASECHK.TRANS64.TRYWAIT P0, [R20+URZ+0x80], R0 ;  /* 0x00008000140075a7 */ /* 0x0022a400080011ff */
[----:B--2---:R-:W-:Y:S05]  /*c0f0*/  @!P0 NANOSLEEP.SYNCS 0x989680 ;  /* 0x009896800000895d */ /* 0x004fea0003900000 */
[----:B------:R-:W2:Y:S02]  /*c100*/  @!P0 SYNCS.PHASECHK.TRANS64 P0, [R20+URZ+0x80], R0 ;  /* 0x00008000140085a7 */ /* 0x000ea400080010ff */
[----:B--2---:R-:W-:Y:S05]  /*c110*/  @!P0 BRA `(.L_x_123) ;  /* 0xfffffffc00f08947 */ /* 0x004fea000383ffff */
[----:B------:R-:W-:Y:S05]  /*c120*/  BRA `(.L_x_122) ;  /* 0xffffffc000d07947 */ /* 0x000fea000383ffff */
.L_x_135:
[----:B-1----:R1:W3:Y:S02]  /*c130*/  SYNCS.PHASECHK.TRANS64.TRYWAIT P0, [R21+URZ+0x80], R20 ;  /* 0x00008014150075a7 */ /* 0x0022e400080011ff */
[----:B---3--:R-:W-:Y:S05]  /*c140*/  @!P0 NANOSLEEP.SYNCS 0x989680 ;  /* 0x009896800000895d */ /* 0x008fea0003900000 */
[----:B------:R-:W3:Y:S02]  /*c150*/  @!P0 SYNCS.PHASECHK.TRANS64 P0, [R21+URZ+0x80], R20 ;  /* 0x00008014150085a7 */ /* 0x000ee400080010ff */
[----:B---3--:R-:W-:Y:S05]  /*c160*/  @!P0 BRA `(.L_x_135) ;  /* 0xfffffffc00f08947 */ /* 0x008fea000383ffff */
[----:B------:R-:W-:Y:S05]  /*c170*/  BRA `(.L_x_134) ;  /* 0xffffffd000b87947 */ /* 0x000fea000383ffff */
.L_x_147:
[----:B-1----:R1:W3:Y:S02]  /*c180*/  SYNCS.PHASECHK.TRANS64.TRYWAIT P0, [R2+URZ+0x80], R112 ;  /* 0x00008070020075a7 */ /* 0x0022e400080011ff */
[----:B---3--:R-:W-:Y:S05]  /*c190*/  @!P0 NANOSLEEP.SYNCS 0x989680 ;  /* 0x009896800000895d */ /* 0x008fea0003900000 */
[----:B------:R-:W3:Y:S02]  /*c1a0*/  @!P0 SYNCS.PHASECHK.TRANS64 P0, [R2+URZ+0x80], R112 ;  /* 0x00008070020085a7 */ /* 0x000ee400080010ff */
[----:B---3--:R-:W-:Y:S05]  /*c1b0*/  @!P0 BRA `(.L_x_147) ;  /* 0xfffffffc00f08947 */ /* 0x008fea000383ffff */
[----:B------:R-:W-:Y:S05]  /*c1c0*/  BRA `(.L_x_146) ;  /* 0xffffffe000947947 */ /* 0x000fea000383ffff */
        .weak           $__internal_0_$__cuda_sm10x_tcgen05_guardrail_trap_col_being_dealloced_not_returned_by_alloc
        .type           $__internal_0_$__cuda_sm10x_tcgen05_guardrail_trap_col_being_dealloced_not_returned_by_alloc,@function
        .size           $__internal_0_$__cuda_sm10x_tcgen05_guardrail_trap_col_being_dealloced_not_returned_by_alloc,($__internal_1_$__cuda_sm10x_tcgen05_guardrail_trap_phase_invalid_during_alloc - $__internal_0_$__cuda_sm10x_tcgen05_guardrail_trap_col_being_dealloced_not_returned_by_alloc)
$__internal_0_$__cuda_sm10x_tcgen05_guardrail_trap_col_being_dealloced_not_returned_by_alloc:
[----:B------:R-:W-:Y:S05]  /*c1d0*/  BPT.TRAP 0x1 ;  /* 0x000000040000795c */ /* 0x000fea0000300000 */
[----:B------:R-:W-:-:S04]  /*c1e0*/  HFMA2 R3, -RZ, RZ, 0, 0 ;  /* 0x00000000ff037431 */ /* 0x000fc800000001ff */
[----:B------:R-:W-:Y:S05]  /*c1f0*/  RET.REL.NODEC R2 `(_ZN7cutlass13device_kernelINS_4gemm6kernel13GemmUniversalIN4cute5tupleIJiiiiEEENS1_10collective13CollectiveMmaINS1_46MainloopSm100TmaUmmaWarpSpecializedBlockScaledILi8ELi2ELi2ENS5_IJNS4_1CILi2EEESB_NSA_ILi1EEEEEEEENS5_IJNSA_ILi128EEENSA_ILi64EEESF_EEENS5_IJNS_12float_e4m3_tENS_13float_ue8m0_tEEEENS5_IJNS5_IJlSC_lEEENS4_6LayoutINS5_IJNS5_IJNS5_IJNSA_ILi32EEENSA_ILi4EEEEEEiEEESQ_NS5_IJSC_iEEEEEENS5_IJNS5_IJNS5_IJNSA_ILi16EEESO_EEEiEEENS5_IJNS5_IJNSA_ILi0EEESC_EEENSA_ILi512EEEEEENS5_IJSW_iEEEEEEEEEEESK_S13_NS4_8TiledMMAINS4_8MMA_AtomIJNS4_21SM100_MMA_MXF8F6F4_SSISI_SI_fSJ_Li128ELi64ELNS4_4UMMA5MajorE0ELS18_0ELNS17_7ScaleInE0ELS19_0EEEEEENSM_INS5_IJSC_SC_SC_EEENS5_IJSW_SW_SW_EEEEENS5_IJNS4_10UnderscoreES1F_S1F_EEEEENS5_IJNS4_23SM90_TMA_LOAD_MULTICASTES1I_EEENS5_IJNS4_14ComposedLayoutINS4_7SwizzleILi3ELi4ELi3EEENS4_18smem_ptr_flag_bitsILi8EEENSM_INS5_IJNSA_ILi8EEESF_EEENS5_IJSF_SC_EEEEEEENSM_INS5_IJNS5_IJNS5_IJSP_SC_EEENS5_IJSN_SC_EEEEEESC_NS5_IJSO_SC_EEEEEENS5_IJNS5_IJNS5_IJSU_SY_EEESX_EEESW_NS5_IJSC_SY_EEEEEEEEEEEvNS4_8identityES1J_S24_vS25_EENS_8epilogue10collective18CollectiveEpilogueINS27_23Sm100TmaWarpSpecializedILi3ELi2ELi16ELb1ELb0EEEJNS5_IJSG_SG_SF_EEENS5_IJNSM_ISG_SC_EENSM_INS5_IJST_SB_EEENS5_IJSC_SN_EEEEEEEENS_10bfloat16_tESL_S2I_SL_NS27_6fusion15FusionCallbacksIS2B_NS2J_17LinearCombinationIS2I_fS2I_fLNS_15FloatRoundStyleE2EEES2C_S2H_JEEENS4_5SM1004TMEM4LOAD26SM100_TMEM_LOAD_32dp32b16xENS4_13SM90_TMA_LOADENS1K_INS1L_ILi1ELi4ELi3EEENS1N_ILi16EEENSM_INS5_IJS1P_ST_EEENS5_IJST_SC_EEEEEEENS4_39AutoVectorizingCopyWithAssumedAlignmentILi128EEENS4_14SM90_TMA_STOREES2Z_S31_S31_EEEvvEEEEvNT_6ParamsE) ;  /* 0xffffff3c02807950 */ /* 0x000fea0003c3ffff */
        .weak           $__internal_1_$__cuda_sm10x_tcgen05_guardrail_trap_phase_invalid_during_alloc
        .type           $__internal_1_$__cuda_sm10x_tcgen05_guardrail_trap_phase_invalid_during_alloc,@function
        .size           $__internal_1_$__cuda_sm10x_tcgen05_guardrail_trap_phase_invalid_during_alloc,($__internal_2_$__cuda_sm10x_tcgen05_guardrail_trap_unallocated_columns_being_dealloced - $__internal_1_$__cuda_sm10x_tcgen05_guardrail_trap_phase_invalid_during_alloc)
$__internal_1_$__cuda_sm10x_tcgen05_guardrail_trap_phase_invalid_during_alloc:
[----:B------:R-:W-:Y:S05]  /*c200*/  BPT.TRAP 0x1 ;  /* 0x000000040000795c */ /* 0x000fea0000300000 */
[----:B------:R-:W-:-:S04]  /*c210*/  MOV R5, 0x0 ;  /* 0x0000000000057802 */ /* 0x000fc80000000f00 */
[----:B------:R-:W-:Y:S05]  /*c220*/  RET.REL.NODEC R4 `(_ZN7cutlass13device_kernelINS_4gemm6kernel13GemmUniversalIN4cute5tupleIJiiiiEEENS1_10collective13CollectiveMmaINS1_46MainloopSm100TmaUmmaWarpSpecializedBlockScaledILi8ELi2ELi2ENS5_IJNS4_1CILi2EEESB_NSA_ILi1EEEEEEEENS5_IJNSA_ILi128EEENSA_ILi64EEESF_EEENS5_IJNS_12float_e4m3_tENS_13float_ue8m0_tEEEENS5_IJNS5_IJlSC_lEEENS4_6LayoutINS5_IJNS5_IJNS5_IJNSA_ILi32EEENSA_ILi4EEEEEEiEEESQ_NS5_IJSC_iEEEEEENS5_IJNS5_IJNS5_IJNSA_ILi16EEESO_EEEiEEENS5_IJNS5_IJNSA_ILi0EEESC_EEENSA_ILi512EEEEEENS5_IJSW_iEEEEEEEEEEESK_S13_NS4_8TiledMMAINS4_8MMA_AtomIJNS4_21SM100_MMA_MXF8F6F4_SSISI_SI_fSJ_Li128ELi64ELNS4_4UMMA5MajorE0ELS18_0ELNS17_7ScaleInE0ELS19_0EEEEEENSM_INS5_IJSC_SC_SC_EEENS5_IJSW_SW_SW_EEEEENS5_IJNS4_10UnderscoreES1F_S1F_EEEEENS5_IJNS4_23SM90_TMA_LOAD_MULTICASTES1I_EEENS5_IJNS4_14ComposedLayoutINS4_7SwizzleILi3ELi4ELi3EEENS4_18smem_ptr_flag_bitsILi8EEENSM_INS5_IJNSA_ILi8EEESF_EEENS5_IJSF_SC_EEEEEEENSM_INS5_IJNS5_IJNS5_IJSP_SC_EEENS5_IJSN_SC_EEEEEESC_NS5_IJSO_SC_EEEEEENS5_IJNS5_IJNS5_IJSU_SY_EEESX_EEESW_NS5_IJSC_SY_EEEEEEEEEEEvNS4_8identityES1J_S24_vS25_EENS_8epilogue10collective18CollectiveEpilogueINS27_23Sm100TmaWarpSpecializedILi3ELi2ELi16ELb1ELb0EEEJNS5_IJSG_SG_SF_EEENS5_IJNSM_ISG_SC_EENSM_INS5_IJST_SB_EEENS5_IJSC_SN_EEEEEEEENS_10bfloat16_tESL_S2I_SL_NS27_6fusion15FusionCallbacksIS2B_NS2J_17LinearCombinationIS2I_fS2I_fLNS_15FloatRoundStyleE2EEES2C_S2H_JEEENS4_5SM1004TMEM4LOAD26SM100_TMEM_LOAD_32dp32b16xENS4_13SM90_TMA_LOADENS1K_INS1L_ILi1ELi4ELi3EEENS1N_ILi16EEENSM_INS5_IJS1P_ST_EEENS5_IJST_SC_EEEEEEENS4_39AutoVectorizingCopyWithAssumedAlignmentILi128EEENS4_14SM90_TMA_STOREES2Z_S31_S31_EEEvvEEEEvNT_6ParamsE) ;  /* 0xffffff3c04747950 */ /* 0x000fea0003c3ffff */
        .weak           $__internal_2_$__cuda_sm10x_tcgen05_guardrail_trap_unallocated_columns_being_dealloced
        .type           $__internal_2_$__cuda_sm10x_tcgen05_guardrail_trap_unallocated_columns_being_dealloced,@function
        .size           $__internal_2_$__cuda_sm10x_tcgen05_guardrail_trap_unallocated_columns_being_dealloced,(.L_x_208 - $__internal_2_$__cuda_sm10x_tcgen05_guardrail_trap_unallocated_columns_being_dealloced)
$__internal_2_$__cuda_sm10x_tcgen05_guardrail_trap_unallocated_columns_being_dealloced:
[----:B------:R-:W-:Y:S05]  /*c230*/  BPT.TRAP 0x1 ;  /* 0x000000040000795c */ /* 0x000fea0000300000 */
[----:B------:R-:W-:-:S04]  /*c240*/  HFMA2 R3, -RZ, RZ, 0, 0 ;  /* 0x00000000ff037431 */ /* 0x000fc800000001ff */
[----:B------:R-:W-:Y:S05]  /*c250*/  RET.REL.NODEC R2 `(_ZN7cutlass13device_kernelINS_4gemm6kernel13GemmUniversalIN4cute5tupleIJiiiiEEENS1_10collective13CollectiveMmaINS1_46MainloopSm100TmaUmmaWarpSpecializedBlockScaledILi8ELi2ELi2ENS5_IJNS4_1CILi2EEESB_NSA_ILi1EEEEEEEENS5_IJNSA_ILi128EEENSA_ILi64EEESF_EEENS5_IJNS_12float_e4m3_tENS_13float_ue8m0_tEEEENS5_IJNS5_IJlSC_lEEENS4_6LayoutINS5_IJNS5_IJNS5_IJNSA_ILi32EEENSA_ILi4EEEEEEiEEESQ_NS5_IJSC_iEEEEEENS5_IJNS5_IJNS5_IJNSA_ILi16EEESO_EEEiEEENS5_IJNS5_IJNSA_ILi0EEESC_EEENSA_ILi512EEEEEENS5_IJSW_iEEEEEEEEEEESK_S13_NS4_8TiledMMAINS4_8MMA_AtomIJNS4_21SM100_MMA_MXF8F6F4_SSISI_SI_fSJ_Li128ELi64ELNS4_4UMMA5MajorE0ELS18_0ELNS17_7ScaleInE0ELS19_0EEEEEENSM_INS5_IJSC_SC_SC_EEENS5_IJSW_SW_SW_EEEEENS5_IJNS4_10UnderscoreES1F_S1F_EEEEENS5_IJNS4_23SM90_TMA_LOAD_MULTICASTES1I_EEENS5_IJNS4_14ComposedLayoutINS4_7SwizzleILi3ELi4ELi3EEENS4_18smem_ptr_flag_bitsILi8EEENSM_INS5_IJNSA_ILi8EEESF_EEENS5_IJSF_SC_EEEEEEENSM_INS5_IJNS5_IJNS5_IJSP_SC_EEENS5_IJSN_SC_EEEEEESC_NS5_IJSO_SC_EEEEEENS5_IJNS5_IJNS5_IJSU_SY_EEESX_EEESW_NS5_IJSC_SY_EEEEEEEEEEEvNS4_8identityES1J_S24_vS25_EENS_8epilogue10collective18CollectiveEpilogueINS27_23Sm100TmaWarpSpecializedILi3ELi2ELi16ELb1ELb0EEEJNS5_IJSG_SG_SF_EEENS5_IJNSM_ISG_SC_EENSM_INS5_IJST_SB_EEENS5_IJSC_SN_EEEEEEEENS_10bfloat16_tESL_S2I_SL_NS27_6fusion15FusionCallbacksIS2B_NS2J_17LinearCombinationIS2I_fS2I_fLNS_15FloatRoundStyleE2EEES2C_S2H_JEEENS4_5SM1004TMEM4LOAD26SM100_TMEM_LOAD_32dp32b16xENS4_13SM90_TMA_LOADENS1K_INS1L_ILi1ELi4ELi3EEENS1N_ILi16EEENSM_INS5_IJS1P_ST_EEENS5_IJST_SC_EEEEEEENS4_39AutoVectorizingCopyWithAssumedAlignmentILi128EEENS4_14SM90_TMA_STOREES2Z_S31_S31_EEEvvEEEEvNT_6ParamsE) ;  /* 0xffffff3c02687950 */ /* 0x000fea0003c3ffff */
.L_x_207:
[----:B------:R-:W-:-:S00]  /*c260*/  BRA `(.L_x_207) ;  /* 0xfffffffc00fc7947 */ /* 0x000fc0000383ffff */
[----:B------:R-:W-:-:S00]  /*c270*/  NOP ;  /* 0x0000000000007918 */ /* 0x000fc00000000000 */
        /* <DEDUP_REMOVED lines=8> */
.L_x_208:


//--------------------- .nv.global.init           --------------------------
	.section	.nv.global.init,"aw",@progbits
.nv.global.init:
	.type		$str$27,@object
	.size		$str$27,($str$28 - $str$27)
$str$27:
        /*0000*/ 	.byte	0x28, 0x61, 0x64, 0x64, 0x72, 0x65, 0x73, 0x73, 0x20, 0x26, 0x20, 0x6d, 0x61, 0x73, 0x6b, 0x29
        /*0010*/ 	.byte	0x20, 0x3d, 0x3d, 0x20, 0x30, 0x00
	.type		$str$28,@object
	.size		$str$28,($str$26 - $str$28)
$str$28:
        /*0016*/ 	.byte	0x2f, 0x74, 0x6d, 0x70, 0x2f, 0x63, 0x75, 0x74, 0x6c, 0x61, 0x73, 0x73, 0x5f, 0x73, 0x77, 0x65
        /*0026*/ 	.byte	0x65, 0x70, 0x5f, 0x73, 0x72, 0x63, 0x2f, 0x69, 0x6e, 0x63, 0x6c, 0x75, 0x64, 0x65, 0x2f, 0x63
        /*0036*/ 	.byte	0x75, 0x74, 0x65, 0x2f, 0x70, 0x6f, 0x69, 0x6e, 0x74, 0x65, 0x72, 0x5f, 0x66, 0x6c, 0x61, 0x67
        /*0046*/ 	.byte	0x67, 0x65, 0x64, 0x2e, 0x68, 0x70, 0x70, 0x00
	.type		$str$26,@object
	.size		$str$26,($str$25 - $str$26)
$str$26:
        /*004e*/ 	.byte	0x2f, 0x74, 0x6d, 0x70, 0x2f, 0x63, 0x75, 0x74, 0x6c, 0x61, 0x73, 0x73, 0x5f, 0x73, 0x77, 0x65
        /*005e*/ 	.byte	0x65, 0x70, 0x5f, 0x73, 0x72, 0x63, 0x2f, 0x69, 0x6e, 0x63, 0x6c, 0x75, 0x64, 0x65, 0x2f, 0x63
        /*006e*/ 	.byte	0x75, 0x74, 0x65, 0x2f, 0x61, 0x74, 0x6f, 0x6d, 0x2f, 0x63, 0x6f, 0x70, 0x79, 0x5f, 0x74, 0x72
        /*007e*/ 	.byte	0x61, 0x69, 0x74, 0x73, 0x5f, 0x73, 0x6d, 0x31, 0x30, 0x30, 0x2e, 0x68, 0x70, 0x70, 0x00
	.type		$str$25,@object
	.size		$str$25,(__unnamed_1 - $str$25)
$str$25:
        /*008d*/ 	.byte	0x28, 0x28, 0x75, 0x69, 0x6e, 0x74, 0x33, 0x32, 0x5f, 0x74, 0x28, 0x74, 0x68, 0x72, 0x65, 0x61
        /*009d*/ 	.byte	0x64, 0x49, 0x64, 0x78, 0x2e, 0x78, 0x29, 0x20, 0x2f, 0x20, 0x33, 0x32, 0x29, 0x20, 0x25, 0x20
        /*00ad*/ 	.byte	0x34, 0x29, 0x20, 0x3d, 0x3d, 0x20, 0x28, 0x28, 0x28, 0x74, 0x6d, 0x65, 0x6d, 0x5f, 0x61, 0x64
        /*00bd*/ 	.byte	0x64, 0x72, 0x20, 0x3e, 0x3e, 0x20, 0x31, 0x36, 0x29, 0x20, 0x2f, 0x20, 0x33, 0x32, 0x29, 0x20
        /*00cd*/ 	.byte	0x25, 0x20, 0x34, 0x29, 0x00
	.type		__unnamed_1,@object
	.size		__unnamed_1,(__unnamed_2 - __unnamed_1)
__unnamed_1:
        /*00d2*/ 	.byte	0x61, 0x75, 0x74, 0x6f, 0x20, 0x63, 0x75, 0x74, 0x65, 0x3a, 0x3a, 0x61, 0x73, 0x5f, 0x70, 0x6f
        /* <DEDUP_REMOVED lines=24> */
        /*0262*/ 	.byte	0x43, 0x3c, 0x32, 0x30, 0x34, 0x38, 0x3e, 0x3e, 0x3e, 0x3e, 0x5d, 0x00
	.type		__unnamed_2,@object
	.size		__unnamed_2,(.L_2 - __unnamed_2)
__unnamed_2:
        /* <DEDUP_REMOVED lines=40> */
        /*04ee*/ 	.byte	0x3a, 0x3a, 0x43, 0x3c, 0x30, 0x3e, 0x3e, 0x3e, 0x3e, 0x5d, 0x00
.L_2:


//--------------------- .nv.shared._ZN7cutlass13device_kernelINS_4gemm6kernel13GemmUniversalIN4cute5tupleIJiiiiEEENS1_10collective13CollectiveMmaINS1_46MainloopSm100TmaUmmaWarpSpecializedBlockScaledILi8ELi2ELi2ENS5_IJNS4_1CILi2EEESB_NSA_ILi1EEEEEEEENS5_IJNSA_ILi128EEENSA_ILi64EEESF_EEENS5_IJNS_12float_e4m3_tENS_13float_ue8m0_tEEEENS5_IJNS5_IJlSC_lEEENS4_6LayoutINS5_IJNS5_IJNS5_IJNSA_ILi32EEENSA_ILi4EEEEEEiEEESQ_NS5_IJSC_iEEEEEENS5_IJNS5_IJNS5_IJNSA_ILi16EEESO_EEEiEEENS5_IJNS5_IJNSA_ILi0EEESC_EEENSA_ILi512EEEEEENS5_IJSW_iEEEEEEEEEEESK_S13_NS4_8TiledMMAINS4_8MMA_AtomIJNS4_21SM100_MMA_MXF8F6F4_SSISI_SI_fSJ_Li128ELi64ELNS4_4UMMA5MajorE0ELS18_0ELNS17_7ScaleInE0ELS19_0EEEEEENSM_INS5_IJSC_SC_SC_EEENS5_IJSW_SW_SW_EEEEENS5_IJNS4_10UnderscoreES1F_S1F_EEEEENS5_IJNS4_23SM90_TMA_LOAD_MULTICASTES1I_EEENS5_IJNS4_14ComposedLayoutINS4_7SwizzleILi3ELi4ELi3EEENS4_18smem_ptr_flag_bitsILi8EEENSM_INS5_IJNSA_ILi8EEESF_EEENS5_IJSF_SC_EEEEEEENSM_INS5_IJNS5_IJNS5_IJSP_SC_EEENS5_IJSN_SC_EEEEEESC_NS5_IJSO_SC_EEEEEENS5_IJNS5_IJNS5_IJSU_SY_EEESX_EEESW_NS5_IJSC_SY_EEEEEEEEEEEvNS4_8identityES1J_S24_vS25_EENS_8epilogue10collective18CollectiveEpilogueINS27_23Sm100TmaWarpSpecializedILi3ELi2ELi16ELb1ELb0EEEJNS5_IJSG_SG_SF_EEENS5_IJNSM_ISG_SC_EENSM_INS5_IJST_SB_EEENS5_IJSC_SN_EEEEEEEENS_10bfloat16_tESL_S2I_SL_NS27_6fusion15FusionCallbacksIS2B_NS2J_17LinearCombinationIS2I_fS2I_fLNS_15FloatRoundStyleE2EEES2C_S2H_JEEENS4_5SM1004TMEM4LOAD26SM100_TMEM_LOAD_32dp32b16xENS4_13SM90_TMA_LOADENS1K_INS1L_ILi1ELi4ELi3EEENS1N_ILi16EEENSM_INS5_IJS1P_ST_EEENS5_IJST_SC_EEEEEEENS4_39AutoVectorizingCopyWithAssumedAlignmentILi128EEENS4_14SM90_TMA_STOREES2Z_S31_S31_EEEvvEEEEvNT_6ParamsE --------------------------
	.section	.nv.shared._ZN7cutlass13device_kernelINS_4gemm6kernel13GemmUniversalIN4cute5tupleIJiiiiEEENS1_10collective13CollectiveMmaINS1_46MainloopSm100TmaUmmaWarpSpecializedBlockScaledILi8ELi2ELi2ENS5_IJNS4_1CILi2EEESB_NSA_ILi1EEEEEEEENS5_IJNSA_ILi128EEENSA_ILi64EEESF_EEENS5_IJNS_12float_e4m3_tENS_13float_ue8m0_tEEEENS5_IJNS5_IJlSC_lEEENS4_6LayoutINS5_IJNS5_IJNS5_IJNSA_ILi32EEENSA_ILi4EEEEEEiEEESQ_NS5_IJSC_iEEEEEENS5_IJNS5_IJNS5_IJNSA_ILi16EEESO_EEEiEEENS5_IJNS5_IJNSA_ILi0EEESC_EEENSA_ILi512EEEEEENS5_IJSW_iEEEEEEEEEEESK_S13_NS4_8TiledMMAINS4_8MMA_AtomIJNS4_21SM100_MMA_MXF8F6F4_SSISI_SI_fSJ_Li128ELi64ELNS4_4UMMA5MajorE0ELS18_0ELNS17_7ScaleInE0ELS19_0EEEEEENSM_INS5_IJSC_SC_SC_EEENS5_IJSW_SW_SW_EEEEENS5_IJNS4_10UnderscoreES1F_S1F_EEEEENS5_IJNS4_23SM90_TMA_LOAD_MULTICASTES1I_EEENS5_IJNS4_14ComposedLayoutINS4_7SwizzleILi3ELi4ELi3EEENS4_18smem_ptr_flag_bitsILi8EEENSM_INS5_IJNSA_ILi8EEESF_EEENS5_IJSF_SC_EEEEEEENSM_INS5_IJNS5_IJNS5_IJSP_SC_EEENS5_IJSN_SC_EEEEEESC_NS5_IJSO_SC_EEEEEENS5_IJNS5_IJNS5_IJSU_SY_EEESX_EEESW_NS5_IJSC_SY_EEEEEEEEEEEvNS4_8identityES1J_S24_vS25_EENS_8epilogue10collective18CollectiveEpilogueINS27_23Sm100TmaWarpSpecializedILi3ELi2ELi16ELb1ELb0EEEJNS5_IJSG_SG_SF_EEENS5_IJNSM_ISG_SC_EENSM_INS5_IJST_SB_EEENS5_IJSC_SN_EEEEEEEENS_10bfloat16_tESL_S2I_SL_NS27_6fusion15FusionCallbacksIS2B_NS2J_17LinearCombinationIS2I_fS2I_fLNS_15FloatRoundStyleE2EEES2C_S2H_JEEENS4_5SM1004TMEM4LOAD26SM100_TMEM_LOAD_32dp32b16xENS4_13SM90_TMA_LOADENS1K_INS1L_ILi1ELi4ELi3EEENS1N_ILi16EEENSM_INS5_IJS1P_ST_EEENS5_IJST_SC_EEEEEEENS4_39AutoVectorizingCopyWithAssumedAlignmentILi128EEENS4_14SM90_TMA_STOREES2Z_S31_S31_EEEvvEEEEvNT_6ParamsE,"aw",@nobits
	.sectionflags	@""
	.align	16
	.zero		1024


//--------------------- .nv.shared.reserved.0     --------------------------
	.section	.nv.shared.reserved.0,"aw",@nobits
	.weak		__nv_reservedSMEM_offset_0_alias
	.size		__nv_reservedSMEM_offset_0_alias, 0, 64
	.other		__nv_reservedSMEM_offset_0_alias,@"STO_CUDA_RESERVED_SHARED STV_DEFAULT"
__nv_reservedSMEM_offset_0_alias:
	.zero		0
.nv.shared.reserved.0:
	.zero		64
	.weak		__nv_reservedSMEM_tcgen05_partition
	.type		__nv_reservedSMEM_tcgen05_partition,@object
	.size		__nv_reservedSMEM_tcgen05_partition,(.L_0 - __nv_reservedSMEM_tcgen05_partition)
__nv_reservedSMEM_tcgen05_partition:
	.zero		32
.L_0:


//--------------------- .nv.global                --------------------------
	.section	.nv.global,"aw",@nobits
.nv.global:
	.type		_ZN40_INTERNAL_4477fbd4_4_k_cu_e6578e12_289794cute1_E,@object
	.size		_ZN40_INTERNAL_4477fbd4_4_k_cu_e6578e12_289794cute1_E,(_ZN40_INTERNAL_4477fbd4_4_k_cu_e6578e12_289794cuda3std3__45__cpo6cbeginE - _ZN40_INTERNAL_4477fbd4_4_k_cu_e6578e12_289794cute1_E)
_ZN40_INTERNAL_4477fbd4_4_k_cu_e6578e12_289794cute1_E:
	.zero		1
	.type		_ZN40_INTERNAL_4477fbd4_4_k_cu_e6578e12_289794cuda3std3__45__cpo6cbeginE,@object
	.size		_ZN40_INTERNAL_4477fbd4_4_k_cu_e6578e12_289794cuda3std3__45__cpo6cbeginE,(_ZN40_INTERNAL_4477fbd4_4_k_cu_e6578e12_289794cuda3std3__48in_placeE - _ZN40_INTERNAL_4477fbd4_4_k_cu_e6578e12_289794cuda3std3__45__cpo6cbeginE)
_ZN40_INTERNAL_4477fbd4_4_k_cu_e6578e12_289794cuda3std3__45__cpo6cbeginE:
	.zero		1
	.type		_ZN40_INTERNAL_4477fbd4_4_k_cu_e6578e12_289794cuda3std3__48in_placeE,@object
	.size		_ZN40_INTERNAL_4477fbd4_4_k_cu_e6578e12_289794cuda3std3__48in_placeE,(_ZN40_INTERNAL_4477fbd4_4_k_cu_e6578e12_289794cuda3std6ranges3__45__cpo9iter_moveE - _ZN40_INTERNAL_4477fbd4_4_k_cu_e6578e12_289794cuda3std3__48in_placeE)
_ZN40_INTERNAL_4477fbd4_4_k_cu_e6578e12_289794cuda3std3__48in_placeE:
	.zero		1
	.type		_ZN40_INTERNAL_4477fbd4_4_k_cu_e6578e12_289794cuda3std6ranges3__45__cpo9iter_moveE,@object
	.size		_ZN40_INTERNAL_4477fbd4_4_k_cu_e6578e12_289794cuda3std6ranges3__45__cpo9iter_moveE,(_ZN40_INTERNAL_4477fbd4_4_k_cu_e6578e12_289794cuda3std3__45__cpo5beginE - _ZN40_INTERNAL_4477fbd4_4_k_cu_e6578e12_289794cuda3std6ranges3__45__cpo9iter_moveE)
_ZN40_INTERNAL_4477fbd4_4_k_cu_e6578e12_289794cuda3std6ranges3__45__cpo9iter_moveE:
	.zero		1
	.type		_ZN40_INTERNAL_4477fbd4_4_k_cu_e6578e12_289794cuda3std3__45__cpo5beginE,@object
	.size		_ZN40_INTERNAL_4477fbd4_4_k_cu_e6578e12_289794cuda3std3__45__cpo5beginE,(_ZN40_INTERNAL_4477fbd4_4_k_cu_e6578e12_289794cuda3std3__442_GLOBAL__N__4477fbd4_4_k_cu_e6578e12_289796ignoreE - _ZN40_INTERNAL_4477fbd4_4_k_cu_e6578e12_289794cuda3std3__45__cpo5beginE)
_ZN40_INTERNAL_4477fbd4_4_k_cu_e6578e12_289794cuda3std3__45__cpo5beginE:
	.zero		1
	.type		_ZN40_INTERNAL_4477fbd4_4_k_cu_e6578e12_289794cuda3std3__442_GLOBAL__N__4477fbd4_4_k_cu_e6578e12_289796ignoreE,@object
	.size		_ZN40_INTERNAL_4477fbd4_4_k_cu_e6578e12_289794cuda3std3__442_GLOBAL__N__4477fbd4_4_k_cu_e6578e12_289796ignoreE,(_ZN40_INTERNAL_4477fbd4_4_k_cu_e6578e12_289794cute7productE - _ZN40_INTERNAL_4477fbd4_4_k_cu_e6578e12_289794cuda3std3__442_GLOBAL__N__4477fbd4_4_k_cu_e6578e12_289796ignoreE)
_ZN40_INTERNAL_4477fbd4_4_k_cu_e6578e12_289794cuda3std3__442_GLOBAL__N__4477fbd4_4_k_cu_e6578e12_289796ignoreE:
	.zero		1
	.type		_ZN40_INTERNAL_4477fbd4_4_k_cu_e6578e12_289794cute7productE,@object
	.size		_ZN40_INTERNAL_4477fbd4_4_k_cu_e6578e12_289794cute7productE,(_ZN40_INTERNAL_4477fbd4_4_k_cu_e6578e12_289794cuda3std3__45__cpo3endE - _ZN40_INTERNAL_4477fbd4_4_k_cu_e6578e12_289794cute7productE)
_ZN40_INTERNAL_4477fbd4_4_k_cu_e6578e12_289794cute7productE:
	.zero		1
	.type		_ZN40_INTERNAL_4477fbd4_4_k_cu_e6578e12_289794cuda3std3__45__cpo3endE,@object
	.size		_ZN40_INTERNAL_4477fbd4_4_k_cu_e6578e12_289794cuda3std3__45__cpo3endE,(_ZN40_INTERNAL_4477fbd4_4_k_cu_e6578e12_289794cuda3std3__419piecewise_constructE - _ZN40_INTERNAL_4477fbd4_4_k_cu_e6578e12_289794cuda3std3__45__cpo3endE)
_ZN40_INTERNAL_4477fbd4_4_k_cu_e6578e12_289794cuda3std3__45__cpo3endE:
	.zero		1
	.type		_ZN40_INTERNAL_4477fbd4_4_k_cu_e6578e12_289794cuda3std3__419piecewise_constructE,@object
	.size		_ZN40_INTERNAL_4477fbd4_4_k_cu_e6578e12_289794cuda3std3__419piecewise_constructE,(_ZN40_INTERNAL_4477fbd4_4_k_cu_e6578e12_289794cuda3std3__45__cpo4cendE - _ZN40_INTERNAL_4477fbd4_4_k_cu_e6578e12_289794cuda3std3__419piecewise_constructE)
_ZN40_INTERNAL_4477fbd4_4_k_cu_e6578e12_289794cuda3std3__419piecewise_constructE:
	.zero		1
	.type		_ZN40_INTERNAL_4477fbd4_4_k_cu_e6578e12_289794cuda3std3__45__cpo4cendE,@object
	.size		_ZN40_INTERNAL_4477fbd4_4_k_cu_e6578e12_289794cuda3std3__45__cpo4cendE,(_ZN40_INTERNAL_4477fbd4_4_k_cu_e6578e12_289794cuda3std6ranges3__45__cpo4swapE - _ZN40_INTERNAL_4477fbd4_4_k_cu_e6578e12_289794cuda3std3__45__cpo4cendE)
_ZN40_INTERNAL_4477fbd4_4_k_cu_e6578e12_289794cuda3std3__45__cpo4cendE:
	.zero		1
	.type		_ZN40_INTERNAL_4477fbd4_4_k_cu_e6578e12_289794cuda3std6ranges3__45__cpo4swapE,@object
	.size		_ZN40_INTERNAL_4477fbd4_4_k_cu_e6578e12_289794cuda3std6ranges3__45__cpo4swapE,(.L_10 - _ZN40_INTERNAL_4477fbd4_4_k_cu_e6578e12_289794cuda3std6ranges3__45__cpo4swapE)
_ZN40_INTERNAL_4477fbd4_4_k_cu_e6578e12_289794cuda3std6ranges3__45__cpo4swapE:
	.zero		1
.L_10:


//--------------------- .nv.constant0._ZN7cutlass13device_kernelINS_4gemm6kernel13GemmUniversalIN4cute5tupleIJiiiiEEENS1_10collective13CollectiveMmaINS1_46MainloopSm100TmaUmmaWarpSpecializedBlockScaledILi8ELi2ELi2ENS5_IJNS4_1CILi2EEESB_NSA_ILi1EEEEEEEENS5_IJNSA_ILi128EEENSA_ILi64EEESF_EEENS5_IJNS_12float_e4m3_tENS_13float_ue8m0_tEEEENS5_IJNS5_IJlSC_lEEENS4_6LayoutINS5_IJNS5_IJNS5_IJNSA_ILi32EEENSA_ILi4EEEEEEiEEESQ_NS5_IJSC_iEEEEEENS5_IJNS5_IJNS5_IJNSA_ILi16EEESO_EEEiEEENS5_IJNS5_IJNSA_ILi0EEESC_EEENSA_ILi512EEEEEENS5_IJSW_iEEEEEEEEEEESK_S13_NS4_8TiledMMAINS4_8MMA_AtomIJNS4_21SM100_MMA_MXF8F6F4_SSISI_SI_fSJ_Li128ELi64ELNS4_4UMMA5MajorE0ELS18_0ELNS17_7ScaleInE0ELS19_0EEEEEENSM_INS5_IJSC_SC_SC_EEENS5_IJSW_SW_SW_EEEEENS5_IJNS4_10UnderscoreES1F_S1F_EEEEENS5_IJNS4_23SM90_TMA_LOAD_MULTICASTES1I_EEENS5_IJNS4_14ComposedLayoutINS4_7SwizzleILi3ELi4ELi3EEENS4_18smem_ptr_flag_bitsILi8EEENSM_INS5_IJNSA_ILi8EEESF_EEENS5_IJSF_SC_EEEEEEENSM_INS5_IJNS5_IJNS5_IJSP_SC_EEENS5_IJSN_SC_EEEEEESC_NS5_IJSO_SC_EEEEEENS5_IJNS5_IJNS5_IJSU_SY_EEESX_EEESW_NS5_IJSC_SY_EEEEEEEEEEEvNS4_8identityES1J_S24_vS25_EENS_8epilogue10collective18CollectiveEpilogueINS27_23Sm100TmaWarpSpecializedILi3ELi2ELi16ELb1ELb0EEEJNS5_IJSG_SG_SF_EEENS5_IJNSM_ISG_SC_EENSM_INS5_IJST_SB_EEENS5_IJSC_SN_EEEEEEEENS_10bfloat16_tESL_S2I_SL_NS27_6fusion15FusionCallbacksIS2B_NS2J_17LinearCombinationIS2I_fS2I_fLNS_15FloatRoundStyleE2EEES2C_S2H_JEEENS4_5SM1004TMEM4LOAD26SM100_TMEM_LOAD_32dp32b16xENS4_13SM90_TMA_LOADENS1K_INS1L_ILi1ELi4ELi3EEENS1N_ILi16EEENSM_INS5_IJS1P_ST_EEENS5_IJST_SC_EEEEEEENS4_39AutoVectorizingCopyWithAssumedAlignmentILi128EEENS4_14SM90_TMA_STOREES2Z_S31_S31_EEEvvEEEEvNT_6ParamsE --------------------------
	.section	.nv.constant0._ZN7cutlass13device_kernelINS_4gemm6kernel13GemmUniversalIN4cute5tupleIJiiiiEEENS1_10collective13CollectiveMmaINS1_46MainloopSm100TmaUmmaWarpSpecializedBlockScaledILi8ELi2ELi2ENS5_IJNS4_1CILi2EEESB_NSA_ILi1EEEEEEEENS5_IJNSA_ILi128EEENSA_ILi64EEESF_EEENS5_IJNS_12float_e4m3_tENS_13float_ue8m0_tEEEENS5_IJNS5_IJlSC_lEEENS4_6LayoutINS5_IJNS5_IJNS5_IJNSA_ILi32EEENSA_ILi4EEEEEEiEEESQ_NS5_IJSC_iEEEEEENS5_IJNS5_IJNS5_IJNSA_ILi16EEESO_EEEiEEENS5_IJNS5_IJNSA_ILi0EEESC_EEENSA_ILi512EEEEEENS5_IJSW_iEEEEEEEEEEESK_S13_NS4_8TiledMMAINS4_8MMA_AtomIJNS4_21SM100_MMA_MXF8F6F4_SSISI_SI_fSJ_Li128ELi64ELNS4_4UMMA5MajorE0ELS18_0ELNS17_7ScaleInE0ELS19_0EEEEEENSM_INS5_IJSC_SC_SC_EEENS5_IJSW_SW_SW_EEEEENS5_IJNS4_10UnderscoreES1F_S1F_EEEEENS5_IJNS4_23SM90_TMA_LOAD_MULTICASTES1I_EEENS5_IJNS4_14ComposedLayoutINS4_7SwizzleILi3ELi4ELi3EEENS4_18smem_ptr_flag_bitsILi8EEENSM_INS5_IJNSA_ILi8EEESF_EEENS5_IJSF_SC_EEEEEEENSM_INS5_IJNS5_IJNS5_IJSP_SC_EEENS5_IJSN_SC_EEEEEESC_NS5_IJSO_SC_EEEEEENS5_IJNS5_IJNS5_IJSU_SY_EEESX_EEESW_NS5_IJSC_SY_EEEEEEEEEEEvNS4_8identityES1J_S24_vS25_EENS_8epilogue10collective18CollectiveEpilogueINS27_23Sm100TmaWarpSpecializedILi3ELi2ELi16ELb1ELb0EEEJNS5_IJSG_SG_SF_EEENS5_IJNSM_ISG_SC_EENSM_INS5_IJST_SB_EEENS5_IJSC_SN_EEEEEEEENS_10bfloat16_tESL_S2I_SL_NS27_6fusion15FusionCallbacksIS2B_NS2J_17LinearCombinationIS2I_fS2I_fLNS_15FloatRoundStyleE2EEES2C_S2H_JEEENS4_5SM1004TMEM4LOAD26SM100_TMEM_LOAD_32dp32b16xENS4_13SM90_TMA_LOADENS1K_INS1L_ILi1ELi4ELi3EEENS1N_ILi16EEENSM_INS5_IJS1P_ST_EEENS5_IJST_SC_EEEEEEENS4_39AutoVectorizingCopyWithAssumedAlignmentILi128EEENS4_14SM90_TMA_STOREES2Z_S31_S31_EEEvvEEEEvNT_6ParamsE,"a",@progbits
	.sectionflags	@""
	.align	4
.nv.constant0._ZN7cutlass13device_kernelINS_4gemm6kernel13GemmUniversalIN4cute5tupleIJiiiiEEENS1_10collective13CollectiveMmaINS1_46MainloopSm100TmaUmmaWarpSpecializedBlockScaledILi8ELi2ELi2ENS5_IJNS4_1CILi2EEESB_NSA_ILi1EEEEEEEENS5_IJNSA_ILi128EEENSA_ILi64EEESF_EEENS5_IJNS_12float_e4m3_tENS_13float_ue8m0_tEEEENS5_IJNS5_IJlSC_lEEENS4_6LayoutINS5_IJNS5_IJNS5_IJNSA_ILi32EEENSA_ILi4EEEEEEiEEESQ_NS5_IJSC_iEEEEEENS5_IJNS5_IJNS5_IJNSA_ILi16EEESO_EEEiEEENS5_IJNS5_IJNSA_ILi0EEESC_EEENSA_ILi512EEEEEENS5_IJSW_iEEEEEEEEEEESK_S13_NS4_8TiledMMAINS4_8MMA_AtomIJNS4_21SM100_MMA_MXF8F6F4_SSISI_SI_fSJ_Li128ELi64ELNS4_4UMMA5MajorE0ELS18_0ELNS17_7ScaleInE0ELS19_0EEEEEENSM_INS5_IJSC_SC_SC_EEENS5_IJSW_SW_SW_EEEEENS5_IJNS4_10UnderscoreES1F_S1F_EEEEENS5_IJNS4_23SM90_TMA_LOAD_MULTICASTES1I_EEENS5_IJNS4_14ComposedLayoutINS4_7SwizzleILi3ELi4ELi3EEENS4_18smem_ptr_flag_bitsILi8EEENSM_INS5_IJNSA_ILi8EEESF_EEENS5_IJSF_SC_EEEEEEENSM_INS5_IJNS5_IJNS5_IJSP_SC_EEENS5_IJSN_SC_EEEEEESC_NS5_IJSO_SC_EEEEEENS5_IJNS5_IJNS5_IJSU_SY_EEESX_EEESW_NS5_IJSC_SY_EEEEEEEEEEEvNS4_8identityES1J_S24_vS25_EENS_8epilogue10collective18CollectiveEpilogueINS27_23Sm100TmaWarpSpecializedILi3ELi2ELi16ELb1ELb0EEEJNS5_IJSG_SG_SF_EEENS5_IJNSM_ISG_SC_EENSM_INS5_IJST_SB_EEENS5_IJSC_SN_EEEEEEEENS_10bfloat16_tESL_S2I_SL_NS27_6fusion15FusionCallbacksIS2B_NS2J_17LinearCombinationIS2I_fS2I_fLNS_15FloatRoundStyleE2EEES2C_S2H_JEEENS4_5SM1004TMEM4LOAD26SM100_TMEM_LOAD_32dp32b16xENS4_13SM90_TMA_LOADENS1K_INS1L_ILi1ELi4ELi3EEENS1N_ILi16EEENSM_INS5_IJS1P_ST_EEENS5_IJST_SC_EEEEEEENS4_39AutoVectorizingCopyWithAssumedAlignmentILi128EEENS4_14SM90_TMA_STOREES2Z_S31_S31_EEEvvEEEEvNT_6ParamsE:
	.zero		3968


//--------------------- SYMBOLS --------------------------

	.type		.nv.reservedSmem.offset0,@object
	.size		.nv.reservedSmem.offset0,0x4
	.type		.nv.reservedSmem.cap,@object
	.size		.nv.reservedSmem.cap,0x4
	.type		__assertfail,@function
